//
// Generated by NVIDIA NVVM Compiler
//
// Compiler Build ID: CL-36424714
// Cuda compilation tools, release 13.0, V13.0.88
// Based on NVVM 20.0.0
//

.version 9.0
.target sm_100
.address_size 64

	// .globl	_Z16fwd_kernel_naivePKfS0_S0_Pfiiiiiiif
.extern .shared .align 16 .b8 smem[];

.visible .entry _Z16fwd_kernel_naivePKfS0_S0_Pfiiiiiiif(
	.param .u64 .ptr .align 1 _Z16fwd_kernel_naivePKfS0_S0_Pfiiiiiiif_param_0,
	.param .u64 .ptr .align 1 _Z16fwd_kernel_naivePKfS0_S0_Pfiiiiiiif_param_1,
	.param .u64 .ptr .align 1 _Z16fwd_kernel_naivePKfS0_S0_Pfiiiiiiif_param_2,
	.param .u64 .ptr .align 1 _Z16fwd_kernel_naivePKfS0_S0_Pfiiiiiiif_param_3,
	.param .u32 _Z16fwd_kernel_naivePKfS0_S0_Pfiiiiiiif_param_4,
	.param .u32 _Z16fwd_kernel_naivePKfS0_S0_Pfiiiiiiif_param_5,
	.param .u32 _Z16fwd_kernel_naivePKfS0_S0_Pfiiiiiiif_param_6,
	.param .u32 _Z16fwd_kernel_naivePKfS0_S0_Pfiiiiiiif_param_7,
	.param .u32 _Z16fwd_kernel_naivePKfS0_S0_Pfiiiiiiif_param_8,
	.param .u32 _Z16fwd_kernel_naivePKfS0_S0_Pfiiiiiiif_param_9,
	.param .u32 _Z16fwd_kernel_naivePKfS0_S0_Pfiiiiiiif_param_10,
	.param .f32 _Z16fwd_kernel_naivePKfS0_S0_Pfiiiiiiif_param_11
)
{
	.reg .pred 	%p<79>;
	.reg .b32 	%r<292>;
	.reg .b32 	%f<445>;
	.reg .b64 	%rd<89>;

	ld.param.u64 	%rd10, [_Z16fwd_kernel_naivePKfS0_S0_Pfiiiiiiif_param_0];
	ld.param.u64 	%rd11, [_Z16fwd_kernel_naivePKfS0_S0_Pfiiiiiiif_param_1];
	ld.param.u64 	%rd12, [_Z16fwd_kernel_naivePKfS0_S0_Pfiiiiiiif_param_2];
	ld.param.u64 	%rd13, [_Z16fwd_kernel_naivePKfS0_S0_Pfiiiiiiif_param_3];
	ld.param.u32 	%r98, [_Z16fwd_kernel_naivePKfS0_S0_Pfiiiiiiif_param_5];
	ld.param.u32 	%r99, [_Z16fwd_kernel_naivePKfS0_S0_Pfiiiiiiif_param_6];
	ld.param.u32 	%r100, [_Z16fwd_kernel_naivePKfS0_S0_Pfiiiiiiif_param_8];
	ld.param.f32 	%f60, [_Z16fwd_kernel_naivePKfS0_S0_Pfiiiiiiif_param_11];
	cvta.to.global.u64 	%rd1, %rd11;
	cvta.to.global.u64 	%rd2, %rd10;
	cvta.to.global.u64 	%rd3, %rd12;
	cvta.to.global.u64 	%rd4, %rd13;
	mov.u32 	%r263, %tid.x;
	mov.u32 	%r2, %ntid.x;
	mul.lo.s32 	%r102, %r99, %r98;
	shl.b32 	%r103, %r102, 2;
	mov.u32 	%r104, smem;
	add.s32 	%r3, %r104, %r103;
	shl.b32 	%r105, %r98, 2;
	add.s32 	%r4, %r3, %r105;
	setp.ge.s32 	%p1, %r263, %r98;
	@%p1 bra 	$L__BB0_5;
	add.s32 	%r106, %r263, %r2;
	max.u32 	%r107, %r98, %r106;
	setp.lt.u32 	%p2, %r106, %r98;
	selp.u32 	%r108, 1, 0, %p2;
	add.s32 	%r109, %r106, %r108;
	sub.s32 	%r110, %r107, %r109;
	div.u32 	%r111, %r110, %r2;
	add.s32 	%r5, %r111, %r108;
	and.b32  	%r112, %r5, 3;
	setp.eq.s32 	%p3, %r112, 3;
	mov.u32 	%r259, %r263;
	@%p3 bra 	$L__BB0_4;
	add.s32 	%r114, %r5, 1;
	and.b32  	%r6, %r114, 3;
	mov.b32 	%r258, 0;
	mov.u32 	%r259, %r263;
$L__BB0_3:
	.pragma "nounroll";
	shl.b32 	%r115, %r259, 2;
	add.s32 	%r116, %r3, %r115;
	mov.b32 	%r117, -8388608;
	st.shared.u32 	[%r116], %r117;
	add.s32 	%r118, %r4, %r115;
	mov.b32 	%r119, 0;
	st.shared.u32 	[%r118], %r119;
	add.s32 	%r259, %r259, %r2;
	add.s32 	%r258, %r258, 1;
	setp.ne.s32 	%p4, %r258, %r6;
	@%p4 bra 	$L__BB0_3;
$L__BB0_4:
	setp.lt.u32 	%p5, %r5, 3;
	@%p5 bra 	$L__BB0_5;
	bra.uni 	$L__BB0_95;
$L__BB0_5:
	ld.param.u32 	%r255, [_Z16fwd_kernel_naivePKfS0_S0_Pfiiiiiiif_param_10];
	setp.lt.s32 	%p7, %r255, 1;
	@%p7 bra 	$L__BB0_26;
	and.b32  	%r12, %r99, 7;
	and.b32  	%r13, %r99, 3;
	add.s32 	%r14, %r100, -1;
	and.b32  	%r15, %r100, 15;
	and.b32  	%r16, %r100, 7;
	mul.f32 	%f1, %f60, 0f00000000;
	and.b32  	%r17, %r99, 2147483640;
	and.b32  	%r18, %r99, 1;
	and.b32  	%r19, %r100, 2147483632;
	and.b32  	%r20, %r100, 3;
	mov.b32 	%r261, 0;
$L__BB0_7:
	setp.ge.s32 	%p8, %r263, %r98;
	@%p8 bra 	$L__BB0_94;
	mul.lo.s32 	%r24, %r261, %r99;
	mov.u32 	%r269, %r263;
$L__BB0_9:
	setp.lt.s32 	%p9, %r99, 1;
	shl.b32 	%r133, %r269, 2;
	add.s32 	%r49, %r3, %r133;
	ld.shared.f32 	%f3, [%r49];
	add.s32 	%r134, %r4, %r133;
	ld.shared.f32 	%f4, [%r134];
	mov.f32 	%f428, 0fFF800000;
	@%p9 bra 	$L__BB0_53;
	setp.lt.s32 	%p10, %r100, 1;
	mov.u32 	%r135, %ctaid.x;
	mad.lo.s32 	%r136, %r98, %r135, %r269;
	mul.lo.s32 	%r50, %r136, %r100;
	mul.lo.s32 	%r51, %r269, %r99;
	@%p10 bra 	$L__BB0_42;
	mov.f32 	%f428, 0fFF800000;
	mov.b32 	%r270, 0;
$L__BB0_12:
	setp.lt.u32 	%p22, %r14, 15;
	add.s32 	%r158, %r270, %r24;
	mul.lo.s32 	%r53, %r158, %r100;
	mov.f32 	%f420, 0f00000000;
	mov.b32 	%r273, 0;
	@%p22 bra 	$L__BB0_15;
	mov.f32 	%f420, 0f00000000;
	mov.b32 	%r271, 0;
$L__BB0_14:
	.pragma "nounroll";
	add.s32 	%r160, %r271, %r50;
	mul.wide.s32 	%rd14, %r160, 4;
	add.s64 	%rd15, %rd2, %rd14;
	ld.global.f32 	%f71, [%rd15];
	add.s32 	%r161, %r271, %r53;
	mul.wide.u32 	%rd16, %r161, 4;
	add.s64 	%rd17, %rd1, %rd16;
	ld.global.f32 	%f72, [%rd17];
	fma.rn.f32 	%f73, %f71, %f72, %f420;
	ld.global.f32 	%f74, [%rd15+4];
	ld.global.f32 	%f75, [%rd17+4];
	fma.rn.f32 	%f76, %f74, %f75, %f73;
	ld.global.f32 	%f77, [%rd15+8];
	ld.global.f32 	%f78, [%rd17+8];
	fma.rn.f32 	%f79, %f77, %f78, %f76;
	ld.global.f32 	%f80, [%rd15+12];
	ld.global.f32 	%f81, [%rd17+12];
	fma.rn.f32 	%f82, %f80, %f81, %f79;
	ld.global.f32 	%f83, [%rd15+16];
	ld.global.f32 	%f84, [%rd17+16];
	fma.rn.f32 	%f85, %f83, %f84, %f82;
	ld.global.f32 	%f86, [%rd15+20];
	ld.global.f32 	%f87, [%rd17+20];
	fma.rn.f32 	%f88, %f86, %f87, %f85;
	ld.global.f32 	%f89, [%rd15+24];
	ld.global.f32 	%f90, [%rd17+24];
	fma.rn.f32 	%f91, %f89, %f90, %f88;
	ld.global.f32 	%f92, [%rd15+28];
	ld.global.f32 	%f93, [%rd17+28];
	fma.rn.f32 	%f94, %f92, %f93, %f91;
	ld.global.f32 	%f95, [%rd15+32];
	ld.global.f32 	%f96, [%rd17+32];
	fma.rn.f32 	%f97, %f95, %f96, %f94;
	ld.global.f32 	%f98, [%rd15+36];
	ld.global.f32 	%f99, [%rd17+36];
	fma.rn.f32 	%f100, %f98, %f99, %f97;
	ld.global.f32 	%f101, [%rd15+40];
	ld.global.f32 	%f102, [%rd17+40];
	fma.rn.f32 	%f103, %f101, %f102, %f100;
	ld.global.f32 	%f104, [%rd15+44];
	ld.global.f32 	%f105, [%rd17+44];
	fma.rn.f32 	%f106, %f104, %f105, %f103;
	ld.global.f32 	%f107, [%rd15+48];
	ld.global.f32 	%f108, [%rd17+48];
	fma.rn.f32 	%f109, %f107, %f108, %f106;
	ld.global.f32 	%f110, [%rd15+52];
	ld.global.f32 	%f111, [%rd17+52];
	fma.rn.f32 	%f112, %f110, %f111, %f109;
	ld.global.f32 	%f113, [%rd15+56];
	ld.global.f32 	%f114, [%rd17+56];
	fma.rn.f32 	%f115, %f113, %f114, %f112;
	ld.global.f32 	%f116, [%rd15+60];
	ld.global.f32 	%f117, [%rd17+60];
	fma.rn.f32 	%f420, %f116, %f117, %f115;
	add.s32 	%r271, %r271, 16;
	setp.ne.s32 	%p23, %r271, %r19;
	mov.u32 	%r273, %r19;
	@%p23 bra 	$L__BB0_14;
$L__BB0_15:
	setp.eq.s32 	%p24, %r15, 0;
	@%p24 bra 	$L__BB0_25;
	add.s32 	%r162, %r15, -1;
	setp.lt.u32 	%p25, %r162, 7;
	@%p25 bra 	$L__BB0_18;
	add.s32 	%r163, %r273, %r50;
	mul.wide.s32 	%rd18, %r163, 4;
	add.s64 	%rd19, %rd2, %rd18;
	ld.global.f32 	%f119, [%rd19];
	add.s32 	%r164, %r273, %r53;
	mul.wide.u32 	%rd20, %r164, 4;
	add.s64 	%rd21, %rd1, %rd20;
	ld.global.f32 	%f120, [%rd21];
	fma.rn.f32 	%f121, %f119, %f120, %f420;
	ld.global.f32 	%f122, [%rd19+4];
	cvt.u64.u32 	%rd22, %r53;
	cvt.u64.u32 	%rd23, %r273;
	add.s64 	%rd24, %rd23, %rd22;
	shl.b64 	%rd25, %rd24, 2;
	add.s64 	%rd26, %rd1, %rd25;
	ld.global.f32 	%f123, [%rd26+4];
	fma.rn.f32 	%f124, %f122, %f123, %f121;
	ld.global.f32 	%f125, [%rd19+8];
	ld.global.f32 	%f126, [%rd26+8];
	fma.rn.f32 	%f127, %f125, %f126, %f124;
	ld.global.f32 	%f128, [%rd19+12];
	ld.global.f32 	%f129, [%rd26+12];
	fma.rn.f32 	%f130, %f128, %f129, %f127;
	ld.global.f32 	%f131, [%rd19+16];
	ld.global.f32 	%f132, [%rd26+16];
	fma.rn.f32 	%f133, %f131, %f132, %f130;
	ld.global.f32 	%f134, [%rd19+20];
	ld.global.f32 	%f135, [%rd26+20];
	fma.rn.f32 	%f136, %f134, %f135, %f133;
	ld.global.f32 	%f137, [%rd19+24];
	ld.global.f32 	%f138, [%rd26+24];
	fma.rn.f32 	%f139, %f137, %f138, %f136;
	ld.global.f32 	%f140, [%rd19+28];
	ld.global.f32 	%f141, [%rd26+28];
	fma.rn.f32 	%f420, %f140, %f141, %f139;
	add.s32 	%r273, %r273, 8;
$L__BB0_18:
	setp.eq.s32 	%p26, %r16, 0;
	@%p26 bra 	$L__BB0_25;
	add.s32 	%r165, %r16, -1;
	setp.lt.u32 	%p27, %r165, 3;
	@%p27 bra 	$L__BB0_21;
	add.s32 	%r166, %r273, %r50;
	mul.wide.s32 	%rd27, %r166, 4;
	add.s64 	%rd28, %rd2, %rd27;
	ld.global.f32 	%f143, [%rd28];
	add.s32 	%r167, %r273, %r53;
	mul.wide.u32 	%rd29, %r167, 4;
	add.s64 	%rd30, %rd1, %rd29;
	ld.global.f32 	%f144, [%rd30];
	fma.rn.f32 	%f145, %f143, %f144, %f420;
	ld.global.f32 	%f146, [%rd28+4];
	cvt.u64.u32 	%rd31, %r53;
	cvt.u64.u32 	%rd32, %r273;
	add.s64 	%rd33, %rd32, %rd31;
	shl.b64 	%rd34, %rd33, 2;
	add.s64 	%rd35, %rd1, %rd34;
	ld.global.f32 	%f147, [%rd35+4];
	fma.rn.f32 	%f148, %f146, %f147, %f145;
	ld.global.f32 	%f149, [%rd28+8];
	ld.global.f32 	%f150, [%rd35+8];
	fma.rn.f32 	%f151, %f149, %f150, %f148;
	ld.global.f32 	%f152, [%rd28+12];
	ld.global.f32 	%f153, [%rd35+12];
	fma.rn.f32 	%f420, %f152, %f153, %f151;
	add.s32 	%r273, %r273, 4;
$L__BB0_21:
	setp.eq.s32 	%p28, %r20, 0;
	@%p28 bra 	$L__BB0_25;
	setp.eq.s32 	%p29, %r20, 1;
	add.s32 	%r168, %r273, %r50;
	mul.wide.s32 	%rd36, %r168, 4;
	add.s64 	%rd7, %rd2, %rd36;
	ld.global.f32 	%f154, [%rd7];
	add.s32 	%r169, %r273, %r53;
	mul.wide.u32 	%rd37, %r169, 4;
	add.s64 	%rd38, %rd1, %rd37;
	ld.global.f32 	%f155, [%rd38];
	fma.rn.f32 	%f420, %f154, %f155, %f420;
	@%p29 bra 	$L__BB0_25;
	setp.eq.s32 	%p30, %r20, 2;
	ld.global.f32 	%f156, [%rd7+4];
	cvt.u64.u32 	%rd39, %r53;
	cvt.u64.u32 	%rd40, %r273;
	add.s64 	%rd41, %rd40, %rd39;
	shl.b64 	%rd42, %rd41, 2;
	add.s64 	%rd8, %rd1, %rd42;
	ld.global.f32 	%f157, [%rd8+4];
	fma.rn.f32 	%f420, %f156, %f157, %f420;
	@%p30 bra 	$L__BB0_25;
	ld.global.f32 	%f158, [%rd7+8];
	ld.global.f32 	%f159, [%rd8+8];
	fma.rn.f32 	%f420, %f158, %f159, %f420;
$L__BB0_25:
	mul.f32 	%f160, %f60, %f420;
	add.s32 	%r170, %r270, %r51;
	shl.b32 	%r171, %r170, 2;
	mov.u32 	%r172, smem;
	add.s32 	%r173, %r172, %r171;
	st.shared.f32 	[%r173], %f160;
	setp.gt.f32 	%p31, %f160, %f428;
	selp.f32 	%f428, %f160, %f428, %p31;
	add.s32 	%r270, %r270, 1;
	setp.eq.s32 	%p32, %r270, %r99;
	@%p32 bra 	$L__BB0_53;
	bra.uni 	$L__BB0_12;
$L__BB0_26:
	ld.param.u32 	%r253, [_Z16fwd_kernel_naivePKfS0_S0_Pfiiiiiiif_param_4];
	setp.ge.s32 	%p62, %r263, %r98;
	mov.u32 	%r245, %ctaid.x;
	mul.lo.s32 	%r25, %r98, %r245;
	add.s32 	%r262, %r263, %r25;
	setp.ge.s32 	%p63, %r262, %r253;
	or.pred  	%p64, %p62, %p63;
	setp.lt.s32 	%p65, %r100, 1;
	or.pred  	%p66, %p64, %p65;
	@%p66 bra 	$L__BB0_41;
	and.b32  	%r27, %r100, 15;
	add.s32 	%r28, %r27, -1;
	and.b32  	%r29, %r100, 7;
	add.s32 	%r30, %r29, -1;
	and.b32  	%r31, %r100, 2147483632;
	and.b32  	%r32, %r100, 3;
	neg.s32 	%r33, %r31;
	add.s64 	%rd5, %rd4, 32;
$L__BB0_28:
	setp.lt.u32 	%p67, %r100, 16;
	mul.lo.s32 	%r36, %r262, %r100;
	shl.b32 	%r248, %r263, 2;
	add.s32 	%r249, %r4, %r248;
	ld.shared.f32 	%f2, [%r249];
	mov.b32 	%r267, 0;
	mov.u32 	%r264, %r36;
	mov.u32 	%r265, %r33;
	@%p67 bra 	$L__BB0_30;
$L__BB0_29:
	.pragma "nounroll";
	mul.wide.s32 	%rd82, %r264, 4;
	add.s64 	%rd83, %rd5, %rd82;
	ld.global.f32 	%f350, [%rd83+-32];
	div.rn.f32 	%f351, %f350, %f2;
	st.global.f32 	[%rd83+-32], %f351;
	ld.global.f32 	%f352, [%rd83+-28];
	div.rn.f32 	%f353, %f352, %f2;
	st.global.f32 	[%rd83+-28], %f353;
	ld.global.f32 	%f354, [%rd83+-24];
	div.rn.f32 	%f355, %f354, %f2;
	st.global.f32 	[%rd83+-24], %f355;
	ld.global.f32 	%f356, [%rd83+-20];
	div.rn.f32 	%f357, %f356, %f2;
	st.global.f32 	[%rd83+-20], %f357;
	ld.global.f32 	%f358, [%rd83+-16];
	div.rn.f32 	%f359, %f358, %f2;
	st.global.f32 	[%rd83+-16], %f359;
	ld.global.f32 	%f360, [%rd83+-12];
	div.rn.f32 	%f361, %f360, %f2;
	st.global.f32 	[%rd83+-12], %f361;
	ld.global.f32 	%f362, [%rd83+-8];
	div.rn.f32 	%f363, %f362, %f2;
	st.global.f32 	[%rd83+-8], %f363;
	ld.global.f32 	%f364, [%rd83+-4];
	div.rn.f32 	%f365, %f364, %f2;
	st.global.f32 	[%rd83+-4], %f365;
	ld.global.f32 	%f366, [%rd83];
	div.rn.f32 	%f367, %f366, %f2;
	st.global.f32 	[%rd83], %f367;
	ld.global.f32 	%f368, [%rd83+4];
	div.rn.f32 	%f369, %f368, %f2;
	st.global.f32 	[%rd83+4], %f369;
	ld.global.f32 	%f370, [%rd83+8];
	div.rn.f32 	%f371, %f370, %f2;
	st.global.f32 	[%rd83+8], %f371;
	ld.global.f32 	%f372, [%rd83+12];
	div.rn.f32 	%f373, %f372, %f2;
	st.global.f32 	[%rd83+12], %f373;
	ld.global.f32 	%f374, [%rd83+16];
	div.rn.f32 	%f375, %f374, %f2;
	st.global.f32 	[%rd83+16], %f375;
	ld.global.f32 	%f376, [%rd83+20];
	div.rn.f32 	%f377, %f376, %f2;
	st.global.f32 	[%rd83+20], %f377;
	ld.global.f32 	%f378, [%rd83+24];
	div.rn.f32 	%f379, %f378, %f2;
	st.global.f32 	[%rd83+24], %f379;
	ld.global.f32 	%f380, [%rd83+28];
	div.rn.f32 	%f381, %f380, %f2;
	st.global.f32 	[%rd83+28], %f381;
	add.s32 	%r265, %r265, 16;
	add.s32 	%r264, %r264, 16;
	setp.eq.s32 	%p68, %r265, 0;
	mov.u32 	%r267, %r31;
	@%p68 bra 	$L__BB0_30;
	bra.uni 	$L__BB0_29;
$L__BB0_30:
	setp.eq.s32 	%p69, %r27, 0;
	@%p69 bra 	$L__BB0_40;
	setp.lt.u32 	%p70, %r28, 7;
	@%p70 bra 	$L__BB0_33;
	add.s32 	%r250, %r267, %r36;
	mul.wide.s32 	%rd84, %r250, 4;
	add.s64 	%rd85, %rd4, %rd84;
	ld.global.f32 	%f382, [%rd85];
	div.rn.f32 	%f383, %f382, %f2;
	st.global.f32 	[%rd85], %f383;
	ld.global.f32 	%f384, [%rd85+4];
	div.rn.f32 	%f385, %f384, %f2;
	st.global.f32 	[%rd85+4], %f385;
	ld.global.f32 	%f386, [%rd85+8];
	div.rn.f32 	%f387, %f386, %f2;
	st.global.f32 	[%rd85+8], %f387;
	ld.global.f32 	%f388, [%rd85+12];
	div.rn.f32 	%f389, %f388, %f2;
	st.global.f32 	[%rd85+12], %f389;
	ld.global.f32 	%f390, [%rd85+16];
	div.rn.f32 	%f391, %f390, %f2;
	st.global.f32 	[%rd85+16], %f391;
	ld.global.f32 	%f392, [%rd85+20];
	div.rn.f32 	%f393, %f392, %f2;
	st.global.f32 	[%rd85+20], %f393;
	ld.global.f32 	%f394, [%rd85+24];
	div.rn.f32 	%f395, %f394, %f2;
	st.global.f32 	[%rd85+24], %f395;
	ld.global.f32 	%f396, [%rd85+28];
	div.rn.f32 	%f397, %f396, %f2;
	st.global.f32 	[%rd85+28], %f397;
	add.s32 	%r267, %r267, 8;
$L__BB0_33:
	setp.eq.s32 	%p71, %r29, 0;
	@%p71 bra 	$L__BB0_40;
	setp.lt.u32 	%p72, %r30, 3;
	@%p72 bra 	$L__BB0_36;
	add.s32 	%r251, %r267, %r36;
	mul.wide.s32 	%rd86, %r251, 4;
	add.s64 	%rd87, %rd4, %rd86;
	ld.global.f32 	%f398, [%rd87];
	div.rn.f32 	%f399, %f398, %f2;
	st.global.f32 	[%rd87], %f399;
	ld.global.f32 	%f400, [%rd87+4];
	div.rn.f32 	%f401, %f400, %f2;
	st.global.f32 	[%rd87+4], %f401;
	ld.global.f32 	%f402, [%rd87+8];
	div.rn.f32 	%f403, %f402, %f2;
	st.global.f32 	[%rd87+8], %f403;
	ld.global.f32 	%f404, [%rd87+12];
	div.rn.f32 	%f405, %f404, %f2;
	st.global.f32 	[%rd87+12], %f405;
	add.s32 	%r267, %r267, 4;
$L__BB0_36:
	setp.eq.s32 	%p73, %r32, 0;
	@%p73 bra 	$L__BB0_40;
	setp.eq.s32 	%p74, %r32, 1;
	add.s32 	%r252, %r267, %r36;
	mul.wide.s32 	%rd88, %r252, 4;
	add.s64 	%rd6, %rd4, %rd88;
	ld.global.f32 	%f406, [%rd6];
	div.rn.f32 	%f407, %f406, %f2;
	st.global.f32 	[%rd6], %f407;
	@%p74 bra 	$L__BB0_40;
	setp.eq.s32 	%p75, %r32, 2;
	ld.global.f32 	%f408, [%rd6+4];
	div.rn.f32 	%f409, %f408, %f2;
	st.global.f32 	[%rd6+4], %f409;
	@%p75 bra 	$L__BB0_40;
	ld.global.f32 	%f410, [%rd6+8];
	div.rn.f32 	%f411, %f410, %f2;
	st.global.f32 	[%rd6+8], %f411;
$L__BB0_40:
	ld.param.u32 	%r254, [_Z16fwd_kernel_naivePKfS0_S0_Pfiiiiiiif_param_4];
	add.s32 	%r263, %r263, %r2;
	setp.lt.s32 	%p76, %r263, %r98;
	add.s32 	%r262, %r263, %r25;
	setp.lt.s32 	%p77, %r262, %r254;
	and.pred  	%p78, %p76, %p77;
	@%p78 bra 	$L__BB0_28;
$L__BB0_41:
	ret;
$L__BB0_42:
	setp.lt.u32 	%p11, %r99, 8;
	mov.f32 	%f428, 0fFF800000;
	mov.b32 	%r277, 0;
	@%p11 bra 	$L__BB0_45;
	mov.f32 	%f428, 0fFF800000;
	mov.b32 	%r275, 0;
$L__BB0_44:
	.pragma "nounroll";
	add.s32 	%r139, %r275, %r51;
	shl.b32 	%r140, %r139, 2;
	mov.u32 	%r141, smem;
	add.s32 	%r142, %r141, %r140;
	st.shared.f32 	[%r142], %f1;
	setp.gt.f32 	%p12, %f1, %f428;
	selp.f32 	%f428, %f1, %f428, %p12;
	st.shared.f32 	[%r142+4], %f1;
	st.shared.f32 	[%r142+8], %f1;
	st.shared.f32 	[%r142+12], %f1;
	st.shared.f32 	[%r142+16], %f1;
	st.shared.f32 	[%r142+20], %f1;
	st.shared.f32 	[%r142+24], %f1;
	st.shared.f32 	[%r142+28], %f1;
	add.s32 	%r275, %r275, 8;
	setp.ne.s32 	%p13, %r275, %r17;
	mov.u32 	%r277, %r17;
	@%p13 bra 	$L__BB0_44;
$L__BB0_45:
	setp.eq.s32 	%p14, %r12, 0;
	@%p14 bra 	$L__BB0_53;
	add.s32 	%r143, %r12, -1;
	setp.lt.u32 	%p15, %r143, 3;
	@%p15 bra 	$L__BB0_48;
	add.s32 	%r144, %r277, %r51;
	shl.b32 	%r145, %r144, 2;
	mov.u32 	%r146, smem;
	add.s32 	%r147, %r146, %r145;
	st.shared.f32 	[%r147], %f1;
	setp.gt.f32 	%p16, %f1, %f428;
	selp.f32 	%f428, %f1, %f428, %p16;
	st.shared.f32 	[%r147+4], %f1;
	st.shared.f32 	[%r147+8], %f1;
	st.shared.f32 	[%r147+12], %f1;
	add.s32 	%r277, %r277, 4;
$L__BB0_48:
	setp.eq.s32 	%p17, %r13, 0;
	@%p17 bra 	$L__BB0_53;
	setp.eq.s32 	%p18, %r13, 1;
	@%p18 bra 	$L__BB0_51;
	add.s32 	%r148, %r277, %r51;
	shl.b32 	%r149, %r148, 2;
	mov.u32 	%r150, smem;
	add.s32 	%r151, %r150, %r149;
	st.shared.f32 	[%r151], %f1;
	setp.gt.f32 	%p19, %f1, %f428;
	selp.f32 	%f428, %f1, %f428, %p19;
	st.shared.f32 	[%r151+4], %f1;
	add.s32 	%r277, %r277, 2;
$L__BB0_51:
	setp.eq.s32 	%p20, %r18, 0;
	@%p20 bra 	$L__BB0_53;
	add.s32 	%r152, %r277, %r51;
	shl.b32 	%r153, %r152, 2;
	mov.u32 	%r154, smem;
	add.s32 	%r155, %r154, %r153;
	st.shared.f32 	[%r155], %f1;
	setp.gt.f32 	%p21, %f1, %f428;
	selp.f32 	%f428, %f1, %f428, %p21;
$L__BB0_53:
	max.f32 	%f33, %f3, %f428;
	mov.f32 	%f436, 0f00000000;
	@%p9 bra 	$L__BB0_65;
	setp.lt.u32 	%p34, %r99, 8;
	mul.lo.s32 	%r69, %r269, %r99;
	mov.f32 	%f436, 0f00000000;
	mov.b32 	%r281, 0;
	@%p34 bra 	$L__BB0_57;
	mov.f32 	%f436, 0f00000000;
	mov.b32 	%r279, 0;
$L__BB0_56:
	.pragma "nounroll";
	add.s32 	%r176, %r279, %r69;
	shl.b32 	%r177, %r176, 2;
	mov.u32 	%r178, smem;
	add.s32 	%r179, %r178, %r177;
	ld.shared.f32 	%f165, [%r179];
	sub.f32 	%f166, %f165, %f33;
	mul.f32 	%f167, %f166, 0f3FB8AA3B;
	ex2.approx.f32 	%f168, %f167;
	st.shared.f32 	[%r179], %f168;
	add.f32 	%f169, %f436, %f168;
	ld.shared.f32 	%f170, [%r179+4];
	sub.f32 	%f171, %f170, %f33;
	mul.f32 	%f172, %f171, 0f3FB8AA3B;
	ex2.approx.f32 	%f173, %f172;
	st.shared.f32 	[%r179+4], %f173;
	add.f32 	%f174, %f169, %f173;
	ld.shared.f32 	%f175, [%r179+8];
	sub.f32 	%f176, %f175, %f33;
	mul.f32 	%f177, %f176, 0f3FB8AA3B;
	ex2.approx.f32 	%f178, %f177;
	st.shared.f32 	[%r179+8], %f178;
	add.f32 	%f179, %f174, %f178;
	ld.shared.f32 	%f180, [%r179+12];
	sub.f32 	%f181, %f180, %f33;
	mul.f32 	%f182, %f181, 0f3FB8AA3B;
	ex2.approx.f32 	%f183, %f182;
	st.shared.f32 	[%r179+12], %f183;
	add.f32 	%f184, %f179, %f183;
	ld.shared.f32 	%f185, [%r179+16];
	sub.f32 	%f186, %f185, %f33;
	mul.f32 	%f187, %f186, 0f3FB8AA3B;
	ex2.approx.f32 	%f188, %f187;
	st.shared.f32 	[%r179+16], %f188;
	add.f32 	%f189, %f184, %f188;
	ld.shared.f32 	%f190, [%r179+20];
	sub.f32 	%f191, %f190, %f33;
	mul.f32 	%f192, %f191, 0f3FB8AA3B;
	ex2.approx.f32 	%f193, %f192;
	st.shared.f32 	[%r179+20], %f193;
	add.f32 	%f194, %f189, %f193;
	ld.shared.f32 	%f195, [%r179+24];
	sub.f32 	%f196, %f195, %f33;
	mul.f32 	%f197, %f196, 0f3FB8AA3B;
	ex2.approx.f32 	%f198, %f197;
	st.shared.f32 	[%r179+24], %f198;
	add.f32 	%f199, %f194, %f198;
	ld.shared.f32 	%f200, [%r179+28];
	sub.f32 	%f201, %f200, %f33;
	mul.f32 	%f202, %f201, 0f3FB8AA3B;
	ex2.approx.f32 	%f203, %f202;
	st.shared.f32 	[%r179+28], %f203;
	add.f32 	%f436, %f199, %f203;
	add.s32 	%r279, %r279, 8;
	setp.ne.s32 	%p35, %r279, %r17;
	mov.u32 	%r281, %r17;
	@%p35 bra 	$L__BB0_56;
$L__BB0_57:
	setp.eq.s32 	%p36, %r12, 0;
	@%p36 bra 	$L__BB0_65;
	add.s32 	%r180, %r12, -1;
	setp.lt.u32 	%p37, %r180, 3;
	@%p37 bra 	$L__BB0_60;
	add.s32 	%r181, %r281, %r69;
	shl.b32 	%r182, %r181, 2;
	mov.u32 	%r183, smem;
	add.s32 	%r184, %r183, %r182;
	ld.shared.f32 	%f205, [%r184];
	sub.f32 	%f206, %f205, %f33;
	mul.f32 	%f207, %f206, 0f3FB8AA3B;
	ex2.approx.f32 	%f208, %f207;
	st.shared.f32 	[%r184], %f208;
	add.f32 	%f209, %f436, %f208;
	ld.shared.f32 	%f210, [%r184+4];
	sub.f32 	%f211, %f210, %f33;
	mul.f32 	%f212, %f211, 0f3FB8AA3B;
	ex2.approx.f32 	%f213, %f212;
	st.shared.f32 	[%r184+4], %f213;
	add.f32 	%f214, %f209, %f213;
	ld.shared.f32 	%f215, [%r184+8];
	sub.f32 	%f216, %f215, %f33;
	mul.f32 	%f217, %f216, 0f3FB8AA3B;
	ex2.approx.f32 	%f218, %f217;
	st.shared.f32 	[%r184+8], %f218;
	add.f32 	%f219, %f214, %f218;
	ld.shared.f32 	%f220, [%r184+12];
	sub.f32 	%f221, %f220, %f33;
	mul.f32 	%f222, %f221, 0f3FB8AA3B;
	ex2.approx.f32 	%f223, %f222;
	st.shared.f32 	[%r184+12], %f223;
	add.f32 	%f436, %f219, %f223;
	add.s32 	%r281, %r281, 4;
$L__BB0_60:
	setp.eq.s32 	%p38, %r13, 0;
	@%p38 bra 	$L__BB0_65;
	setp.eq.s32 	%p39, %r13, 1;
	@%p39 bra 	$L__BB0_63;
	add.s32 	%r185, %r281, %r69;
	shl.b32 	%r186, %r185, 2;
	mov.u32 	%r187, smem;
	add.s32 	%r188, %r187, %r186;
	ld.shared.f32 	%f225, [%r188];
	sub.f32 	%f226, %f225, %f33;
	mul.f32 	%f227, %f226, 0f3FB8AA3B;
	ex2.approx.f32 	%f228, %f227;
	st.shared.f32 	[%r188], %f228;
	add.f32 	%f229, %f436, %f228;
	ld.shared.f32 	%f230, [%r188+4];
	sub.f32 	%f231, %f230, %f33;
	mul.f32 	%f232, %f231, 0f3FB8AA3B;
	ex2.approx.f32 	%f233, %f232;
	st.shared.f32 	[%r188+4], %f233;
	add.f32 	%f436, %f229, %f233;
	add.s32 	%r281, %r281, 2;
$L__BB0_63:
	setp.eq.s32 	%p40, %r18, 0;
	@%p40 bra 	$L__BB0_65;
	add.s32 	%r189, %r281, %r69;
	shl.b32 	%r190, %r189, 2;
	mov.u32 	%r191, smem;
	add.s32 	%r192, %r191, %r190;
	ld.shared.f32 	%f234, [%r192];
	sub.f32 	%f235, %f234, %f33;
	mul.f32 	%f236, %f235, 0f3FB8AA3B;
	ex2.approx.f32 	%f237, %f236;
	st.shared.f32 	[%r192], %f237;
	add.f32 	%f436, %f436, %f237;
$L__BB0_65:
	setp.lt.s32 	%p41, %r100, 1;
	sub.f32 	%f238, %f3, %f33;
	mul.f32 	%f239, %f238, 0f3FB8AA3B;
	ex2.approx.f32 	%f46, %f239;
	fma.rn.f32 	%f47, %f4, %f46, %f436;
	@%p41 bra 	$L__BB0_93;
	mul.lo.s32 	%r77, %r269, %r99;
	mov.u32 	%r193, %ctaid.x;
	mad.lo.s32 	%r194, %r98, %r193, %r269;
	mul.lo.s32 	%r78, %r194, %r100;
	@%p9 bra 	$L__BB0_80;
	mov.b32 	%r283, 0;
$L__BB0_68:
	setp.lt.u32 	%p52, %r99, 8;
	mov.f32 	%f444, 0f00000000;
	mov.b32 	%r286, 0;
	@%p52 bra 	$L__BB0_71;
	mov.f32 	%f444, 0f00000000;
	mov.b32 	%r284, 0;
$L__BB0_70:
	.pragma "nounroll";
	add.s32 	%r206, %r284, %r77;
	shl.b32 	%r207, %r206, 2;
	mov.u32 	%r208, smem;
	add.s32 	%r209, %r208, %r207;
	ld.shared.f32 	%f305, [%r209];
	add.s32 	%r210, %r284, %r24;
	mad.lo.s32 	%r211, %r210, %r100, %r283;
	mul.wide.u32 	%rd50, %r211, 4;
	add.s64 	%rd51, %rd3, %rd50;
	ld.global.f32 	%f306, [%rd51];
	fma.rn.f32 	%f307, %f305, %f306, %f444;
	ld.shared.f32 	%f308, [%r209+4];
	add.s32 	%r212, %r211, %r100;
	mul.wide.u32 	%rd52, %r212, 4;
	add.s64 	%rd53, %rd3, %rd52;
	ld.global.f32 	%f309, [%rd53];
	fma.rn.f32 	%f310, %f308, %f309, %f307;
	ld.shared.f32 	%f311, [%r209+8];
	add.s32 	%r213, %r212, %r100;
	mul.wide.u32 	%rd54, %r213, 4;
	add.s64 	%rd55, %rd3, %rd54;
	ld.global.f32 	%f312, [%rd55];
	fma.rn.f32 	%f313, %f311, %f312, %f310;
	ld.shared.f32 	%f314, [%r209+12];
	add.s32 	%r214, %r213, %r100;
	mul.wide.u32 	%rd56, %r214, 4;
	add.s64 	%rd57, %rd3, %rd56;
	ld.global.f32 	%f315, [%rd57];
	fma.rn.f32 	%f316, %f314, %f315, %f313;
	ld.shared.f32 	%f317, [%r209+16];
	add.s32 	%r215, %r214, %r100;
	mul.wide.u32 	%rd58, %r215, 4;
	add.s64 	%rd59, %rd3, %rd58;
	ld.global.f32 	%f318, [%rd59];
	fma.rn.f32 	%f319, %f317, %f318, %f316;
	ld.shared.f32 	%f320, [%r209+20];
	add.s32 	%r216, %r215, %r100;
	mul.wide.u32 	%rd60, %r216, 4;
	add.s64 	%rd61, %rd3, %rd60;
	ld.global.f32 	%f321, [%rd61];
	fma.rn.f32 	%f322, %f320, %f321, %f319;
	ld.shared.f32 	%f323, [%r209+24];
	add.s32 	%r217, %r216, %r100;
	mul.wide.u32 	%rd62, %r217, 4;
	add.s64 	%rd63, %rd3, %rd62;
	ld.global.f32 	%f324, [%rd63];
	fma.rn.f32 	%f325, %f323, %f324, %f322;
	ld.shared.f32 	%f326, [%r209+28];
	add.s32 	%r218, %r217, %r100;
	mul.wide.u32 	%rd64, %r218, 4;
	add.s64 	%rd65, %rd3, %rd64;
	ld.global.f32 	%f327, [%rd65];
	fma.rn.f32 	%f444, %f326, %f327, %f325;
	add.s32 	%r284, %r284, 8;
	setp.ne.s32 	%p53, %r284, %r17;
	mov.u32 	%r286, %r17;
	@%p53 bra 	$L__BB0_70;
$L__BB0_71:
	setp.eq.s32 	%p54, %r12, 0;
	@%p54 bra 	$L__BB0_79;
	add.s32 	%r219, %r12, -1;
	setp.lt.u32 	%p55, %r219, 3;
	@%p55 bra 	$L__BB0_74;
	add.s32 	%r220, %r286, %r77;
	shl.b32 	%r221, %r220, 2;
	mov.u32 	%r222, smem;
	add.s32 	%r223, %r222, %r221;
	ld.shared.f32 	%f329, [%r223];
	add.s32 	%r224, %r286, %r24;
	mad.lo.s32 	%r225, %r224, %r100, %r283;
	mul.wide.u32 	%rd66, %r225, 4;
	add.s64 	%rd67, %rd3, %rd66;
	ld.global.f32 	%f330, [%rd67];
	fma.rn.f32 	%f331, %f329, %f330, %f444;
	ld.shared.f32 	%f332, [%r223+4];
	add.s32 	%r226, %r225, %r100;
	mul.wide.u32 	%rd68, %r226, 4;
	add.s64 	%rd69, %rd3, %rd68;
	ld.global.f32 	%f333, [%rd69];
	fma.rn.f32 	%f334, %f332, %f333, %f331;
	ld.shared.f32 	%f335, [%r223+8];
	add.s32 	%r227, %r226, %r100;
	mul.wide.u32 	%rd70, %r227, 4;
	add.s64 	%rd71, %rd3, %rd70;
	ld.global.f32 	%f336, [%rd71];
	fma.rn.f32 	%f337, %f335, %f336, %f334;
	ld.shared.f32 	%f338, [%r223+12];
	add.s32 	%r228, %r227, %r100;
	mul.wide.u32 	%rd72, %r228, 4;
	add.s64 	%rd73, %rd3, %rd72;
	ld.global.f32 	%f339, [%rd73];
	fma.rn.f32 	%f444, %f338, %f339, %f337;
	add.s32 	%r286, %r286, 4;
$L__BB0_74:
	setp.eq.s32 	%p56, %r13, 0;
	@%p56 bra 	$L__BB0_79;
	setp.eq.s32 	%p57, %r13, 1;
	@%p57 bra 	$L__BB0_77;
	add.s32 	%r229, %r286, %r77;
	shl.b32 	%r230, %r229, 2;
	mov.u32 	%r231, smem;
	add.s32 	%r232, %r231, %r230;
	ld.shared.f32 	%f341, [%r232];
	add.s32 	%r233, %r286, %r24;
	mad.lo.s32 	%r234, %r233, %r100, %r283;
	mul.wide.u32 	%rd74, %r234, 4;
	add.s64 	%rd75, %rd3, %rd74;
	ld.global.f32 	%f342, [%rd75];
	fma.rn.f32 	%f343, %f341, %f342, %f444;
	ld.shared.f32 	%f344, [%r232+4];
	add.s32 	%r235, %r234, %r100;
	mul.wide.u32 	%rd76, %r235, 4;
	add.s64 	%rd77, %rd3, %rd76;
	ld.global.f32 	%f345, [%rd77];
	fma.rn.f32 	%f444, %f344, %f345, %f343;
	add.s32 	%r286, %r286, 2;
$L__BB0_77:
	setp.eq.s32 	%p58, %r18, 0;
	@%p58 bra 	$L__BB0_79;
	add.s32 	%r236, %r286, %r77;
	shl.b32 	%r237, %r236, 2;
	mov.u32 	%r238, smem;
	add.s32 	%r239, %r238, %r237;
	ld.shared.f32 	%f346, [%r239];
	add.s32 	%r240, %r286, %r24;
	mad.lo.s32 	%r241, %r240, %r100, %r283;
	mul.wide.u32 	%rd78, %r241, 4;
	add.s64 	%rd79, %rd3, %rd78;
	ld.global.f32 	%f347, [%rd79];
	fma.rn.f32 	%f444, %f346, %f347, %f444;
$L__BB0_79:
	add.s32 	%r242, %r283, %r78;
	mul.wide.s32 	%rd80, %r242, 4;
	add.s64 	%rd81, %rd4, %rd80;
	ld.global.f32 	%f348, [%rd81];
	fma.rn.f32 	%f349, %f46, %f348, %f444;
	st.global.f32 	[%rd81], %f349;
	add.s32 	%r283, %r283, 1;
	setp.eq.s32 	%p59, %r283, %r100;
	@%p59 bra 	$L__BB0_93;
	bra.uni 	$L__BB0_68;
$L__BB0_80:
	setp.lt.u32 	%p43, %r14, 15;
	mov.b32 	%r290, 0;
	@%p43 bra 	$L__BB0_83;
	mov.b32 	%r288, 0;
$L__BB0_82:
	.pragma "nounroll";
	add.s32 	%r197, %r288, %r78;
	mul.wide.s32 	%rd43, %r197, 4;
	add.s64 	%rd44, %rd4, %rd43;
	ld.global.f32 	%f240, [%rd44];
	fma.rn.f32 	%f241, %f46, %f240, 0f00000000;
	st.global.f32 	[%rd44], %f241;
	ld.global.f32 	%f242, [%rd44+4];
	fma.rn.f32 	%f243, %f46, %f242, 0f00000000;
	st.global.f32 	[%rd44+4], %f243;
	ld.global.f32 	%f244, [%rd44+8];
	fma.rn.f32 	%f245, %f46, %f244, 0f00000000;
	st.global.f32 	[%rd44+8], %f245;
	ld.global.f32 	%f246, [%rd44+12];
	fma.rn.f32 	%f247, %f46, %f246, 0f00000000;
	st.global.f32 	[%rd44+12], %f247;
	ld.global.f32 	%f248, [%rd44+16];
	fma.rn.f32 	%f249, %f46, %f248, 0f00000000;
	st.global.f32 	[%rd44+16], %f249;
	ld.global.f32 	%f250, [%rd44+20];
	fma.rn.f32 	%f251, %f46, %f250, 0f00000000;
	st.global.f32 	[%rd44+20], %f251;
	ld.global.f32 	%f252, [%rd44+24];
	fma.rn.f32 	%f253, %f46, %f252, 0f00000000;
	st.global.f32 	[%rd44+24], %f253;
	ld.global.f32 	%f254, [%rd44+28];
	fma.rn.f32 	%f255, %f46, %f254, 0f00000000;
	st.global.f32 	[%rd44+28], %f255;
	ld.global.f32 	%f256, [%rd44+32];
	fma.rn.f32 	%f257, %f46, %f256, 0f00000000;
	st.global.f32 	[%rd44+32], %f257;
	ld.global.f32 	%f258, [%rd44+36];
	fma.rn.f32 	%f259, %f46, %f258, 0f00000000;
	st.global.f32 	[%rd44+36], %f259;
	ld.global.f32 	%f260, [%rd44+40];
	fma.rn.f32 	%f261, %f46, %f260, 0f00000000;
	st.global.f32 	[%rd44+40], %f261;
	ld.global.f32 	%f262, [%rd44+44];
	fma.rn.f32 	%f263, %f46, %f262, 0f00000000;
	st.global.f32 	[%rd44+44], %f263;
	ld.global.f32 	%f264, [%rd44+48];
	fma.rn.f32 	%f265, %f46, %f264, 0f00000000;
	st.global.f32 	[%rd44+48], %f265;
	ld.global.f32 	%f266, [%rd44+52];
	fma.rn.f32 	%f267, %f46, %f266, 0f00000000;
	st.global.f32 	[%rd44+52], %f267;
	ld.global.f32 	%f268, [%rd44+56];
	fma.rn.f32 	%f269, %f46, %f268, 0f00000000;
	st.global.f32 	[%rd44+56], %f269;
	ld.global.f32 	%f270, [%rd44+60];
	fma.rn.f32 	%f271, %f46, %f270, 0f00000000;
	st.global.f32 	[%rd44+60], %f271;
	add.s32 	%r288, %r288, 16;
	setp.ne.s32 	%p44, %r288, %r19;
	mov.u32 	%r290, %r19;
	@%p44 bra 	$L__BB0_82;
$L__BB0_83:
	setp.eq.s32 	%p45, %r15, 0;
	@%p45 bra 	$L__BB0_93;
	add.s32 	%r198, %r15, -1;
	setp.lt.u32 	%p46, %r198, 7;
	@%p46 bra 	$L__BB0_86;
	add.s32 	%r199, %r290, %r78;
	mul.wide.s32 	%rd45, %r199, 4;
	add.s64 	%rd46, %rd4, %rd45;
	ld.global.f32 	%f272, [%rd46];
	fma.rn.f32 	%f273, %f46, %f272, 0f00000000;
	st.global.f32 	[%rd46], %f273;
	ld.global.f32 	%f274, [%rd46+4];
	fma.rn.f32 	%f275, %f46, %f274, 0f00000000;
	st.global.f32 	[%rd46+4], %f275;
	ld.global.f32 	%f276, [%rd46+8];
	fma.rn.f32 	%f277, %f46, %f276, 0f00000000;
	st.global.f32 	[%rd46+8], %f277;
	ld.global.f32 	%f278, [%rd46+12];
	fma.rn.f32 	%f279, %f46, %f278, 0f00000000;
	st.global.f32 	[%rd46+12], %f279;
	ld.global.f32 	%f280, [%rd46+16];
	fma.rn.f32 	%f281, %f46, %f280, 0f00000000;
	st.global.f32 	[%rd46+16], %f281;
	ld.global.f32 	%f282, [%rd46+20];
	fma.rn.f32 	%f283, %f46, %f282, 0f00000000;
	st.global.f32 	[%rd46+20], %f283;
	ld.global.f32 	%f284, [%rd46+24];
	fma.rn.f32 	%f285, %f46, %f284, 0f00000000;
	st.global.f32 	[%rd46+24], %f285;
	ld.global.f32 	%f286, [%rd46+28];
	fma.rn.f32 	%f287, %f46, %f286, 0f00000000;
	st.global.f32 	[%rd46+28], %f287;
	add.s32 	%r290, %r290, 8;
$L__BB0_86:
	setp.eq.s32 	%p47, %r16, 0;
	@%p47 bra 	$L__BB0_93;
	add.s32 	%r200, %r16, -1;
	setp.lt.u32 	%p48, %r200, 3;
	@%p48 bra 	$L__BB0_89;
	add.s32 	%r201, %r290, %r78;
	mul.wide.s32 	%rd47, %r201, 4;
	add.s64 	%rd48, %rd4, %rd47;
	ld.global.f32 	%f288, [%rd48];
	fma.rn.f32 	%f289, %f46, %f288, 0f00000000;
	st.global.f32 	[%rd48], %f289;
	ld.global.f32 	%f290, [%rd48+4];
	fma.rn.f32 	%f291, %f46, %f290, 0f00000000;
	st.global.f32 	[%rd48+4], %f291;
	ld.global.f32 	%f292, [%rd48+8];
	fma.rn.f32 	%f293, %f46, %f292, 0f00000000;
	st.global.f32 	[%rd48+8], %f293;
	ld.global.f32 	%f294, [%rd48+12];
	fma.rn.f32 	%f295, %f46, %f294, 0f00000000;
	st.global.f32 	[%rd48+12], %f295;
	add.s32 	%r290, %r290, 4;
$L__BB0_89:
	setp.eq.s32 	%p49, %r20, 0;
	@%p49 bra 	$L__BB0_93;
	setp.eq.s32 	%p50, %r20, 1;
	add.s32 	%r202, %r290, %r78;
	mul.wide.s32 	%rd49, %r202, 4;
	add.s64 	%rd9, %rd4, %rd49;
	ld.global.f32 	%f296, [%rd9];
	fma.rn.f32 	%f297, %f46, %f296, 0f00000000;
	st.global.f32 	[%rd9], %f297;
	@%p50 bra 	$L__BB0_93;
	setp.eq.s32 	%p51, %r20, 2;
	ld.global.f32 	%f298, [%rd9+4];
	fma.rn.f32 	%f299, %f46, %f298, 0f00000000;
	st.global.f32 	[%rd9+4], %f299;
	@%p51 bra 	$L__BB0_93;
	ld.global.f32 	%f300, [%rd9+8];
	fma.rn.f32 	%f301, %f46, %f300, 0f00000000;
	st.global.f32 	[%rd9+8], %f301;
$L__BB0_93:
	st.shared.f32 	[%r49], %f33;
	shl.b32 	%r243, %r269, 2;
	add.s32 	%r244, %r4, %r243;
	st.shared.f32 	[%r244], %f47;
	bar.sync 	0;
	add.s32 	%r269, %r269, %r2;
	setp.lt.s32 	%p60, %r269, %r98;
	@%p60 bra 	$L__BB0_9;
$L__BB0_94:
	ld.param.u32 	%r256, [_Z16fwd_kernel_naivePKfS0_S0_Pfiiiiiiif_param_10];
	add.s32 	%r261, %r261, 1;
	setp.eq.s32 	%p61, %r261, %r256;
	@%p61 bra 	$L__BB0_26;
	bra.uni 	$L__BB0_7;
$L__BB0_95:
	shl.b32 	%r120, %r259, 2;
	add.s32 	%r121, %r3, %r120;
	mov.b32 	%r122, -8388608;
	st.shared.u32 	[%r121], %r122;
	add.s32 	%r123, %r4, %r120;
	mov.b32 	%r124, 0;
	st.shared.u32 	[%r123], %r124;
	shl.b32 	%r125, %r2, 2;
	add.s32 	%r126, %r121, %r125;
	st.shared.u32 	[%r126], %r122;
	add.s32 	%r127, %r123, %r125;
	st.shared.u32 	[%r127], %r124;
	add.s32 	%r128, %r126, %r125;
	st.shared.u32 	[%r128], %r122;
	add.s32 	%r129, %r127, %r125;
	st.shared.u32 	[%r129], %r124;
	add.s32 	%r130, %r128, %r125;
	st.shared.u32 	[%r130], %r122;
	add.s32 	%r131, %r129, %r125;
	st.shared.u32 	[%r131], %r124;
	add.s32 	%r259, %r125, %r259;
	setp.lt.s32 	%p6, %r259, %r98;
	@%p6 bra 	$L__BB0_95;
	bra.uni 	$L__BB0_5;

}
	// .globl	_Z10fwd_kernelPKfS0_S0_Pfiiiiiiiif
.visible .entry _Z10fwd_kernelPKfS0_S0_Pfiiiiiiiif(
	.param .u64 .ptr .align 1 _Z10fwd_kernelPKfS0_S0_Pfiiiiiiiif_param_0,
	.param .u64 .ptr .align 1 _Z10fwd_kernelPKfS0_S0_Pfiiiiiiiif_param_1,
	.param .u64 .ptr .align 1 _Z10fwd_kernelPKfS0_S0_Pfiiiiiiiif_param_2,
	.param .u64 .ptr .align 1 _Z10fwd_kernelPKfS0_S0_Pfiiiiiiiif_param_3,
	.param .u32 _Z10fwd_kernelPKfS0_S0_Pfiiiiiiiif_param_4,
	.param .u32 _Z10fwd_kernelPKfS0_S0_Pfiiiiiiiif_param_5,
	.param .u32 _Z10fwd_kernelPKfS0_S0_Pfiiiiiiiif_param_6,
	.param .u32 _Z10fwd_kernelPKfS0_S0_Pfiiiiiiiif_param_7,
	.param .u32 _Z10fwd_kernelPKfS0_S0_Pfiiiiiiiif_param_8,
	.param .u32 _Z10fwd_kernelPKfS0_S0_Pfiiiiiiiif_param_9,
	.param .u32 _Z10fwd_kernelPKfS0_S0_Pfiiiiiiiif_param_10,
	.param .u32 _Z10fwd_kernelPKfS0_S0_Pfiiiiiiiif_param_11,
	.param .f32 _Z10fwd_kernelPKfS0_S0_Pfiiiiiiiif_param_12
)
{
	.reg .pred 	%p<143>;
	.reg .b32 	%r<267>;
	.reg .b32 	%f<2080>;
	.reg .b64 	%rd<119>;

	ld.param.u64 	%rd16, [_Z10fwd_kernelPKfS0_S0_Pfiiiiiiiif_param_2];
	ld.param.u32 	%r39, [_Z10fwd_kernelPKfS0_S0_Pfiiiiiiiif_param_7];
	ld.param.u32 	%r40, [_Z10fwd_kernelPKfS0_S0_Pfiiiiiiiif_param_8];
	ld.param.u32 	%r42, [_Z10fwd_kernelPKfS0_S0_Pfiiiiiiiif_param_11];
	mov.u32 	%r1, %tid.x;
	mov.u32 	%r2, %tid.y;
	mov.u32 	%r43, %ntid.x;
	mad.lo.s32 	%r3, %r2, %r43, %r1;
	setp.lt.s32 	%p1, %r42, 1;
	@%p1 bra 	$L__BB1_25;
	ld.param.u32 	%r258, [_Z10fwd_kernelPKfS0_S0_Pfiiiiiiiif_param_9];
	ld.param.u32 	%r255, [_Z10fwd_kernelPKfS0_S0_Pfiiiiiiiif_param_6];
	add.s32 	%r45, %r39, %r255;
	mul.lo.s32 	%r46, %r40, %r45;
	shl.b32 	%r47, %r46, 2;
	mov.u32 	%r48, smem;
	add.s32 	%r4, %r48, %r47;
	add.s32 	%r49, %r45, %r39;
	mul.lo.s32 	%r50, %r49, %r40;
	shl.b32 	%r51, %r50, 2;
	add.s32 	%r5, %r48, %r51;
	mad.lo.s32 	%r52, %r39, %r255, %r50;
	add.s32 	%r53, %r52, %r255;
	shl.b32 	%r54, %r53, 2;
	add.s32 	%r55, %r48, %r54;
	mov.u32 	%r56, %ctaid.x;
	add.s32 	%r57, %r40, %r258;
	add.s32 	%r58, %r57, -1;
	div.s32 	%r6, %r58, %r40;
	mul.lo.s32 	%r59, %r255, %r56;
	add.s32 	%r60, %r59, %r3;
	mul.lo.s32 	%r61, %r40, %r3;
	cvt.s64.s32 	%rd1, %r258;
	mul.wide.s32 	%rd2, %r258, %r60;
	mul.lo.s32 	%r62, %r40, %r255;
	shl.b32 	%r63, %r62, 2;
	add.s32 	%r64, %r48, %r63;
	shl.b32 	%r65, %r61, 2;
	add.s32 	%r7, %r64, %r65;
	shl.b32 	%r66, %r2, 3;
	shl.b32 	%r8, %r1, 3;
	shl.b32 	%r67, %r3, 2;
	add.s32 	%r9, %r55, %r67;
	add.s32 	%r68, %r59, %r66;
	shr.u32 	%r69, %r3, 3;
	cvt.u64.u32 	%rd3, %r69;
	shl.b32 	%r70, %r3, 3;
	and.b32  	%r71, %r70, 56;
	mad.lo.s32 	%r72, %r39, %r69, %r71;
	shl.b32 	%r73, %r72, 2;
	add.s32 	%r10, %r4, %r73;
	mul.lo.s32 	%r11, %r66, %r39;
	shl.b32 	%r12, %r39, 2;
	mul.wide.s32 	%rd4, %r68, %r258;
	add.s32 	%r74, %r68, 1;
	mul.wide.s32 	%rd5, %r74, %r258;
	add.s32 	%r75, %r68, 2;
	mul.wide.s32 	%rd6, %r75, %r258;
	add.s32 	%r76, %r68, 3;
	mul.wide.s32 	%rd7, %r76, %r258;
	add.s32 	%r77, %r68, 4;
	mul.wide.s32 	%rd8, %r77, %r258;
	add.s32 	%r78, %r68, 5;
	mul.wide.s32 	%rd9, %r78, %r258;
	add.s32 	%r79, %r68, 6;
	mul.wide.s32 	%rd10, %r79, %r258;
	add.s32 	%r80, %r68, 7;
	mul.wide.s32 	%rd11, %r80, %r258;
	shl.b32 	%r81, %r2, 5;
	add.s32 	%r13, %r55, %r81;
	shl.b32 	%r82, %r1, 5;
	shl.b32 	%r83, %r255, 2;
	add.s32 	%r84, %r82, %r83;
	sub.s32 	%r85, %r84, %r81;
	mul.lo.s32 	%r14, %r40, %r85;
	shl.b32 	%r15, %r40, 2;
	sub.s32 	%r86, %r81, %r83;
	sub.s32 	%r87, %r86, %r82;
	add.s32 	%r88, %r87, -24;
	mul.lo.s32 	%r16, %r40, %r88;
	cvta.to.global.u64 	%rd12, %rd16;
	mov.b32 	%r260, 0;
	mov.f32 	%f1502, 0f00000000;
	mov.f32 	%f1501, 0fFF800000;
$L__BB1_2:
	setp.lt.s32 	%p2, %r6, 1;
	mov.f32 	%f1631, 0f00000000;
	mov.f32 	%f1632, %f1631;
	mov.f32 	%f1633, %f1631;
	mov.f32 	%f1634, %f1631;
	mov.f32 	%f1635, %f1631;
	mov.f32 	%f1636, %f1631;
	mov.f32 	%f1637, %f1631;
	mov.f32 	%f1638, %f1631;
	mov.f32 	%f1639, %f1631;
	mov.f32 	%f1640, %f1631;
	mov.f32 	%f1641, %f1631;
	mov.f32 	%f1642, %f1631;
	mov.f32 	%f1643, %f1631;
	mov.f32 	%f1644, %f1631;
	mov.f32 	%f1645, %f1631;
	mov.f32 	%f1646, %f1631;
	mov.f32 	%f1647, %f1631;
	mov.f32 	%f1648, %f1631;
	mov.f32 	%f1649, %f1631;
	mov.f32 	%f1650, %f1631;
	mov.f32 	%f1651, %f1631;
	mov.f32 	%f1652, %f1631;
	mov.f32 	%f1653, %f1631;
	mov.f32 	%f1654, %f1631;
	mov.f32 	%f1655, %f1631;
	mov.f32 	%f1656, %f1631;
	mov.f32 	%f1657, %f1631;
	mov.f32 	%f1658, %f1631;
	mov.f32 	%f1659, %f1631;
	mov.f32 	%f1660, %f1631;
	mov.f32 	%f1661, %f1631;
	mov.f32 	%f1662, %f1631;
	mov.f32 	%f1663, %f1631;
	mov.f32 	%f1664, %f1631;
	mov.f32 	%f1665, %f1631;
	mov.f32 	%f1666, %f1631;
	mov.f32 	%f1667, %f1631;
	mov.f32 	%f1668, %f1631;
	mov.f32 	%f1669, %f1631;
	mov.f32 	%f1670, %f1631;
	mov.f32 	%f1671, %f1631;
	mov.f32 	%f1672, %f1631;
	mov.f32 	%f1673, %f1631;
	mov.f32 	%f1674, %f1631;
	mov.f32 	%f1675, %f1631;
	mov.f32 	%f1676, %f1631;
	mov.f32 	%f1677, %f1631;
	mov.f32 	%f1678, %f1631;
	mov.f32 	%f1679, %f1631;
	mov.f32 	%f1680, %f1631;
	mov.f32 	%f1681, %f1631;
	mov.f32 	%f1682, %f1631;
	mov.f32 	%f1683, %f1631;
	mov.f32 	%f1684, %f1631;
	mov.f32 	%f1685, %f1631;
	mov.f32 	%f1686, %f1631;
	mov.f32 	%f1687, %f1631;
	mov.f32 	%f1688, %f1631;
	mov.f32 	%f1689, %f1631;
	mov.f32 	%f1690, %f1631;
	mov.f32 	%f1691, %f1631;
	mov.f32 	%f1692, %f1631;
	mov.f32 	%f1693, %f1631;
	mov.f32 	%f1694, %f1631;
	@%p2 bra 	$L__BB1_8;
	mov.b32 	%r261, 0;
	mov.f32 	%f1631, 0f00000000;
$L__BB1_4:
	ld.param.u64 	%rd115, [_Z10fwd_kernelPKfS0_S0_Pfiiiiiiiif_param_1];
	ld.param.u64 	%rd114, [_Z10fwd_kernelPKfS0_S0_Pfiiiiiiiif_param_0];
	setp.lt.s32 	%p3, %r40, 1;
	mul.lo.s32 	%r90, %r261, %r40;
	cvt.s64.s32 	%rd18, %r90;
	add.s64 	%rd19, %rd2, %rd18;
	cvta.to.global.u64 	%rd20, %rd114;
	shl.b64 	%rd21, %rd19, 2;
	add.s64 	%rd22, %rd20, %rd21;
	ld.global.v4.f32 	{%f847, %f848, %f849, %f850}, [%rd22];
	mov.u32 	%r91, %tid.y;
	mov.u32 	%r92, %ntid.x;
	mov.u32 	%r93, %tid.x;
	mad.lo.s32 	%r94, %r91, %r92, %r93;
	mul.lo.s32 	%r95, %r40, %r94;
	shl.b32 	%r96, %r95, 2;
	mov.u32 	%r97, smem;
	add.s32 	%r98, %r97, %r96;
	st.shared.v4.f32 	[%r98], {%f847, %f848, %f849, %f850};
	ld.global.v4.f32 	{%f851, %f852, %f853, %f854}, [%rd22+16];
	st.shared.v4.f32 	[%r98+16], {%f851, %f852, %f853, %f854};
	mad.lo.s32 	%r99, %r260, %r39, %r94;
	cvt.s64.s32 	%rd23, %r99;
	mad.lo.s64 	%rd24, %rd23, %rd1, %rd18;
	cvta.to.global.u64 	%rd25, %rd115;
	shl.b64 	%rd26, %rd24, 2;
	add.s64 	%rd27, %rd25, %rd26;
	ld.global.v4.f32 	{%f855, %f856, %f857, %f858}, [%rd27];
	st.shared.v4.f32 	[%r7], {%f855, %f856, %f857, %f858};
	ld.global.v4.f32 	{%f859, %f860, %f861, %f862}, [%rd27+16];
	st.shared.v4.f32 	[%r7+16], {%f859, %f860, %f861, %f862};
	bar.sync 	0;
	@%p3 bra 	$L__BB1_7;
	mov.u32 	%r100, %tid.y;
	mul.lo.s32 	%r101, %r100, %r40;
	shl.b32 	%r102, %r101, 5;
	mov.u32 	%r103, smem;
	add.s32 	%r263, %r103, %r102;
	neg.s32 	%r262, %r40;
$L__BB1_6:
	ld.shared.f32 	%f863, [%r263];
	add.s32 	%r104, %r263, %r14;
	ld.shared.f32 	%f864, [%r104];
	fma.rn.f32 	%f1694, %f863, %f864, %f1694;
	add.s32 	%r105, %r104, %r15;
	ld.shared.f32 	%f865, [%r105];
	fma.rn.f32 	%f1693, %f863, %f865, %f1693;
	add.s32 	%r106, %r105, %r15;
	ld.shared.f32 	%f866, [%r106];
	fma.rn.f32 	%f1692, %f863, %f866, %f1692;
	add.s32 	%r107, %r106, %r15;
	ld.shared.f32 	%f867, [%r107];
	fma.rn.f32 	%f1691, %f863, %f867, %f1691;
	add.s32 	%r108, %r107, %r15;
	ld.shared.f32 	%f868, [%r108];
	fma.rn.f32 	%f1690, %f863, %f868, %f1690;
	add.s32 	%r109, %r108, %r15;
	ld.shared.f32 	%f869, [%r109];
	fma.rn.f32 	%f1689, %f863, %f869, %f1689;
	add.s32 	%r110, %r109, %r15;
	ld.shared.f32 	%f870, [%r110];
	fma.rn.f32 	%f1688, %f863, %f870, %f1688;
	add.s32 	%r111, %r110, %r15;
	ld.shared.f32 	%f871, [%r111];
	fma.rn.f32 	%f1687, %f863, %f871, %f1687;
	add.s32 	%r112, %r111, %r16;
	ld.shared.f32 	%f872, [%r112];
	fma.rn.f32 	%f1686, %f872, %f864, %f1686;
	fma.rn.f32 	%f1685, %f872, %f865, %f1685;
	fma.rn.f32 	%f1684, %f872, %f866, %f1684;
	fma.rn.f32 	%f1683, %f872, %f867, %f1683;
	fma.rn.f32 	%f1682, %f872, %f868, %f1682;
	fma.rn.f32 	%f1681, %f872, %f869, %f1681;
	fma.rn.f32 	%f1680, %f872, %f870, %f1680;
	fma.rn.f32 	%f1679, %f872, %f871, %f1679;
	add.s32 	%r113, %r112, %r15;
	ld.shared.f32 	%f873, [%r113];
	fma.rn.f32 	%f1678, %f873, %f864, %f1678;
	fma.rn.f32 	%f1677, %f873, %f865, %f1677;
	fma.rn.f32 	%f1676, %f873, %f866, %f1676;
	fma.rn.f32 	%f1675, %f873, %f867, %f1675;
	fma.rn.f32 	%f1674, %f873, %f868, %f1674;
	fma.rn.f32 	%f1673, %f873, %f869, %f1673;
	fma.rn.f32 	%f1672, %f873, %f870, %f1672;
	fma.rn.f32 	%f1671, %f873, %f871, %f1671;
	add.s32 	%r114, %r113, %r15;
	ld.shared.f32 	%f874, [%r114];
	fma.rn.f32 	%f1670, %f874, %f864, %f1670;
	fma.rn.f32 	%f1669, %f874, %f865, %f1669;
	fma.rn.f32 	%f1668, %f874, %f866, %f1668;
	fma.rn.f32 	%f1667, %f874, %f867, %f1667;
	fma.rn.f32 	%f1666, %f874, %f868, %f1666;
	fma.rn.f32 	%f1665, %f874, %f869, %f1665;
	fma.rn.f32 	%f1664, %f874, %f870, %f1664;
	fma.rn.f32 	%f1663, %f874, %f871, %f1663;
	add.s32 	%r115, %r114, %r15;
	ld.shared.f32 	%f875, [%r115];
	fma.rn.f32 	%f1662, %f875, %f864, %f1662;
	fma.rn.f32 	%f1661, %f875, %f865, %f1661;
	fma.rn.f32 	%f1660, %f875, %f866, %f1660;
	fma.rn.f32 	%f1659, %f875, %f867, %f1659;
	fma.rn.f32 	%f1658, %f875, %f868, %f1658;
	fma.rn.f32 	%f1657, %f875, %f869, %f1657;
	fma.rn.f32 	%f1656, %f875, %f870, %f1656;
	fma.rn.f32 	%f1655, %f875, %f871, %f1655;
	add.s32 	%r116, %r115, %r15;
	ld.shared.f32 	%f876, [%r116];
	fma.rn.f32 	%f1654, %f876, %f864, %f1654;
	fma.rn.f32 	%f1653, %f876, %f865, %f1653;
	fma.rn.f32 	%f1652, %f876, %f866, %f1652;
	fma.rn.f32 	%f1651, %f876, %f867, %f1651;
	fma.rn.f32 	%f1650, %f876, %f868, %f1650;
	fma.rn.f32 	%f1649, %f876, %f869, %f1649;
	fma.rn.f32 	%f1648, %f876, %f870, %f1648;
	fma.rn.f32 	%f1647, %f876, %f871, %f1647;
	add.s32 	%r117, %r116, %r15;
	ld.shared.f32 	%f877, [%r117];
	fma.rn.f32 	%f1646, %f877, %f864, %f1646;
	fma.rn.f32 	%f1645, %f877, %f865, %f1645;
	fma.rn.f32 	%f1644, %f877, %f866, %f1644;
	fma.rn.f32 	%f1643, %f877, %f867, %f1643;
	fma.rn.f32 	%f1642, %f877, %f868, %f1642;
	fma.rn.f32 	%f1641, %f877, %f869, %f1641;
	fma.rn.f32 	%f1640, %f877, %f870, %f1640;
	fma.rn.f32 	%f1639, %f877, %f871, %f1639;
	add.s32 	%r118, %r117, %r15;
	ld.shared.f32 	%f878, [%r118];
	fma.rn.f32 	%f1638, %f878, %f864, %f1638;
	fma.rn.f32 	%f1637, %f878, %f865, %f1637;
	fma.rn.f32 	%f1636, %f878, %f866, %f1636;
	fma.rn.f32 	%f1635, %f878, %f867, %f1635;
	fma.rn.f32 	%f1634, %f878, %f868, %f1634;
	fma.rn.f32 	%f1633, %f878, %f869, %f1633;
	fma.rn.f32 	%f1632, %f878, %f870, %f1632;
	fma.rn.f32 	%f1631, %f878, %f871, %f1631;
	add.s32 	%r263, %r263, 4;
	add.s32 	%r262, %r262, 1;
	setp.ne.s32 	%p4, %r262, 0;
	@%p4 bra 	$L__BB1_6;
$L__BB1_7:
	bar.sync 	0;
	add.s32 	%r261, %r261, 1;
	setp.ne.s32 	%p5, %r261, %r6;
	@%p5 bra 	$L__BB1_4;
$L__BB1_8:
	ld.param.u32 	%r253, [_Z10fwd_kernelPKfS0_S0_Pfiiiiiiiif_param_5];
	add.s32 	%r119, %r11, %r8;
	shl.b32 	%r120, %r119, 2;
	add.s32 	%r121, %r5, %r120;
	st.shared.v4.f32 	[%r121], {%f1694, %f1693, %f1692, %f1691};
	st.shared.v4.f32 	[%r121+16], {%f1690, %f1689, %f1688, %f1687};
	add.s32 	%r122, %r121, %r12;
	st.shared.v4.f32 	[%r122], {%f1686, %f1685, %f1684, %f1683};
	st.shared.v4.f32 	[%r122+16], {%f1682, %f1681, %f1680, %f1679};
	add.s32 	%r123, %r122, %r12;
	st.shared.v4.f32 	[%r123], {%f1678, %f1677, %f1676, %f1675};
	st.shared.v4.f32 	[%r123+16], {%f1674, %f1673, %f1672, %f1671};
	add.s32 	%r124, %r123, %r12;
	st.shared.v4.f32 	[%r124], {%f1670, %f1669, %f1668, %f1667};
	st.shared.v4.f32 	[%r124+16], {%f1666, %f1665, %f1664, %f1663};
	add.s32 	%r125, %r124, %r12;
	st.shared.v4.f32 	[%r125], {%f1662, %f1661, %f1660, %f1659};
	st.shared.v4.f32 	[%r125+16], {%f1658, %f1657, %f1656, %f1655};
	add.s32 	%r126, %r125, %r12;
	st.shared.v4.f32 	[%r126], {%f1654, %f1653, %f1652, %f1651};
	st.shared.v4.f32 	[%r126+16], {%f1650, %f1649, %f1648, %f1647};
	add.s32 	%r127, %r126, %r12;
	st.shared.v4.f32 	[%r127], {%f1646, %f1645, %f1644, %f1643};
	st.shared.v4.f32 	[%r127+16], {%f1642, %f1641, %f1640, %f1639};
	add.s32 	%r128, %r127, %r12;
	st.shared.v4.f32 	[%r128], {%f1638, %f1637, %f1636, %f1635};
	st.shared.v4.f32 	[%r128+16], {%f1634, %f1633, %f1632, %f1631};
	bar.sync 	0;
	mov.u32 	%r129, %tid.y;
	mov.u32 	%r130, %ntid.x;
	mov.u32 	%r131, %tid.x;
	mad.lo.s32 	%r132, %r129, %r130, %r131;
	mul.lo.s32 	%r133, %r39, %r132;
	shl.b32 	%r134, %r133, 2;
	add.s32 	%r135, %r5, %r134;
	ld.shared.v4.f32 	{%f329, %f324, %f328, %f327}, [%r135];
	ld.shared.v4.f32 	{%f333, %f332, %f331, %f330}, [%r135+16];
	ld.shared.v4.f32 	{%f337, %f336, %f335, %f334}, [%r135+32];
	ld.shared.v4.f32 	{%f341, %f340, %f339, %f338}, [%r135+48];
	ld.shared.v4.f32 	{%f345, %f344, %f343, %f342}, [%r135+64];
	ld.shared.v4.f32 	{%f349, %f348, %f347, %f346}, [%r135+80];
	ld.shared.v4.f32 	{%f353, %f352, %f351, %f350}, [%r135+96];
	ld.shared.v4.f32 	{%f357, %f356, %f355, %f354}, [%r135+112];
	ld.shared.v4.f32 	{%f361, %f360, %f359, %f358}, [%r135+128];
	ld.shared.v4.f32 	{%f365, %f364, %f363, %f362}, [%r135+144];
	ld.shared.v4.f32 	{%f369, %f368, %f367, %f366}, [%r135+160];
	ld.shared.v4.f32 	{%f373, %f372, %f371, %f370}, [%r135+176];
	ld.shared.v4.f32 	{%f377, %f376, %f375, %f374}, [%r135+192];
	ld.shared.v4.f32 	{%f381, %f380, %f379, %f378}, [%r135+208];
	ld.shared.v4.f32 	{%f385, %f384, %f383, %f382}, [%r135+224];
	ld.shared.v4.f32 	{%f389, %f388, %f387, %f386}, [%r135+240];
	mul.lo.s32 	%r26, %r260, %r39;
	add.s32 	%r136, %r26, 1;
	setp.ge.s32 	%p6, %r136, %r253;
	mov.f32 	%f1759, 0fFF800000;
	@%p6 bra 	$L__BB1_10;
	ld.param.f32 	%f1499, [_Z10fwd_kernelPKfS0_S0_Pfiiiiiiiif_param_12];
	mov.b32 	%r137, %f324;
	mov.b64 	%rd28, {%r138, %r137};
	{ .reg .b32 tmp; mov.b64 {tmp, %r139}, %rd28; }
	mov.b32 	%f880, %r139;
	mul.f32 	%f1759, %f1499, %f880;
$L__BB1_10:
	ld.param.f32 	%f1500, [_Z10fwd_kernelPKfS0_S0_Pfiiiiiiiif_param_12];
	ld.param.u32 	%r259, [_Z10fwd_kernelPKfS0_S0_Pfiiiiiiiif_param_9];
	ld.param.u32 	%r256, [_Z10fwd_kernelPKfS0_S0_Pfiiiiiiiif_param_6];
	ld.param.u32 	%r254, [_Z10fwd_kernelPKfS0_S0_Pfiiiiiiiif_param_5];
	mul.f32 	%f881, %f1500, %f329;
	setp.lt.s32 	%p7, %r26, %r254;
	selp.f32 	%f882, %f881, 0fFF800000, %p7;
	setp.ne.f32 	%p8, %f882, 0fFF800000;
	selp.f32 	%f883, %f882, 0fFF800000, %p8;
	setp.gt.f32 	%p9, %f1759, %f883;
	selp.f32 	%f884, %f1759, %f883, %p9;
	add.s32 	%r140, %r26, 2;
	setp.lt.s32 	%p10, %r140, %r254;
	mul.f32 	%f885, %f1500, %f328;
	selp.f32 	%f886, %f885, 0fFF800000, %p10;
	setp.gt.f32 	%p11, %f886, %f884;
	selp.f32 	%f887, %f886, %f884, %p11;
	add.s32 	%r141, %r26, 3;
	setp.lt.s32 	%p12, %r141, %r254;
	mul.f32 	%f888, %f1500, %f327;
	selp.f32 	%f889, %f888, 0fFF800000, %p12;
	setp.gt.f32 	%p13, %f889, %f887;
	selp.f32 	%f890, %f889, %f887, %p13;
	add.s32 	%r142, %r26, 4;
	setp.lt.s32 	%p14, %r142, %r254;
	mul.f32 	%f891, %f1500, %f333;
	selp.f32 	%f892, %f891, 0fFF800000, %p14;
	setp.gt.f32 	%p15, %f892, %f890;
	selp.f32 	%f893, %f892, %f890, %p15;
	add.s32 	%r143, %r26, 5;
	setp.lt.s32 	%p16, %r143, %r254;
	mul.f32 	%f894, %f1500, %f332;
	selp.f32 	%f895, %f894, 0fFF800000, %p16;
	setp.gt.f32 	%p17, %f895, %f893;
	selp.f32 	%f896, %f895, %f893, %p17;
	add.s32 	%r144, %r26, 6;
	setp.lt.s32 	%p18, %r144, %r254;
	mul.f32 	%f897, %f1500, %f331;
	selp.f32 	%f898, %f897, 0fFF800000, %p18;
	setp.gt.f32 	%p19, %f898, %f896;
	selp.f32 	%f899, %f898, %f896, %p19;
	add.s32 	%r145, %r26, 7;
	setp.lt.s32 	%p20, %r145, %r254;
	mul.f32 	%f900, %f1500, %f330;
	selp.f32 	%f901, %f900, 0fFF800000, %p20;
	setp.gt.f32 	%p21, %f901, %f899;
	selp.f32 	%f902, %f901, %f899, %p21;
	add.s32 	%r146, %r26, 8;
	setp.lt.s32 	%p22, %r146, %r254;
	mul.f32 	%f903, %f1500, %f337;
	selp.f32 	%f904, %f903, 0fFF800000, %p22;
	setp.gt.f32 	%p23, %f904, %f902;
	selp.f32 	%f905, %f904, %f902, %p23;
	add.s32 	%r147, %r26, 9;
	setp.lt.s32 	%p24, %r147, %r254;
	mul.f32 	%f906, %f1500, %f336;
	selp.f32 	%f907, %f906, 0fFF800000, %p24;
	setp.gt.f32 	%p25, %f907, %f905;
	selp.f32 	%f908, %f907, %f905, %p25;
	add.s32 	%r148, %r26, 10;
	setp.lt.s32 	%p26, %r148, %r254;
	mul.f32 	%f909, %f1500, %f335;
	selp.f32 	%f910, %f909, 0fFF800000, %p26;
	setp.gt.f32 	%p27, %f910, %f908;
	selp.f32 	%f911, %f910, %f908, %p27;
	add.s32 	%r149, %r26, 11;
	setp.lt.s32 	%p28, %r149, %r254;
	mul.f32 	%f912, %f1500, %f334;
	selp.f32 	%f913, %f912, 0fFF800000, %p28;
	setp.gt.f32 	%p29, %f913, %f911;
	selp.f32 	%f914, %f913, %f911, %p29;
	add.s32 	%r150, %r26, 12;
	setp.lt.s32 	%p30, %r150, %r254;
	mul.f32 	%f915, %f1500, %f341;
	selp.f32 	%f916, %f915, 0fFF800000, %p30;
	setp.gt.f32 	%p31, %f916, %f914;
	selp.f32 	%f917, %f916, %f914, %p31;
	add.s32 	%r151, %r26, 13;
	setp.lt.s32 	%p32, %r151, %r254;
	mul.f32 	%f918, %f1500, %f340;
	selp.f32 	%f919, %f918, 0fFF800000, %p32;
	setp.gt.f32 	%p33, %f919, %f917;
	selp.f32 	%f920, %f919, %f917, %p33;
	add.s32 	%r152, %r26, 14;
	setp.lt.s32 	%p34, %r152, %r254;
	mul.f32 	%f921, %f1500, %f339;
	selp.f32 	%f922, %f921, 0fFF800000, %p34;
	setp.gt.f32 	%p35, %f922, %f920;
	selp.f32 	%f923, %f922, %f920, %p35;
	add.s32 	%r153, %r26, 15;
	setp.lt.s32 	%p36, %r153, %r254;
	mul.f32 	%f924, %f1500, %f338;
	selp.f32 	%f925, %f924, 0fFF800000, %p36;
	setp.gt.f32 	%p37, %f925, %f923;
	selp.f32 	%f926, %f925, %f923, %p37;
	add.s32 	%r154, %r26, 16;
	setp.lt.s32 	%p38, %r154, %r254;
	mul.f32 	%f927, %f1500, %f345;
	selp.f32 	%f928, %f927, 0fFF800000, %p38;
	setp.gt.f32 	%p39, %f928, %f926;
	selp.f32 	%f929, %f928, %f926, %p39;
	add.s32 	%r155, %r26, 17;
	setp.lt.s32 	%p40, %r155, %r254;
	mul.f32 	%f930, %f1500, %f344;
	selp.f32 	%f931, %f930, 0fFF800000, %p40;
	setp.gt.f32 	%p41, %f931, %f929;
	selp.f32 	%f932, %f931, %f929, %p41;
	add.s32 	%r156, %r26, 18;
	setp.lt.s32 	%p42, %r156, %r254;
	mul.f32 	%f933, %f1500, %f343;
	selp.f32 	%f934, %f933, 0fFF800000, %p42;
	setp.gt.f32 	%p43, %f934, %f932;
	selp.f32 	%f935, %f934, %f932, %p43;
	add.s32 	%r157, %r26, 19;
	setp.lt.s32 	%p44, %r157, %r254;
	mul.f32 	%f936, %f1500, %f342;
	selp.f32 	%f937, %f936, 0fFF800000, %p44;
	setp.gt.f32 	%p45, %f937, %f935;
	selp.f32 	%f938, %f937, %f935, %p45;
	add.s32 	%r158, %r26, 20;
	setp.lt.s32 	%p46, %r158, %r254;
	mul.f32 	%f939, %f1500, %f349;
	selp.f32 	%f940, %f939, 0fFF800000, %p46;
	setp.gt.f32 	%p47, %f940, %f938;
	selp.f32 	%f941, %f940, %f938, %p47;
	add.s32 	%r159, %r26, 21;
	setp.lt.s32 	%p48, %r159, %r254;
	mul.f32 	%f942, %f1500, %f348;
	selp.f32 	%f943, %f942, 0fFF800000, %p48;
	setp.gt.f32 	%p49, %f943, %f941;
	selp.f32 	%f944, %f943, %f941, %p49;
	add.s32 	%r160, %r26, 22;
	setp.lt.s32 	%p50, %r160, %r254;
	mul.f32 	%f945, %f1500, %f347;
	selp.f32 	%f946, %f945, 0fFF800000, %p50;
	setp.gt.f32 	%p51, %f946, %f944;
	selp.f32 	%f947, %f946, %f944, %p51;
	add.s32 	%r161, %r26, 23;
	setp.lt.s32 	%p52, %r161, %r254;
	mul.f32 	%f948, %f1500, %f346;
	selp.f32 	%f949, %f948, 0fFF800000, %p52;
	setp.gt.f32 	%p53, %f949, %f947;
	selp.f32 	%f950, %f949, %f947, %p53;
	add.s32 	%r162, %r26, 24;
	setp.lt.s32 	%p54, %r162, %r254;
	mul.f32 	%f951, %f1500, %f353;
	selp.f32 	%f952, %f951, 0fFF800000, %p54;
	setp.gt.f32 	%p55, %f952, %f950;
	selp.f32 	%f953, %f952, %f950, %p55;
	add.s32 	%r163, %r26, 25;
	setp.lt.s32 	%p56, %r163, %r254;
	mul.f32 	%f954, %f1500, %f352;
	selp.f32 	%f955, %f954, 0fFF800000, %p56;
	setp.gt.f32 	%p57, %f955, %f953;
	selp.f32 	%f956, %f955, %f953, %p57;
	add.s32 	%r164, %r26, 26;
	setp.lt.s32 	%p58, %r164, %r254;
	mul.f32 	%f957, %f1500, %f351;
	selp.f32 	%f958, %f957, 0fFF800000, %p58;
	setp.gt.f32 	%p59, %f958, %f956;
	selp.f32 	%f959, %f958, %f956, %p59;
	add.s32 	%r165, %r26, 27;
	setp.lt.s32 	%p60, %r165, %r254;
	mul.f32 	%f960, %f1500, %f350;
	selp.f32 	%f961, %f960, 0fFF800000, %p60;
	setp.gt.f32 	%p61, %f961, %f959;
	selp.f32 	%f962, %f961, %f959, %p61;
	add.s32 	%r166, %r26, 28;
	setp.lt.s32 	%p62, %r166, %r254;
	mul.f32 	%f963, %f1500, %f357;
	selp.f32 	%f964, %f963, 0fFF800000, %p62;
	setp.gt.f32 	%p63, %f964, %f962;
	selp.f32 	%f965, %f964, %f962, %p63;
	add.s32 	%r167, %r26, 29;
	setp.lt.s32 	%p64, %r167, %r254;
	mul.f32 	%f966, %f1500, %f356;
	selp.f32 	%f967, %f966, 0fFF800000, %p64;
	setp.gt.f32 	%p65, %f967, %f965;
	selp.f32 	%f968, %f967, %f965, %p65;
	add.s32 	%r168, %r26, 30;
	setp.lt.s32 	%p66, %r168, %r254;
	mul.f32 	%f969, %f1500, %f355;
	selp.f32 	%f970, %f969, 0fFF800000, %p66;
	setp.gt.f32 	%p67, %f970, %f968;
	selp.f32 	%f971, %f970, %f968, %p67;
	add.s32 	%r169, %r26, 31;
	setp.lt.s32 	%p68, %r169, %r254;
	mul.f32 	%f972, %f1500, %f354;
	selp.f32 	%f973, %f972, 0fFF800000, %p68;
	setp.gt.f32 	%p69, %f973, %f971;
	selp.f32 	%f974, %f973, %f971, %p69;
	add.s32 	%r170, %r26, 32;
	setp.lt.s32 	%p70, %r170, %r254;
	mul.f32 	%f975, %f1500, %f361;
	selp.f32 	%f976, %f975, 0fFF800000, %p70;
	setp.gt.f32 	%p71, %f976, %f974;
	selp.f32 	%f977, %f976, %f974, %p71;
	add.s32 	%r171, %r26, 33;
	setp.lt.s32 	%p72, %r171, %r254;
	mul.f32 	%f978, %f1500, %f360;
	selp.f32 	%f979, %f978, 0fFF800000, %p72;
	setp.gt.f32 	%p73, %f979, %f977;
	selp.f32 	%f980, %f979, %f977, %p73;
	add.s32 	%r172, %r26, 34;
	setp.lt.s32 	%p74, %r172, %r254;
	mul.f32 	%f981, %f1500, %f359;
	selp.f32 	%f982, %f981, 0fFF800000, %p74;
	setp.gt.f32 	%p75, %f982, %f980;
	selp.f32 	%f983, %f982, %f980, %p75;
	add.s32 	%r173, %r26, 35;
	setp.lt.s32 	%p76, %r173, %r254;
	mul.f32 	%f984, %f1500, %f358;
	selp.f32 	%f985, %f984, 0fFF800000, %p76;
	setp.gt.f32 	%p77, %f985, %f983;
	selp.f32 	%f986, %f985, %f983, %p77;
	add.s32 	%r174, %r26, 36;
	setp.lt.s32 	%p78, %r174, %r254;
	mul.f32 	%f987, %f1500, %f365;
	selp.f32 	%f988, %f987, 0fFF800000, %p78;
	setp.gt.f32 	%p79, %f988, %f986;
	selp.f32 	%f989, %f988, %f986, %p79;
	add.s32 	%r175, %r26, 37;
	setp.lt.s32 	%p80, %r175, %r254;
	mul.f32 	%f990, %f1500, %f364;
	selp.f32 	%f991, %f990, 0fFF800000, %p80;
	setp.gt.f32 	%p81, %f991, %f989;
	selp.f32 	%f992, %f991, %f989, %p81;
	add.s32 	%r176, %r26, 38;
	setp.lt.s32 	%p82, %r176, %r254;
	mul.f32 	%f993, %f1500, %f363;
	selp.f32 	%f994, %f993, 0fFF800000, %p82;
	setp.gt.f32 	%p83, %f994, %f992;
	selp.f32 	%f995, %f994, %f992, %p83;
	add.s32 	%r177, %r26, 39;
	setp.lt.s32 	%p84, %r177, %r254;
	mul.f32 	%f996, %f1500, %f362;
	selp.f32 	%f997, %f996, 0fFF800000, %p84;
	setp.gt.f32 	%p85, %f997, %f995;
	selp.f32 	%f998, %f997, %f995, %p85;
	add.s32 	%r178, %r26, 40;
	setp.lt.s32 	%p86, %r178, %r254;
	mul.f32 	%f999, %f1500, %f369;
	selp.f32 	%f1000, %f999, 0fFF800000, %p86;
	setp.gt.f32 	%p87, %f1000, %f998;
	selp.f32 	%f1001, %f1000, %f998, %p87;
	add.s32 	%r179, %r26, 41;
	setp.lt.s32 	%p88, %r179, %r254;
	mul.f32 	%f1002, %f1500, %f368;
	selp.f32 	%f1003, %f1002, 0fFF800000, %p88;
	setp.gt.f32 	%p89, %f1003, %f1001;
	selp.f32 	%f1004, %f1003, %f1001, %p89;
	add.s32 	%r180, %r26, 42;
	setp.lt.s32 	%p90, %r180, %r254;
	mul.f32 	%f1005, %f1500, %f367;
	selp.f32 	%f1006, %f1005, 0fFF800000, %p90;
	setp.gt.f32 	%p91, %f1006, %f1004;
	selp.f32 	%f1007, %f1006, %f1004, %p91;
	add.s32 	%r181, %r26, 43;
	setp.lt.s32 	%p92, %r181, %r254;
	mul.f32 	%f1008, %f1500, %f366;
	selp.f32 	%f1009, %f1008, 0fFF800000, %p92;
	setp.gt.f32 	%p93, %f1009, %f1007;
	selp.f32 	%f1010, %f1009, %f1007, %p93;
	add.s32 	%r182, %r26, 44;
	setp.lt.s32 	%p94, %r182, %r254;
	mul.f32 	%f1011, %f1500, %f373;
	selp.f32 	%f1012, %f1011, 0fFF800000, %p94;
	setp.gt.f32 	%p95, %f1012, %f1010;
	selp.f32 	%f1013, %f1012, %f1010, %p95;
	add.s32 	%r183, %r26, 45;
	setp.lt.s32 	%p96, %r183, %r254;
	mul.f32 	%f1014, %f1500, %f372;
	selp.f32 	%f1015, %f1014, 0fFF800000, %p96;
	setp.gt.f32 	%p97, %f1015, %f1013;
	selp.f32 	%f1016, %f1015, %f1013, %p97;
	add.s32 	%r184, %r26, 46;
	setp.lt.s32 	%p98, %r184, %r254;
	mul.f32 	%f1017, %f1500, %f371;
	selp.f32 	%f1018, %f1017, 0fFF800000, %p98;
	setp.gt.f32 	%p99, %f1018, %f1016;
	selp.f32 	%f1019, %f1018, %f1016, %p99;
	add.s32 	%r185, %r26, 47;
	setp.lt.s32 	%p100, %r185, %r254;
	mul.f32 	%f1020, %f1500, %f370;
	selp.f32 	%f1021, %f1020, 0fFF800000, %p100;
	setp.gt.f32 	%p101, %f1021, %f1019;
	selp.f32 	%f1022, %f1021, %f1019, %p101;
	add.s32 	%r186, %r26, 48;
	setp.lt.s32 	%p102, %r186, %r254;
	mul.f32 	%f1023, %f1500, %f377;
	selp.f32 	%f1024, %f1023, 0fFF800000, %p102;
	setp.gt.f32 	%p103, %f1024, %f1022;
	selp.f32 	%f1025, %f1024, %f1022, %p103;
	add.s32 	%r187, %r26, 49;
	setp.lt.s32 	%p104, %r187, %r254;
	mul.f32 	%f1026, %f1500, %f376;
	selp.f32 	%f1027, %f1026, 0fFF800000, %p104;
	setp.gt.f32 	%p105, %f1027, %f1025;
	selp.f32 	%f1028, %f1027, %f1025, %p105;
	add.s32 	%r188, %r26, 50;
	setp.lt.s32 	%p106, %r188, %r254;
	mul.f32 	%f1029, %f1500, %f375;
	selp.f32 	%f1030, %f1029, 0fFF800000, %p106;
	setp.gt.f32 	%p107, %f1030, %f1028;
	selp.f32 	%f1031, %f1030, %f1028, %p107;
	add.s32 	%r189, %r26, 51;
	setp.lt.s32 	%p108, %r189, %r254;
	mul.f32 	%f1032, %f1500, %f374;
	selp.f32 	%f1033, %f1032, 0fFF800000, %p108;
	setp.gt.f32 	%p109, %f1033, %f1031;
	selp.f32 	%f1034, %f1033, %f1031, %p109;
	add.s32 	%r190, %r26, 52;
	setp.lt.s32 	%p110, %r190, %r254;
	mul.f32 	%f1035, %f1500, %f381;
	selp.f32 	%f1036, %f1035, 0fFF800000, %p110;
	setp.gt.f32 	%p111, %f1036, %f1034;
	selp.f32 	%f1037, %f1036, %f1034, %p111;
	add.s32 	%r191, %r26, 53;
	setp.lt.s32 	%p112, %r191, %r254;
	mul.f32 	%f1038, %f1500, %f380;
	selp.f32 	%f1039, %f1038, 0fFF800000, %p112;
	setp.gt.f32 	%p113, %f1039, %f1037;
	selp.f32 	%f1040, %f1039, %f1037, %p113;
	add.s32 	%r192, %r26, 54;
	setp.lt.s32 	%p114, %r192, %r254;
	mul.f32 	%f1041, %f1500, %f379;
	selp.f32 	%f1042, %f1041, 0fFF800000, %p114;
	setp.gt.f32 	%p115, %f1042, %f1040;
	selp.f32 	%f1043, %f1042, %f1040, %p115;
	add.s32 	%r193, %r26, 55;
	setp.lt.s32 	%p116, %r193, %r254;
	mul.f32 	%f1044, %f1500, %f378;
	selp.f32 	%f1045, %f1044, 0fFF800000, %p116;
	setp.gt.f32 	%p117, %f1045, %f1043;
	selp.f32 	%f1046, %f1045, %f1043, %p117;
	add.s32 	%r194, %r26, 56;
	setp.lt.s32 	%p118, %r194, %r254;
	mul.f32 	%f1047, %f1500, %f385;
	selp.f32 	%f1048, %f1047, 0fFF800000, %p118;
	setp.gt.f32 	%p119, %f1048, %f1046;
	selp.f32 	%f1049, %f1048, %f1046, %p119;
	add.s32 	%r195, %r26, 57;
	setp.lt.s32 	%p120, %r195, %r254;
	mul.f32 	%f1050, %f1500, %f384;
	selp.f32 	%f1051, %f1050, 0fFF800000, %p120;
	setp.gt.f32 	%p121, %f1051, %f1049;
	selp.f32 	%f1052, %f1051, %f1049, %p121;
	add.s32 	%r196, %r26, 58;
	setp.lt.s32 	%p122, %r196, %r254;
	mul.f32 	%f1053, %f1500, %f383;
	selp.f32 	%f1054, %f1053, 0fFF800000, %p122;
	setp.gt.f32 	%p123, %f1054, %f1052;
	selp.f32 	%f1055, %f1054, %f1052, %p123;
	add.s32 	%r197, %r26, 59;
	setp.lt.s32 	%p124, %r197, %r254;
	mul.f32 	%f1056, %f1500, %f382;
	selp.f32 	%f1057, %f1056, 0fFF800000, %p124;
	setp.gt.f32 	%p125, %f1057, %f1055;
	selp.f32 	%f1058, %f1057, %f1055, %p125;
	add.s32 	%r198, %r26, 60;
	setp.lt.s32 	%p126, %r198, %r254;
	mul.f32 	%f1059, %f1500, %f389;
	selp.f32 	%f1060, %f1059, 0fFF800000, %p126;
	setp.gt.f32 	%p127, %f1060, %f1058;
	selp.f32 	%f1061, %f1060, %f1058, %p127;
	add.s32 	%r199, %r26, 61;
	setp.lt.s32 	%p128, %r199, %r254;
	mul.f32 	%f1062, %f1500, %f388;
	selp.f32 	%f1063, %f1062, 0fFF800000, %p128;
	setp.gt.f32 	%p129, %f1063, %f1061;
	selp.f32 	%f1064, %f1063, %f1061, %p129;
	add.s32 	%r200, %r26, 62;
	setp.lt.s32 	%p130, %r200, %r254;
	mul.f32 	%f1065, %f1500, %f387;
	selp.f32 	%f1066, %f1065, 0fFF800000, %p130;
	setp.gt.f32 	%p131, %f1066, %f1064;
	selp.f32 	%f1067, %f1066, %f1064, %p131;
	add.s32 	%r201, %r26, 63;
	setp.lt.s32 	%p132, %r201, %r254;
	mul.f32 	%f1068, %f1500, %f386;
	selp.f32 	%f1069, %f1068, 0fFF800000, %p132;
	setp.gt.f32 	%p133, %f1069, %f1067;
	selp.f32 	%f1070, %f1069, %f1067, %p133;
	max.f32 	%f392, %f1501, %f1070;
	sub.f32 	%f1071, %f882, %f392;
	mul.f32 	%f1072, %f1071, 0f3FB8AA3B;
	ex2.approx.f32 	%f1073, %f1072;
	add.f32 	%f1074, %f1073, 0f00000000;
	sub.f32 	%f1075, %f1759, %f392;
	mul.f32 	%f1076, %f1075, 0f3FB8AA3B;
	ex2.approx.f32 	%f1077, %f1076;
	add.f32 	%f1078, %f1074, %f1077;
	sub.f32 	%f1079, %f886, %f392;
	mul.f32 	%f1080, %f1079, 0f3FB8AA3B;
	ex2.approx.f32 	%f1081, %f1080;
	add.f32 	%f1082, %f1078, %f1081;
	sub.f32 	%f1083, %f889, %f392;
	mul.f32 	%f1084, %f1083, 0f3FB8AA3B;
	ex2.approx.f32 	%f1085, %f1084;
	add.f32 	%f1086, %f1082, %f1085;
	sub.f32 	%f1087, %f892, %f392;
	mul.f32 	%f1088, %f1087, 0f3FB8AA3B;
	ex2.approx.f32 	%f1089, %f1088;
	add.f32 	%f1090, %f1086, %f1089;
	sub.f32 	%f1091, %f895, %f392;
	mul.f32 	%f1092, %f1091, 0f3FB8AA3B;
	ex2.approx.f32 	%f1093, %f1092;
	add.f32 	%f1094, %f1090, %f1093;
	sub.f32 	%f1095, %f898, %f392;
	mul.f32 	%f1096, %f1095, 0f3FB8AA3B;
	ex2.approx.f32 	%f1097, %f1096;
	add.f32 	%f1098, %f1094, %f1097;
	sub.f32 	%f1099, %f901, %f392;
	mul.f32 	%f1100, %f1099, 0f3FB8AA3B;
	ex2.approx.f32 	%f1101, %f1100;
	add.f32 	%f1102, %f1098, %f1101;
	sub.f32 	%f1103, %f904, %f392;
	mul.f32 	%f1104, %f1103, 0f3FB8AA3B;
	ex2.approx.f32 	%f1105, %f1104;
	add.f32 	%f1106, %f1102, %f1105;
	sub.f32 	%f1107, %f907, %f392;
	mul.f32 	%f1108, %f1107, 0f3FB8AA3B;
	ex2.approx.f32 	%f1109, %f1108;
	add.f32 	%f1110, %f1106, %f1109;
	sub.f32 	%f1111, %f910, %f392;
	mul.f32 	%f1112, %f1111, 0f3FB8AA3B;
	ex2.approx.f32 	%f1113, %f1112;
	add.f32 	%f1114, %f1110, %f1113;
	sub.f32 	%f1115, %f913, %f392;
	mul.f32 	%f1116, %f1115, 0f3FB8AA3B;
	ex2.approx.f32 	%f1117, %f1116;
	add.f32 	%f1118, %f1114, %f1117;
	sub.f32 	%f1119, %f916, %f392;
	mul.f32 	%f1120, %f1119, 0f3FB8AA3B;
	ex2.approx.f32 	%f1121, %f1120;
	add.f32 	%f1122, %f1118, %f1121;
	sub.f32 	%f1123, %f919, %f392;
	mul.f32 	%f1124, %f1123, 0f3FB8AA3B;
	ex2.approx.f32 	%f1125, %f1124;
	add.f32 	%f1126, %f1122, %f1125;
	sub.f32 	%f1127, %f922, %f392;
	mul.f32 	%f1128, %f1127, 0f3FB8AA3B;
	ex2.approx.f32 	%f1129, %f1128;
	add.f32 	%f1130, %f1126, %f1129;
	sub.f32 	%f1131, %f925, %f392;
	mul.f32 	%f1132, %f1131, 0f3FB8AA3B;
	ex2.approx.f32 	%f1133, %f1132;
	add.f32 	%f1134, %f1130, %f1133;
	sub.f32 	%f1135, %f928, %f392;
	mul.f32 	%f1136, %f1135, 0f3FB8AA3B;
	ex2.approx.f32 	%f1137, %f1136;
	add.f32 	%f1138, %f1134, %f1137;
	sub.f32 	%f1139, %f931, %f392;
	mul.f32 	%f1140, %f1139, 0f3FB8AA3B;
	ex2.approx.f32 	%f1141, %f1140;
	add.f32 	%f1142, %f1138, %f1141;
	sub.f32 	%f1143, %f934, %f392;
	mul.f32 	%f1144, %f1143, 0f3FB8AA3B;
	ex2.approx.f32 	%f1145, %f1144;
	add.f32 	%f1146, %f1142, %f1145;
	sub.f32 	%f1147, %f937, %f392;
	mul.f32 	%f1148, %f1147, 0f3FB8AA3B;
	ex2.approx.f32 	%f1149, %f1148;
	add.f32 	%f1150, %f1146, %f1149;
	sub.f32 	%f1151, %f940, %f392;
	mul.f32 	%f1152, %f1151, 0f3FB8AA3B;
	ex2.approx.f32 	%f1153, %f1152;
	add.f32 	%f1154, %f1150, %f1153;
	sub.f32 	%f1155, %f943, %f392;
	mul.f32 	%f1156, %f1155, 0f3FB8AA3B;
	ex2.approx.f32 	%f1157, %f1156;
	add.f32 	%f1158, %f1154, %f1157;
	sub.f32 	%f1159, %f946, %f392;
	mul.f32 	%f1160, %f1159, 0f3FB8AA3B;
	ex2.approx.f32 	%f1161, %f1160;
	add.f32 	%f1162, %f1158, %f1161;
	sub.f32 	%f1163, %f949, %f392;
	mul.f32 	%f1164, %f1163, 0f3FB8AA3B;
	ex2.approx.f32 	%f1165, %f1164;
	add.f32 	%f1166, %f1162, %f1165;
	sub.f32 	%f1167, %f952, %f392;
	mul.f32 	%f1168, %f1167, 0f3FB8AA3B;
	ex2.approx.f32 	%f1169, %f1168;
	add.f32 	%f1170, %f1166, %f1169;
	sub.f32 	%f1171, %f955, %f392;
	mul.f32 	%f1172, %f1171, 0f3FB8AA3B;
	ex2.approx.f32 	%f1173, %f1172;
	add.f32 	%f1174, %f1170, %f1173;
	sub.f32 	%f1175, %f958, %f392;
	mul.f32 	%f1176, %f1175, 0f3FB8AA3B;
	ex2.approx.f32 	%f1177, %f1176;
	add.f32 	%f1178, %f1174, %f1177;
	sub.f32 	%f1179, %f961, %f392;
	mul.f32 	%f1180, %f1179, 0f3FB8AA3B;
	ex2.approx.f32 	%f1181, %f1180;
	add.f32 	%f1182, %f1178, %f1181;
	sub.f32 	%f1183, %f964, %f392;
	mul.f32 	%f1184, %f1183, 0f3FB8AA3B;
	ex2.approx.f32 	%f1185, %f1184;
	add.f32 	%f1186, %f1182, %f1185;
	sub.f32 	%f1187, %f967, %f392;
	mul.f32 	%f1188, %f1187, 0f3FB8AA3B;
	ex2.approx.f32 	%f1189, %f1188;
	add.f32 	%f1190, %f1186, %f1189;
	sub.f32 	%f1191, %f970, %f392;
	mul.f32 	%f1192, %f1191, 0f3FB8AA3B;
	ex2.approx.f32 	%f1193, %f1192;
	add.f32 	%f1194, %f1190, %f1193;
	sub.f32 	%f1195, %f973, %f392;
	mul.f32 	%f1196, %f1195, 0f3FB8AA3B;
	ex2.approx.f32 	%f1197, %f1196;
	add.f32 	%f1198, %f1194, %f1197;
	sub.f32 	%f1199, %f976, %f392;
	mul.f32 	%f1200, %f1199, 0f3FB8AA3B;
	ex2.approx.f32 	%f1201, %f1200;
	add.f32 	%f1202, %f1198, %f1201;
	sub.f32 	%f1203, %f979, %f392;
	mul.f32 	%f1204, %f1203, 0f3FB8AA3B;
	ex2.approx.f32 	%f1205, %f1204;
	add.f32 	%f1206, %f1202, %f1205;
	sub.f32 	%f1207, %f982, %f392;
	mul.f32 	%f1208, %f1207, 0f3FB8AA3B;
	ex2.approx.f32 	%f1209, %f1208;
	add.f32 	%f1210, %f1206, %f1209;
	sub.f32 	%f1211, %f985, %f392;
	mul.f32 	%f1212, %f1211, 0f3FB8AA3B;
	ex2.approx.f32 	%f1213, %f1212;
	add.f32 	%f1214, %f1210, %f1213;
	sub.f32 	%f1215, %f988, %f392;
	mul.f32 	%f1216, %f1215, 0f3FB8AA3B;
	ex2.approx.f32 	%f1217, %f1216;
	add.f32 	%f1218, %f1214, %f1217;
	sub.f32 	%f1219, %f991, %f392;
	mul.f32 	%f1220, %f1219, 0f3FB8AA3B;
	ex2.approx.f32 	%f1221, %f1220;
	add.f32 	%f1222, %f1218, %f1221;
	sub.f32 	%f1223, %f994, %f392;
	mul.f32 	%f1224, %f1223, 0f3FB8AA3B;
	ex2.approx.f32 	%f1225, %f1224;
	add.f32 	%f1226, %f1222, %f1225;
	sub.f32 	%f1227, %f997, %f392;
	mul.f32 	%f1228, %f1227, 0f3FB8AA3B;
	ex2.approx.f32 	%f1229, %f1228;
	add.f32 	%f1230, %f1226, %f1229;
	sub.f32 	%f1231, %f1000, %f392;
	mul.f32 	%f1232, %f1231, 0f3FB8AA3B;
	ex2.approx.f32 	%f1233, %f1232;
	add.f32 	%f1234, %f1230, %f1233;
	sub.f32 	%f1235, %f1003, %f392;
	mul.f32 	%f1236, %f1235, 0f3FB8AA3B;
	ex2.approx.f32 	%f1237, %f1236;
	add.f32 	%f1238, %f1234, %f1237;
	sub.f32 	%f1239, %f1006, %f392;
	mul.f32 	%f1240, %f1239, 0f3FB8AA3B;
	ex2.approx.f32 	%f1241, %f1240;
	add.f32 	%f1242, %f1238, %f1241;
	sub.f32 	%f1243, %f1009, %f392;
	mul.f32 	%f1244, %f1243, 0f3FB8AA3B;
	ex2.approx.f32 	%f1245, %f1244;
	add.f32 	%f1246, %f1242, %f1245;
	sub.f32 	%f1247, %f1012, %f392;
	mul.f32 	%f1248, %f1247, 0f3FB8AA3B;
	ex2.approx.f32 	%f1249, %f1248;
	add.f32 	%f1250, %f1246, %f1249;
	sub.f32 	%f1251, %f1015, %f392;
	mul.f32 	%f1252, %f1251, 0f3FB8AA3B;
	ex2.approx.f32 	%f1253, %f1252;
	add.f32 	%f1254, %f1250, %f1253;
	sub.f32 	%f1255, %f1018, %f392;
	mul.f32 	%f1256, %f1255, 0f3FB8AA3B;
	ex2.approx.f32 	%f1257, %f1256;
	add.f32 	%f1258, %f1254, %f1257;
	sub.f32 	%f1259, %f1021, %f392;
	mul.f32 	%f1260, %f1259, 0f3FB8AA3B;
	ex2.approx.f32 	%f1261, %f1260;
	add.f32 	%f1262, %f1258, %f1261;
	sub.f32 	%f1263, %f1024, %f392;
	mul.f32 	%f1264, %f1263, 0f3FB8AA3B;
	ex2.approx.f32 	%f1265, %f1264;
	add.f32 	%f1266, %f1262, %f1265;
	sub.f32 	%f1267, %f1027, %f392;
	mul.f32 	%f1268, %f1267, 0f3FB8AA3B;
	ex2.approx.f32 	%f1269, %f1268;
	add.f32 	%f1270, %f1266, %f1269;
	sub.f32 	%f1271, %f1030, %f392;
	mul.f32 	%f1272, %f1271, 0f3FB8AA3B;
	ex2.approx.f32 	%f1273, %f1272;
	add.f32 	%f1274, %f1270, %f1273;
	sub.f32 	%f1275, %f1033, %f392;
	mul.f32 	%f1276, %f1275, 0f3FB8AA3B;
	ex2.approx.f32 	%f1277, %f1276;
	add.f32 	%f1278, %f1274, %f1277;
	sub.f32 	%f1279, %f1036, %f392;
	mul.f32 	%f1280, %f1279, 0f3FB8AA3B;
	ex2.approx.f32 	%f1281, %f1280;
	add.f32 	%f1282, %f1278, %f1281;
	sub.f32 	%f1283, %f1039, %f392;
	mul.f32 	%f1284, %f1283, 0f3FB8AA3B;
	ex2.approx.f32 	%f1285, %f1284;
	add.f32 	%f1286, %f1282, %f1285;
	sub.f32 	%f1287, %f1042, %f392;
	mul.f32 	%f1288, %f1287, 0f3FB8AA3B;
	ex2.approx.f32 	%f1289, %f1288;
	add.f32 	%f1290, %f1286, %f1289;
	sub.f32 	%f1291, %f1045, %f392;
	mul.f32 	%f1292, %f1291, 0f3FB8AA3B;
	ex2.approx.f32 	%f1293, %f1292;
	add.f32 	%f1294, %f1290, %f1293;
	sub.f32 	%f1295, %f1048, %f392;
	mul.f32 	%f1296, %f1295, 0f3FB8AA3B;
	ex2.approx.f32 	%f1297, %f1296;
	add.f32 	%f1298, %f1294, %f1297;
	sub.f32 	%f1299, %f1051, %f392;
	mul.f32 	%f1300, %f1299, 0f3FB8AA3B;
	ex2.approx.f32 	%f1301, %f1300;
	add.f32 	%f1302, %f1298, %f1301;
	sub.f32 	%f1303, %f1054, %f392;
	mul.f32 	%f1304, %f1303, 0f3FB8AA3B;
	ex2.approx.f32 	%f1305, %f1304;
	add.f32 	%f1306, %f1302, %f1305;
	sub.f32 	%f1307, %f1057, %f392;
	mul.f32 	%f1308, %f1307, 0f3FB8AA3B;
	ex2.approx.f32 	%f1309, %f1308;
	add.f32 	%f1310, %f1306, %f1309;
	sub.f32 	%f1311, %f1060, %f392;
	mul.f32 	%f1312, %f1311, 0f3FB8AA3B;
	ex2.approx.f32 	%f1313, %f1312;
	add.f32 	%f1314, %f1310, %f1313;
	sub.f32 	%f1315, %f1063, %f392;
	mul.f32 	%f1316, %f1315, 0f3FB8AA3B;
	ex2.approx.f32 	%f1317, %f1316;
	add.f32 	%f1318, %f1314, %f1317;
	sub.f32 	%f1319, %f1066, %f392;
	mul.f32 	%f1320, %f1319, 0f3FB8AA3B;
	ex2.approx.f32 	%f1321, %f1320;
	add.f32 	%f1322, %f1318, %f1321;
	sub.f32 	%f1323, %f1069, %f392;
	mul.f32 	%f1324, %f1323, 0f3FB8AA3B;
	ex2.approx.f32 	%f1325, %f1324;
	add.f32 	%f1326, %f1322, %f1325;
	sub.f32 	%f1327, %f1501, %f392;
	mul.f32 	%f1328, %f1327, 0f3FB8AA3B;
	ex2.approx.f32 	%f1329, %f1328;
	fma.rn.f32 	%f1502, %f1502, %f1329, %f1326;
	mov.u32 	%r202, %tid.y;
	mov.u32 	%r203, %ntid.x;
	mov.u32 	%r204, %tid.x;
	mad.lo.s32 	%r205, %r202, %r203, %r204;
	mul.lo.s32 	%r206, %r39, %r205;
	shl.b32 	%r207, %r206, 2;
	add.s32 	%r208, %r5, %r207;
	st.shared.v4.f32 	[%r208], {%f1073, %f1077, %f1081, %f1085};
	st.shared.v4.f32 	[%r208+16], {%f1089, %f1093, %f1097, %f1101};
	st.shared.v4.f32 	[%r208+32], {%f1105, %f1109, %f1113, %f1117};
	st.shared.v4.f32 	[%r208+48], {%f1121, %f1125, %f1129, %f1133};
	st.shared.v4.f32 	[%r208+64], {%f1137, %f1141, %f1145, %f1149};
	st.shared.v4.f32 	[%r208+80], {%f1153, %f1157, %f1161, %f1165};
	st.shared.v4.f32 	[%r208+96], {%f1169, %f1173, %f1177, %f1181};
	st.shared.v4.f32 	[%r208+112], {%f1185, %f1189, %f1193, %f1197};
	st.shared.v4.f32 	[%r208+128], {%f1201, %f1205, %f1209, %f1213};
	st.shared.v4.f32 	[%r208+144], {%f1217, %f1221, %f1225, %f1229};
	st.shared.v4.f32 	[%r208+160], {%f1233, %f1237, %f1241, %f1245};
	st.shared.v4.f32 	[%r208+176], {%f1249, %f1253, %f1257, %f1261};
	st.shared.v4.f32 	[%r208+192], {%f1265, %f1269, %f1273, %f1277};
	st.shared.v4.f32 	[%r208+208], {%f1281, %f1285, %f1289, %f1293};
	st.shared.v4.f32 	[%r208+224], {%f1297, %f1301, %f1305, %f1309};
	st.shared.v4.f32 	[%r208+240], {%f1313, %f1317, %f1321, %f1325};
	st.shared.f32 	[%r9], %f1329;
	mul.lo.s32 	%r209, %r39, %r256;
	shl.b32 	%r210, %r209, 2;
	add.s32 	%r211, %r5, %r210;
	shl.b32 	%r212, %r205, 2;
	add.s32 	%r213, %r211, %r212;
	st.shared.f32 	[%r213], %f1502;
	bar.sync 	0;
	add.s32 	%r214, %r39, %r259;
	add.s32 	%r215, %r214, -1;
	div.s32 	%r27, %r215, %r39;
	setp.lt.s32 	%p134, %r27, 1;
	@%p134 bra 	$L__BB1_24;
	mov.b32 	%r264, 0;
$L__BB1_12:
	setp.eq.s32 	%p135, %r260, 0;
	mov.f32 	%f1952, 0f00000000;
	mov.f32 	%f1953, %f1952;
	mov.f32 	%f1954, %f1952;
	mov.f32 	%f1955, %f1952;
	mov.f32 	%f1956, %f1952;
	mov.f32 	%f1957, %f1952;
	mov.f32 	%f1958, %f1952;
	mov.f32 	%f1959, %f1952;
	mov.f32 	%f1960, %f1952;
	mov.f32 	%f1961, %f1952;
	mov.f32 	%f1962, %f1952;
	mov.f32 	%f1963, %f1952;
	mov.f32 	%f1964, %f1952;
	mov.f32 	%f1965, %f1952;
	mov.f32 	%f1966, %f1952;
	mov.f32 	%f1967, %f1952;
	mov.f32 	%f1968, %f1952;
	mov.f32 	%f1969, %f1952;
	mov.f32 	%f1970, %f1952;
	mov.f32 	%f1971, %f1952;
	mov.f32 	%f1972, %f1952;
	mov.f32 	%f1973, %f1952;
	mov.f32 	%f1974, %f1952;
	mov.f32 	%f1975, %f1952;
	mov.f32 	%f1976, %f1952;
	mov.f32 	%f1977, %f1952;
	mov.f32 	%f1978, %f1952;
	mov.f32 	%f1979, %f1952;
	mov.f32 	%f1980, %f1952;
	mov.f32 	%f1981, %f1952;
	mov.f32 	%f1982, %f1952;
	mov.f32 	%f1983, %f1952;
	mov.f32 	%f1984, %f1952;
	mov.f32 	%f1985, %f1952;
	mov.f32 	%f1986, %f1952;
	mov.f32 	%f1987, %f1952;
	mov.f32 	%f1988, %f1952;
	mov.f32 	%f1989, %f1952;
	mov.f32 	%f1990, %f1952;
	mov.f32 	%f1991, %f1952;
	mov.f32 	%f1992, %f1952;
	mov.f32 	%f1993, %f1952;
	mov.f32 	%f1994, %f1952;
	mov.f32 	%f1995, %f1952;
	mov.f32 	%f1996, %f1952;
	mov.f32 	%f1997, %f1952;
	mov.f32 	%f1998, %f1952;
	mov.f32 	%f1999, %f1952;
	mov.f32 	%f2000, %f1952;
	mov.f32 	%f2001, %f1952;
	mov.f32 	%f2002, %f1952;
	mov.f32 	%f2003, %f1952;
	mov.f32 	%f2004, %f1952;
	mov.f32 	%f2005, %f1952;
	mov.f32 	%f2006, %f1952;
	mov.f32 	%f2007, %f1952;
	mov.f32 	%f2008, %f1952;
	mov.f32 	%f2009, %f1952;
	mov.f32 	%f2010, %f1952;
	mov.f32 	%f2011, %f1952;
	mov.f32 	%f2012, %f1952;
	mov.f32 	%f2013, %f1952;
	mov.f32 	%f2014, %f1952;
	mov.f32 	%f2015, %f1952;
	@%p135 bra 	$L__BB1_14;
	ld.param.u64 	%rd116, [_Z10fwd_kernelPKfS0_S0_Pfiiiiiiiif_param_3];
	mad.lo.s32 	%r217, %r264, %r39, %r8;
	cvt.s64.s32 	%rd29, %r217;
	add.s64 	%rd30, %rd4, %rd29;
	cvta.to.global.u64 	%rd31, %rd116;
	shl.b64 	%rd32, %rd30, 2;
	add.s64 	%rd33, %rd31, %rd32;
	ld.global.v4.f32 	{%f1331, %f1332, %f1333, %f1334}, [%rd33];
	ld.global.v4.f32 	{%f1335, %f1336, %f1337, %f1338}, [%rd33+16];
	add.s64 	%rd34, %rd5, %rd29;
	shl.b64 	%rd35, %rd34, 2;
	add.s64 	%rd36, %rd31, %rd35;
	ld.global.v4.f32 	{%f1339, %f1340, %f1341, %f1342}, [%rd36];
	ld.global.v4.f32 	{%f1343, %f1344, %f1345, %f1346}, [%rd36+16];
	add.s64 	%rd37, %rd6, %rd29;
	shl.b64 	%rd38, %rd37, 2;
	add.s64 	%rd39, %rd31, %rd38;
	ld.global.v4.f32 	{%f1347, %f1348, %f1349, %f1350}, [%rd39];
	ld.global.v4.f32 	{%f1351, %f1352, %f1353, %f1354}, [%rd39+16];
	add.s64 	%rd40, %rd7, %rd29;
	shl.b64 	%rd41, %rd40, 2;
	add.s64 	%rd42, %rd31, %rd41;
	ld.global.v4.f32 	{%f1355, %f1356, %f1357, %f1358}, [%rd42];
	ld.global.v4.f32 	{%f1359, %f1360, %f1361, %f1362}, [%rd42+16];
	add.s64 	%rd43, %rd8, %rd29;
	shl.b64 	%rd44, %rd43, 2;
	add.s64 	%rd45, %rd31, %rd44;
	ld.global.v4.f32 	{%f1363, %f1364, %f1365, %f1366}, [%rd45];
	ld.global.v4.f32 	{%f1367, %f1368, %f1369, %f1370}, [%rd45+16];
	add.s64 	%rd46, %rd9, %rd29;
	shl.b64 	%rd47, %rd46, 2;
	add.s64 	%rd48, %rd31, %rd47;
	ld.global.v4.f32 	{%f1371, %f1372, %f1373, %f1374}, [%rd48];
	ld.global.v4.f32 	{%f1375, %f1376, %f1377, %f1378}, [%rd48+16];
	add.s64 	%rd49, %rd10, %rd29;
	shl.b64 	%rd50, %rd49, 2;
	add.s64 	%rd51, %rd31, %rd50;
	ld.global.v4.f32 	{%f1379, %f1380, %f1381, %f1382}, [%rd51];
	ld.global.v4.f32 	{%f1383, %f1384, %f1385, %f1386}, [%rd51+16];
	add.s64 	%rd52, %rd11, %rd29;
	shl.b64 	%rd53, %rd52, 2;
	add.s64 	%rd54, %rd31, %rd53;
	ld.global.v4.f32 	{%f1387, %f1388, %f1389, %f1390}, [%rd54];
	ld.global.v4.f32 	{%f1391, %f1392, %f1393, %f1394}, [%rd54+16];
	ld.shared.f32 	%f1395, [%r13];
	mul.f32 	%f2015, %f1395, %f1331;
	mul.f32 	%f2014, %f1395, %f1332;
	mul.f32 	%f2013, %f1395, %f1333;
	mul.f32 	%f2012, %f1395, %f1334;
	mul.f32 	%f2011, %f1395, %f1335;
	mul.f32 	%f2010, %f1395, %f1336;
	mul.f32 	%f2009, %f1395, %f1337;
	mul.f32 	%f2008, %f1395, %f1338;
	ld.shared.f32 	%f1396, [%r13+4];
	mul.f32 	%f2007, %f1396, %f1339;
	mul.f32 	%f2006, %f1396, %f1340;
	mul.f32 	%f2005, %f1396, %f1341;
	mul.f32 	%f2004, %f1396, %f1342;
	mul.f32 	%f2003, %f1396, %f1343;
	mul.f32 	%f2002, %f1396, %f1344;
	mul.f32 	%f2001, %f1396, %f1345;
	mul.f32 	%f2000, %f1396, %f1346;
	ld.shared.f32 	%f1397, [%r13+8];
	mul.f32 	%f1999, %f1397, %f1347;
	mul.f32 	%f1998, %f1397, %f1348;
	mul.f32 	%f1997, %f1397, %f1349;
	mul.f32 	%f1996, %f1397, %f1350;
	mul.f32 	%f1995, %f1397, %f1351;
	mul.f32 	%f1994, %f1397, %f1352;
	mul.f32 	%f1993, %f1397, %f1353;
	mul.f32 	%f1992, %f1397, %f1354;
	ld.shared.f32 	%f1398, [%r13+12];
	mul.f32 	%f1991, %f1398, %f1355;
	mul.f32 	%f1990, %f1398, %f1356;
	mul.f32 	%f1989, %f1398, %f1357;
	mul.f32 	%f1988, %f1398, %f1358;
	mul.f32 	%f1987, %f1398, %f1359;
	mul.f32 	%f1986, %f1398, %f1360;
	mul.f32 	%f1985, %f1398, %f1361;
	mul.f32 	%f1984, %f1398, %f1362;
	ld.shared.f32 	%f1399, [%r13+16];
	mul.f32 	%f1983, %f1399, %f1363;
	mul.f32 	%f1982, %f1399, %f1364;
	mul.f32 	%f1981, %f1399, %f1365;
	mul.f32 	%f1980, %f1399, %f1366;
	mul.f32 	%f1979, %f1399, %f1367;
	mul.f32 	%f1978, %f1399, %f1368;
	mul.f32 	%f1977, %f1399, %f1369;
	mul.f32 	%f1976, %f1399, %f1370;
	ld.shared.f32 	%f1400, [%r13+20];
	mul.f32 	%f1975, %f1400, %f1371;
	mul.f32 	%f1974, %f1400, %f1372;
	mul.f32 	%f1973, %f1400, %f1373;
	mul.f32 	%f1972, %f1400, %f1374;
	mul.f32 	%f1971, %f1400, %f1375;
	mul.f32 	%f1970, %f1400, %f1376;
	mul.f32 	%f1969, %f1400, %f1377;
	mul.f32 	%f1968, %f1400, %f1378;
	ld.shared.f32 	%f1401, [%r13+24];
	mul.f32 	%f1967, %f1401, %f1379;
	mul.f32 	%f1966, %f1401, %f1380;
	mul.f32 	%f1965, %f1401, %f1381;
	mul.f32 	%f1964, %f1401, %f1382;
	mul.f32 	%f1963, %f1401, %f1383;
	mul.f32 	%f1962, %f1401, %f1384;
	mul.f32 	%f1961, %f1401, %f1385;
	mul.f32 	%f1960, %f1401, %f1386;
	ld.shared.f32 	%f1402, [%r13+28];
	mul.f32 	%f1959, %f1402, %f1387;
	mul.f32 	%f1958, %f1402, %f1388;
	mul.f32 	%f1957, %f1402, %f1389;
	mul.f32 	%f1956, %f1402, %f1390;
	mul.f32 	%f1955, %f1402, %f1391;
	mul.f32 	%f1954, %f1402, %f1392;
	mul.f32 	%f1953, %f1402, %f1393;
	mul.f32 	%f1952, %f1402, %f1394;
$L__BB1_14:
	bar.sync 	0;
	add.s32 	%r218, %r40, %r39;
	add.s32 	%r219, %r218, -1;
	div.s32 	%r29, %r219, %r40;
	setp.lt.s32 	%p136, %r29, 1;
	@%p136 bra 	$L__BB1_20;
	mul.lo.s32 	%r221, %r264, %r39;
	cvt.s64.s32 	%rd55, %r221;
	mov.u32 	%r222, %tid.y;
	mov.u32 	%r223, %ntid.x;
	mov.u32 	%r224, %tid.x;
	mad.lo.s32 	%r225, %r222, %r223, %r224;
	shl.b32 	%r226, %r225, 3;
	and.b32  	%r227, %r226, 56;
	cvt.u64.u32 	%rd56, %r227;
	add.s64 	%rd13, %rd55, %rd56;
	mov.b32 	%r265, 0;
$L__BB1_16:
	setp.lt.s32 	%p137, %r40, 1;
	mul.lo.s32 	%r31, %r265, %r40;
	add.s32 	%r228, %r31, %r26;
	cvt.s64.s32 	%rd57, %r228;
	add.s64 	%rd58, %rd57, %rd3;
	mad.lo.s64 	%rd59, %rd58, %rd1, %rd13;
	shl.b64 	%rd60, %rd59, 2;
	add.s64 	%rd61, %rd12, %rd60;
	ld.global.v4.f32 	{%f1403, %f1404, %f1405, %f1406}, [%rd61];
	st.shared.v4.f32 	[%r10], {%f1403, %f1404, %f1405, %f1406};
	ld.global.v4.f32 	{%f1407, %f1408, %f1409, %f1410}, [%rd61+16];
	st.shared.v4.f32 	[%r10+16], {%f1407, %f1408, %f1409, %f1410};
	bar.sync 	0;
	@%p137 bra 	$L__BB1_19;
	mov.b32 	%r266, 0;
$L__BB1_18:
	add.s32 	%r230, %r266, %r31;
	mad.lo.s32 	%r231, %r266, %r39, %r8;
	shl.b32 	%r232, %r231, 2;
	add.s32 	%r233, %r4, %r232;
	add.s32 	%r234, %r230, %r11;
	shl.b32 	%r235, %r234, 2;
	add.s32 	%r236, %r5, %r235;
	ld.shared.f32 	%f1411, [%r236];
	ld.shared.f32 	%f1412, [%r233];
	fma.rn.f32 	%f2015, %f1411, %f1412, %f2015;
	ld.shared.f32 	%f1413, [%r233+4];
	fma.rn.f32 	%f2014, %f1411, %f1413, %f2014;
	ld.shared.f32 	%f1414, [%r233+8];
	fma.rn.f32 	%f2013, %f1411, %f1414, %f2013;
	ld.shared.f32 	%f1415, [%r233+12];
	fma.rn.f32 	%f2012, %f1411, %f1415, %f2012;
	ld.shared.f32 	%f1416, [%r233+16];
	fma.rn.f32 	%f2011, %f1411, %f1416, %f2011;
	ld.shared.f32 	%f1417, [%r233+20];
	fma.rn.f32 	%f2010, %f1411, %f1417, %f2010;
	ld.shared.f32 	%f1418, [%r233+24];
	fma.rn.f32 	%f2009, %f1411, %f1418, %f2009;
	ld.shared.f32 	%f1419, [%r233+28];
	fma.rn.f32 	%f2008, %f1411, %f1419, %f2008;
	add.s32 	%r237, %r236, %r12;
	ld.shared.f32 	%f1420, [%r237];
	fma.rn.f32 	%f2007, %f1420, %f1412, %f2007;
	fma.rn.f32 	%f2006, %f1420, %f1413, %f2006;
	fma.rn.f32 	%f2005, %f1420, %f1414, %f2005;
	fma.rn.f32 	%f2004, %f1420, %f1415, %f2004;
	fma.rn.f32 	%f2003, %f1420, %f1416, %f2003;
	fma.rn.f32 	%f2002, %f1420, %f1417, %f2002;
	fma.rn.f32 	%f2001, %f1420, %f1418, %f2001;
	fma.rn.f32 	%f2000, %f1420, %f1419, %f2000;
	add.s32 	%r238, %r237, %r12;
	ld.shared.f32 	%f1421, [%r238];
	fma.rn.f32 	%f1999, %f1421, %f1412, %f1999;
	fma.rn.f32 	%f1998, %f1421, %f1413, %f1998;
	fma.rn.f32 	%f1997, %f1421, %f1414, %f1997;
	fma.rn.f32 	%f1996, %f1421, %f1415, %f1996;
	fma.rn.f32 	%f1995, %f1421, %f1416, %f1995;
	fma.rn.f32 	%f1994, %f1421, %f1417, %f1994;
	fma.rn.f32 	%f1993, %f1421, %f1418, %f1993;
	fma.rn.f32 	%f1992, %f1421, %f1419, %f1992;
	add.s32 	%r239, %r238, %r12;
	ld.shared.f32 	%f1422, [%r239];
	fma.rn.f32 	%f1991, %f1422, %f1412, %f1991;
	fma.rn.f32 	%f1990, %f1422, %f1413, %f1990;
	fma.rn.f32 	%f1989, %f1422, %f1414, %f1989;
	fma.rn.f32 	%f1988, %f1422, %f1415, %f1988;
	fma.rn.f32 	%f1987, %f1422, %f1416, %f1987;
	fma.rn.f32 	%f1986, %f1422, %f1417, %f1986;
	fma.rn.f32 	%f1985, %f1422, %f1418, %f1985;
	fma.rn.f32 	%f1984, %f1422, %f1419, %f1984;
	add.s32 	%r240, %r239, %r12;
	ld.shared.f32 	%f1423, [%r240];
	fma.rn.f32 	%f1983, %f1423, %f1412, %f1983;
	fma.rn.f32 	%f1982, %f1423, %f1413, %f1982;
	fma.rn.f32 	%f1981, %f1423, %f1414, %f1981;
	fma.rn.f32 	%f1980, %f1423, %f1415, %f1980;
	fma.rn.f32 	%f1979, %f1423, %f1416, %f1979;
	fma.rn.f32 	%f1978, %f1423, %f1417, %f1978;
	fma.rn.f32 	%f1977, %f1423, %f1418, %f1977;
	fma.rn.f32 	%f1976, %f1423, %f1419, %f1976;
	add.s32 	%r241, %r240, %r12;
	ld.shared.f32 	%f1424, [%r241];
	fma.rn.f32 	%f1975, %f1424, %f1412, %f1975;
	fma.rn.f32 	%f1974, %f1424, %f1413, %f1974;
	fma.rn.f32 	%f1973, %f1424, %f1414, %f1973;
	fma.rn.f32 	%f1972, %f1424, %f1415, %f1972;
	fma.rn.f32 	%f1971, %f1424, %f1416, %f1971;
	fma.rn.f32 	%f1970, %f1424, %f1417, %f1970;
	fma.rn.f32 	%f1969, %f1424, %f1418, %f1969;
	fma.rn.f32 	%f1968, %f1424, %f1419, %f1968;
	add.s32 	%r242, %r241, %r12;
	ld.shared.f32 	%f1425, [%r242];
	fma.rn.f32 	%f1967, %f1425, %f1412, %f1967;
	fma.rn.f32 	%f1966, %f1425, %f1413, %f1966;
	fma.rn.f32 	%f1965, %f1425, %f1414, %f1965;
	fma.rn.f32 	%f1964, %f1425, %f1415, %f1964;
	fma.rn.f32 	%f1963, %f1425, %f1416, %f1963;
	fma.rn.f32 	%f1962, %f1425, %f1417, %f1962;
	fma.rn.f32 	%f1961, %f1425, %f1418, %f1961;
	fma.rn.f32 	%f1960, %f1425, %f1419, %f1960;
	add.s32 	%r243, %r242, %r12;
	ld.shared.f32 	%f1426, [%r243];
	fma.rn.f32 	%f1959, %f1426, %f1412, %f1959;
	fma.rn.f32 	%f1958, %f1426, %f1413, %f1958;
	fma.rn.f32 	%f1957, %f1426, %f1414, %f1957;
	fma.rn.f32 	%f1956, %f1426, %f1415, %f1956;
	fma.rn.f32 	%f1955, %f1426, %f1416, %f1955;
	fma.rn.f32 	%f1954, %f1426, %f1417, %f1954;
	fma.rn.f32 	%f1953, %f1426, %f1418, %f1953;
	fma.rn.f32 	%f1952, %f1426, %f1419, %f1952;
	add.s32 	%r266, %r266, 1;
	setp.ne.s32 	%p138, %r266, %r40;
	@%p138 bra 	$L__BB1_18;
$L__BB1_19:
	bar.sync 	0;
	add.s32 	%r265, %r265, 1;
	setp.ne.s32 	%p139, %r265, %r29;
	@%p139 bra 	$L__BB1_16;
$L__BB1_20:
	add.s32 	%r244, %r42, -1;
	setp.lt.s32 	%p140, %r260, %r244;
	@%p140 bra 	$L__BB1_22;
	ld.param.u32 	%r257, [_Z10fwd_kernelPKfS0_S0_Pfiiiiiiiif_param_6];
	ld.param.u64 	%rd117, [_Z10fwd_kernelPKfS0_S0_Pfiiiiiiiif_param_3];
	mad.lo.s32 	%r245, %r264, %r39, %r8;
	mul.lo.s32 	%r246, %r39, %r257;
	shl.b32 	%r247, %r246, 2;
	add.s32 	%r248, %r5, %r247;
	mov.u32 	%r249, %tid.y;
	shl.b32 	%r250, %r249, 5;
	add.s32 	%r251, %r248, %r250;
	ld.shared.f32 	%f1427, [%r251];
	div.rn.f32 	%f1428, %f2015, %f1427;
	cvt.s64.s32 	%rd62, %r245;
	add.s64 	%rd63, %rd4, %rd62;
	cvta.to.global.u64 	%rd64, %rd117;
	shl.b64 	%rd65, %rd63, 2;
	add.s64 	%rd66, %rd64, %rd65;
	st.global.f32 	[%rd66], %f1428;
	div.rn.f32 	%f1429, %f2014, %f1427;
	st.global.f32 	[%rd66+4], %f1429;
	div.rn.f32 	%f1430, %f2013, %f1427;
	st.global.f32 	[%rd66+8], %f1430;
	div.rn.f32 	%f1431, %f2012, %f1427;
	st.global.f32 	[%rd66+12], %f1431;
	div.rn.f32 	%f1432, %f2011, %f1427;
	st.global.f32 	[%rd66+16], %f1432;
	div.rn.f32 	%f1433, %f2010, %f1427;
	st.global.f32 	[%rd66+20], %f1433;
	div.rn.f32 	%f1434, %f2009, %f1427;
	st.global.f32 	[%rd66+24], %f1434;
	div.rn.f32 	%f1435, %f2008, %f1427;
	st.global.f32 	[%rd66+28], %f1435;
	ld.shared.f32 	%f1436, [%r251+4];
	div.rn.f32 	%f1437, %f2007, %f1436;
	add.s64 	%rd67, %rd5, %rd62;
	shl.b64 	%rd68, %rd67, 2;
	add.s64 	%rd69, %rd64, %rd68;
	st.global.f32 	[%rd69], %f1437;
	div.rn.f32 	%f1438, %f2006, %f1436;
	st.global.f32 	[%rd69+4], %f1438;
	div.rn.f32 	%f1439, %f2005, %f1436;
	st.global.f32 	[%rd69+8], %f1439;
	div.rn.f32 	%f1440, %f2004, %f1436;
	st.global.f32 	[%rd69+12], %f1440;
	div.rn.f32 	%f1441, %f2003, %f1436;
	st.global.f32 	[%rd69+16], %f1441;
	div.rn.f32 	%f1442, %f2002, %f1436;
	st.global.f32 	[%rd69+20], %f1442;
	div.rn.f32 	%f1443, %f2001, %f1436;
	st.global.f32 	[%rd69+24], %f1443;
	div.rn.f32 	%f1444, %f2000, %f1436;
	st.global.f32 	[%rd69+28], %f1444;
	ld.shared.f32 	%f1445, [%r251+8];
	div.rn.f32 	%f1446, %f1999, %f1445;
	add.s64 	%rd70, %rd6, %rd62;
	shl.b64 	%rd71, %rd70, 2;
	add.s64 	%rd72, %rd64, %rd71;
	st.global.f32 	[%rd72], %f1446;
	div.rn.f32 	%f1447, %f1998, %f1445;
	st.global.f32 	[%rd72+4], %f1447;
	div.rn.f32 	%f1448, %f1997, %f1445;
	st.global.f32 	[%rd72+8], %f1448;
	div.rn.f32 	%f1449, %f1996, %f1445;
	st.global.f32 	[%rd72+12], %f1449;
	div.rn.f32 	%f1450, %f1995, %f1445;
	st.global.f32 	[%rd72+16], %f1450;
	div.rn.f32 	%f1451, %f1994, %f1445;
	st.global.f32 	[%rd72+20], %f1451;
	div.rn.f32 	%f1452, %f1993, %f1445;
	st.global.f32 	[%rd72+24], %f1452;
	div.rn.f32 	%f1453, %f1992, %f1445;
	st.global.f32 	[%rd72+28], %f1453;
	ld.shared.f32 	%f1454, [%r251+12];
	div.rn.f32 	%f1455, %f1991, %f1454;
	add.s64 	%rd73, %rd7, %rd62;
	shl.b64 	%rd74, %rd73, 2;
	add.s64 	%rd75, %rd64, %rd74;
	st.global.f32 	[%rd75], %f1455;
	div.rn.f32 	%f1456, %f1990, %f1454;
	st.global.f32 	[%rd75+4], %f1456;
	div.rn.f32 	%f1457, %f1989, %f1454;
	st.global.f32 	[%rd75+8], %f1457;
	div.rn.f32 	%f1458, %f1988, %f1454;
	st.global.f32 	[%rd75+12], %f1458;
	div.rn.f32 	%f1459, %f1987, %f1454;
	st.global.f32 	[%rd75+16], %f1459;
	div.rn.f32 	%f1460, %f1986, %f1454;
	st.global.f32 	[%rd75+20], %f1460;
	div.rn.f32 	%f1461, %f1985, %f1454;
	st.global.f32 	[%rd75+24], %f1461;
	div.rn.f32 	%f1462, %f1984, %f1454;
	st.global.f32 	[%rd75+28], %f1462;
	ld.shared.f32 	%f1463, [%r251+16];
	div.rn.f32 	%f1464, %f1983, %f1463;
	add.s64 	%rd76, %rd8, %rd62;
	shl.b64 	%rd77, %rd76, 2;
	add.s64 	%rd78, %rd64, %rd77;
	st.global.f32 	[%rd78], %f1464;
	div.rn.f32 	%f1465, %f1982, %f1463;
	st.global.f32 	[%rd78+4], %f1465;
	div.rn.f32 	%f1466, %f1981, %f1463;
	st.global.f32 	[%rd78+8], %f1466;
	div.rn.f32 	%f1467, %f1980, %f1463;
	st.global.f32 	[%rd78+12], %f1467;
	div.rn.f32 	%f1468, %f1979, %f1463;
	st.global.f32 	[%rd78+16], %f1468;
	div.rn.f32 	%f1469, %f1978, %f1463;
	st.global.f32 	[%rd78+20], %f1469;
	div.rn.f32 	%f1470, %f1977, %f1463;
	st.global.f32 	[%rd78+24], %f1470;
	div.rn.f32 	%f1471, %f1976, %f1463;
	st.global.f32 	[%rd78+28], %f1471;
	ld.shared.f32 	%f1472, [%r251+20];
	div.rn.f32 	%f1473, %f1975, %f1472;
	add.s64 	%rd79, %rd9, %rd62;
	shl.b64 	%rd80, %rd79, 2;
	add.s64 	%rd81, %rd64, %rd80;
	st.global.f32 	[%rd81], %f1473;
	div.rn.f32 	%f1474, %f1974, %f1472;
	st.global.f32 	[%rd81+4], %f1474;
	div.rn.f32 	%f1475, %f1973, %f1472;
	st.global.f32 	[%rd81+8], %f1475;
	div.rn.f32 	%f1476, %f1972, %f1472;
	st.global.f32 	[%rd81+12], %f1476;
	div.rn.f32 	%f1477, %f1971, %f1472;
	st.global.f32 	[%rd81+16], %f1477;
	div.rn.f32 	%f1478, %f1970, %f1472;
	st.global.f32 	[%rd81+20], %f1478;
	div.rn.f32 	%f1479, %f1969, %f1472;
	st.global.f32 	[%rd81+24], %f1479;
	div.rn.f32 	%f1480, %f1968, %f1472;
	st.global.f32 	[%rd81+28], %f1480;
	ld.shared.f32 	%f1481, [%r251+24];
	div.rn.f32 	%f1482, %f1967, %f1481;
	add.s64 	%rd82, %rd10, %rd62;
	shl.b64 	%rd83, %rd82, 2;
	add.s64 	%rd84, %rd64, %rd83;
	st.global.f32 	[%rd84], %f1482;
	div.rn.f32 	%f1483, %f1966, %f1481;
	st.global.f32 	[%rd84+4], %f1483;
	div.rn.f32 	%f1484, %f1965, %f1481;
	st.global.f32 	[%rd84+8], %f1484;
	div.rn.f32 	%f1485, %f1964, %f1481;
	st.global.f32 	[%rd84+12], %f1485;
	div.rn.f32 	%f1486, %f1963, %f1481;
	st.global.f32 	[%rd84+16], %f1486;
	div.rn.f32 	%f1487, %f1962, %f1481;
	st.global.f32 	[%rd84+20], %f1487;
	div.rn.f32 	%f1488, %f1961, %f1481;
	st.global.f32 	[%rd84+24], %f1488;
	div.rn.f32 	%f1489, %f1960, %f1481;
	st.global.f32 	[%rd84+28], %f1489;
	ld.shared.f32 	%f1490, [%r251+28];
	div.rn.f32 	%f1491, %f1959, %f1490;
	add.s64 	%rd85, %rd11, %rd62;
	shl.b64 	%rd86, %rd85, 2;
	add.s64 	%rd87, %rd64, %rd86;
	st.global.f32 	[%rd87], %f1491;
	div.rn.f32 	%f1492, %f1958, %f1490;
	st.global.f32 	[%rd87+4], %f1492;
	div.rn.f32 	%f1493, %f1957, %f1490;
	st.global.f32 	[%rd87+8], %f1493;
	div.rn.f32 	%f1494, %f1956, %f1490;
	st.global.f32 	[%rd87+12], %f1494;
	div.rn.f32 	%f1495, %f1955, %f1490;
	st.global.f32 	[%rd87+16], %f1495;
	div.rn.f32 	%f1496, %f1954, %f1490;
	st.global.f32 	[%rd87+20], %f1496;
	div.rn.f32 	%f1497, %f1953, %f1490;
	st.global.f32 	[%rd87+24], %f1497;
	div.rn.f32 	%f1498, %f1952, %f1490;
	st.global.f32 	[%rd87+28], %f1498;
	bra.uni 	$L__BB1_23;
$L__BB1_22:
	ld.param.u64 	%rd118, [_Z10fwd_kernelPKfS0_S0_Pfiiiiiiiif_param_3];
	mad.lo.s32 	%r252, %r264, %r39, %r8;
	cvt.s64.s32 	%rd88, %r252;
	add.s64 	%rd89, %rd4, %rd88;
	cvta.to.global.u64 	%rd90, %rd118;
	shl.b64 	%rd91, %rd89, 2;
	add.s64 	%rd92, %rd90, %rd91;
	st.global.v4.f32 	[%rd92], {%f2015, %f2014, %f2013, %f2012};
	st.global.v4.f32 	[%rd92+16], {%f2011, %f2010, %f2009, %f2008};
	add.s64 	%rd93, %rd5, %rd88;
	shl.b64 	%rd94, %rd93, 2;
	add.s64 	%rd95, %rd90, %rd94;
	st.global.v4.f32 	[%rd95], {%f2007, %f2006, %f2005, %f2004};
	st.global.v4.f32 	[%rd95+16], {%f2003, %f2002, %f2001, %f2000};
	add.s64 	%rd96, %rd6, %rd88;
	shl.b64 	%rd97, %rd96, 2;
	add.s64 	%rd98, %rd90, %rd97;
	st.global.v4.f32 	[%rd98], {%f1999, %f1998, %f1997, %f1996};
	st.global.v4.f32 	[%rd98+16], {%f1995, %f1994, %f1993, %f1992};
	add.s64 	%rd99, %rd7, %rd88;
	shl.b64 	%rd100, %rd99, 2;
	add.s64 	%rd101, %rd90, %rd100;
	st.global.v4.f32 	[%rd101], {%f1991, %f1990, %f1989, %f1988};
	st.global.v4.f32 	[%rd101+16], {%f1987, %f1986, %f1985, %f1984};
	add.s64 	%rd102, %rd8, %rd88;
	shl.b64 	%rd103, %rd102, 2;
	add.s64 	%rd104, %rd90, %rd103;
	st.global.v4.f32 	[%rd104], {%f1983, %f1982, %f1981, %f1980};
	st.global.v4.f32 	[%rd104+16], {%f1979, %f1978, %f1977, %f1976};
	add.s64 	%rd105, %rd9, %rd88;
	shl.b64 	%rd106, %rd105, 2;
	add.s64 	%rd107, %rd90, %rd106;
	st.global.v4.f32 	[%rd107], {%f1975, %f1974, %f1973, %f1972};
	st.global.v4.f32 	[%rd107+16], {%f1971, %f1970, %f1969, %f1968};
	add.s64 	%rd108, %rd10, %rd88;
	shl.b64 	%rd109, %rd108, 2;
	add.s64 	%rd110, %rd90, %rd109;
	st.global.v4.f32 	[%rd110], {%f1967, %f1966, %f1965, %f1964};
	st.global.v4.f32 	[%rd110+16], {%f1963, %f1962, %f1961, %f1960};
	add.s64 	%rd111, %rd11, %rd88;
	shl.b64 	%rd112, %rd111, 2;
	add.s64 	%rd113, %rd90, %rd112;
	st.global.v4.f32 	[%rd113], {%f1959, %f1958, %f1957, %f1956};
	st.global.v4.f32 	[%rd113+16], {%f1955, %f1954, %f1953, %f1952};
$L__BB1_23:
	bar.sync 	0;
	add.s32 	%r264, %r264, 1;
	setp.ne.s32 	%p141, %r264, %r27;
	@%p141 bra 	$L__BB1_12;
$L__BB1_24:
	add.s32 	%r260, %r260, 1;
	setp.ne.s32 	%p142, %r260, %r42;
	mov.f32 	%f1501, %f392;
	@%p142 bra 	$L__BB1_2;
$L__BB1_25:
	ret;

}


// ===== COMPILED SASS (sm_100) =====

	.target	sm_100

	.elftype	@"ET_EXEC"


//--------------------- .note.nv.tkinfo           --------------------------
	.section	.note.nv.tkinfo,"",@"SHT_NOTE"
	.sectionflags	@"SHF_NOTE_NV_TKINFO"
	.tkinfo
        /*0018*/ 	.word	0x00000002
        /*0030*/ 	.string	""
        /*0030*/ 	.string	"ptxas"
        /*0030*/ 	.string	"Cuda compilation tools, release 13.0, V13.0.88"
        /*0030*/ 	.string	"Build cuda_13.0.r13.0/compiler.36424714_0"
        /*0030*/ 	.string	"-arch sm_100 -m 64 "



//--------------------- .note.nv.cuinfo           --------------------------
	.section	.note.nv.cuinfo,"",@"SHT_NOTE"
	.sectionflags	@"SHF_NOTE_NV_CUINFO"
        /*0018*/ 	.short	0x0002
        /*001a*/ 	.short	0x0064
        /*001c*/ 	.short	0x0082
	.zero		2


//--------------------- .nv.info                  --------------------------
	.section	.nv.info,"",@"SHT_CUDA_INFO"
	.align	4


	//----- nvinfo : EIATTR_REGCOUNT
	.align		4
        /*0000*/ 	.byte	0x04, 0x2f
        /*0002*/ 	.short	(.L_1 - .L_0)
	.align		4
.L_0:
        /*0004*/ 	.word	index@(_Z16fwd_kernel_naivePKfS0_S0_Pfiiiiiiif)
        /*0008*/ 	.word	0x00000020


	//----- nvinfo : EIATTR_FRAME_SIZE
	.align		4
.L_1:
        /*000c*/ 	.byte	0x04, 0x11
        /*000e*/ 	.short	(.L_3 - .L_2)
	.align		4
.L_2:
        /*0010*/ 	.word	index@($__internal_1_$__cuda_sm3x_div_rn_noftz_f32_slowpath)
        /*0014*/ 	.word	0x00000000


	//----- nvinfo : EIATTR_FRAME_SIZE
	.align		4
.L_3:
        /*0018*/ 	.byte	0x04, 0x11
        /*001a*/ 	.short	(.L_5 - .L_4)
	.align		4
.L_4:
        /*001c*/ 	.word	index@(_Z16fwd_kernel_naivePKfS0_S0_Pfiiiiiiif)
        /*0020*/ 	.word	0x00000000


	//----- nvinfo : EIATTR_REGCOUNT
	.align		4
.L_5:
        /*0024*/ 	.byte	0x04, 0x2f
        /*0026*/ 	.short	(.L_7 - .L_6)
	.align		4
.L_6:
        /*0028*/ 	.word	index@(_Z10fwd_kernelPKfS0_S0_Pfiiiiiiiif)
        /*002c*/ 	.word	0x0000007d


	//----- nvinfo : EIATTR_FRAME_SIZE
	.align		4
.L_7:
        /*0030*/ 	.byte	0x04, 0x11
        /*0032*/ 	.short	(.L_9 - .L_8)
	.align		4
.L_8:
        /*0034*/ 	.word	index@($__internal_0_$__cuda_sm3x_div_rn_noftz_f32_slowpath)
        /*0038*/ 	.word	0x00000000


	//----- nvinfo : EIATTR_FRAME_SIZE
	.align		4
.L_9:
        /*003c*/ 	.byte	0x04, 0x11
        /*003e*/ 	.short	(.L_11 - .L_10)
	.align		4
.L_10:
        /*0040*/ 	.word	index@(_Z10fwd_kernelPKfS0_S0_Pfiiiiiiiif)
        /*0044*/ 	.word	0x00000000


	//----- nvinfo : EIATTR_MIN_STACK_SIZE
	.align		4
.L_11:
        /*0048*/ 	.byte	0x04, 0x12
        /*004a*/ 	.short	(.L_13 - .L_12)
	.align		4
.L_12:
        /*004c*/ 	.word	index@(_Z10fwd_kernelPKfS0_S0_Pfiiiiiiiif)
        /*0050*/ 	.word	0x00000000


	//----- nvinfo : EIATTR_MIN_STACK_SIZE
	.align		4
.L_13:
        /*0054*/ 	.byte	0x04, 0x12
        /*0056*/ 	.short	(.L_15 - .L_14)
	.align		4
.L_14:
        /*0058*/ 	.word	index@(_Z16fwd_kernel_naivePKfS0_S0_Pfiiiiiiif)
        /*005c*/ 	.word	0x00000000
.L_15:


//--------------------- .nv.compat                --------------------------
	.section	.nv.compat,"",@"SHT_CUDA_COMPAT_INFO"
	.align	4
        /*0000*/ 	.byte	0x02, 0x09, 0x00, 0x00, 0x02, 0x02, 0x01, 0x00, 0x02, 0x05, 0x05, 0x00, 0x03, 0x07, 0x01, 0x01
        /*0010*/ 	.byte	0x02, 0x03, 0x00, 0x00, 0x02, 0x06, 0x01, 0x00, 0x04, 0x0b, 0x08, 0x00, 0x01, 0x00, 0x00, 0x00
        /*0020*/ 	.byte	0x00, 0x00, 0x00, 0x00


//--------------------- .nv.info._Z10fwd_kernelPKfS0_S0_Pfiiiiiiiif --------------------------
	.section	.nv.info._Z10fwd_kernelPKfS0_S0_Pfiiiiiiiif,"",@"SHT_CUDA_INFO"
	.sectionflags	@""
	.align	4


	//----- nvinfo : EIATTR_CUDA_API_VERSION
	.align		4
        /*0000*/ 	.byte	0x04, 0x37
        /*0002*/ 	.short	(.L_17 - .L_16)
.L_16:
        /*0004*/ 	.word	0x00000082


	//----- nvinfo : EIATTR_KPARAM_INFO
	.align		4
.L_17:
        /*0008*/ 	.byte	0x04, 0x17
        /*000a*/ 	.short	(.L_19 - .L_18)
.L_18:
        /*000c*/ 	.word	0x00000000
        /*0010*/ 	.short	0x000c
        /*0012*/ 	.short	0x0040
        /*0014*/ 	.byte	0x00, 0xf0, 0x11, 0x00


	//----- nvinfo : EIATTR_KPARAM_INFO
	.align		4
.L_19:
        /*0018*/ 	.byte	0x04, 0x17
        /*001a*/ 	.short	(.L_21 - .L_20)
.L_20:
        /*001c*/ 	.word	0x00000000
        /*0020*/ 	.short	0x000b
        /*0022*/ 	.short	0x003c
        /*0024*/ 	.byte	0x00, 0xf0, 0x11, 0x00


	//----- nvinfo : EIATTR_KPARAM_INFO
	.align		4
.L_21:
        /*0028*/ 	.byte	0x04, 0x17
        /*002a*/ 	.short	(.L_23 - .L_22)
.L_22:
        /*002c*/ 	.word	0x00000000
        /*0030*/ 	.short	0x000a
        /*0032*/ 	.short	0x0038
        /*0034*/ 	.byte	0x00, 0xf0, 0x11, 0x00


	//----- nvinfo : EIATTR_KPARAM_INFO
	.align		4
.L_23:
        /*0038*/ 	.byte	0x04, 0x17
        /*003a*/ 	.short	(.L_25 - .L_24)
.L_24:
        /*003c*/ 	.word	0x00000000
        /*0040*/ 	.short	0x0009
        /*0042*/ 	.short	0x0034
        /*0044*/ 	.byte	0x00, 0xf0, 0x11, 0x00


	//----- nvinfo : EIATTR_KPARAM_INFO
	.align		4
.L_25:
        /*0048*/ 	.byte	0x04, 0x17
        /*004a*/ 	.short	(.L_27 - .L_26)
.L_26:
        /*004c*/ 	.word	0x00000000
        /*0050*/ 	.short	0x0008
        /*0052*/ 	.short	0x0030
        /*0054*/ 	.byte	0x00, 0xf0, 0x11, 0x00


	//----- nvinfo : EIATTR_KPARAM_INFO
	.align		4
.L_27:
        /*0058*/ 	.byte	0x04, 0x17
        /*005a*/ 	.short	(.L_29 - .L_28)
.L_28:
        /*005c*/ 	.word	0x00000000
        /*0060*/ 	.short	0x0007
        /*0062*/ 	.short	0x002c
        /*0064*/ 	.byte	0x00, 0xf0, 0x11, 0x00


	//----- nvinfo : EIATTR_KPARAM_INFO
	.align		4
.L_29:
        /*0068*/ 	.byte	0x04, 0x17
        /*006a*/ 	.short	(.L_31 - .L_30)
.L_30:
        /*006c*/ 	.word	0x00000000
        /*0070*/ 	.short	0x0006
        /*0072*/ 	.short	0x0028
        /*0074*/ 	.byte	0x00, 0xf0, 0x11, 0x00


	//----- nvinfo : EIATTR_KPARAM_INFO
	.align		4
.L_31:
        /*0078*/ 	.byte	0x04, 0x17
        /*007a*/ 	.short	(.L_33 - .L_32)
.L_32:
        /*007c*/ 	.word	0x00000000
        /*0080*/ 	.short	0x0005
        /*0082*/ 	.short	0x0024
        /*0084*/ 	.byte	0x00, 0xf0, 0x11, 0x00


	//----- nvinfo : EIATTR_KPARAM_INFO
	.align		4
.L_33:
        /*0088*/ 	.byte	0x04, 0x17
        /*008a*/ 	.short	(.L_35 - .L_34)
.L_34:
        /*008c*/ 	.word	0x00000000
        /*0090*/ 	.short	0x0004
        /*0092*/ 	.short	0x0020
        /*0094*/ 	.byte	0x00, 0xf0, 0x11, 0x00


	//----- nvinfo : EIATTR_KPARAM_INFO
	.align		4
.L_35:
        /*0098*/ 	.byte	0x04, 0x17
        /*009a*/ 	.short	(.L_37 - .L_36)
.L_36:
        /*009c*/ 	.word	0x00000000
        /*00a0*/ 	.short	0x0003
        /*00a2*/ 	.short	0x0018
        /*00a4*/ 	.byte	0x00, 0xf5, 0x21, 0x00


	//----- nvinfo : EIATTR_KPARAM_INFO
	.align		4
.L_37:
        /*00a8*/ 	.byte	0x04, 0x17
        /*00aa*/ 	.short	(.L_39 - .L_38)
.L_38:
        /*00ac*/ 	.word	0x00000000
        /*00b0*/ 	.short	0x0002
        /*00b2*/ 	.short	0x0010
        /*00b4*/ 	.byte	0x00, 0xf5, 0x21, 0x00


	//----- nvinfo : EIATTR_KPARAM_INFO
	.align		4
.L_39:
        /*00b8*/ 	.byte	0x04, 0x17
        /*00ba*/ 	.short	(.L_41 - .L_40)
.L_40:
        /*00bc*/ 	.word	0x00000000
        /*00c0*/ 	.short	0x0001
        /*00c2*/ 	.short	0x0008
        /*00c4*/ 	.byte	0x00, 0xf5, 0x21, 0x00


	//----- nvinfo : EIATTR_KPARAM_INFO
	.align		4
.L_41:
        /*00c8*/ 	.byte	0x04, 0x17
        /*00ca*/ 	.short	(.L_43 - .L_42)
.L_42:
        /*00cc*/ 	.word	0x00000000
        /*00d0*/ 	.short	0x0000
        /*00d2*/ 	.short	0x0000
        /*00d4*/ 	.byte	0x00, 0xf5, 0x21, 0x00


	//----- nvinfo : EIATTR_SPARSE_MMA_MASK
	.align		4
.L_43:
        /*00d8*/ 	.byte	0x03, 0x50
        /*00da*/ 	.short	0x0000


	//----- nvinfo : EIATTR_MAXREG_COUNT
	.align		4
        /*00dc*/ 	.byte	0x03, 0x1b
        /*00de*/ 	.short	0x00ff


	//----- nvinfo : EIATTR_NUM_BARRIERS
	.align		4
        /*00e0*/ 	.byte	0x02, 0x4c
        /*00e2*/ 	.byte	0x01
	.zero		1


	//----- nvinfo : EIATTR_MERCURY_ISA_VERSION
	.align		4
        /*00e4*/ 	.byte	0x03, 0x5f
        /*00e6*/ 	.short	0x0101


	//----- nvinfo : EIATTR_VRC_CTA_INIT_COUNT
	.align		4
        /*00e8*/ 	.byte	0x02, 0x4a
	.zero		1
	.zero		1


	//----- nvinfo : EIATTR_EXIT_INSTR_OFFSETS
	.align		4
        /*00ec*/ 	.byte	0x04, 0x1c
        /*00ee*/ 	.short	(.L_45 - .L_44)


	//   ....[0]....
.L_44:
        /*00f0*/ 	.word	0x00000030


	//   ....[1]....
        /*00f4*/ 	.word	0x0000c390


	//----- nvinfo : EIATTR_CRS_STACK_SIZE
	.align		4
.L_45:
        /*00f8*/ 	.byte	0x04, 0x1e
        /*00fa*/ 	.short	(.L_47 - .L_46)
.L_46:
        /*00fc*/ 	.word	0x00000000


	//----- nvinfo : EIATTR_CBANK_PARAM_SIZE
	.align		4
.L_47:
        /*0100*/ 	.byte	0x03, 0x19
        /*0102*/ 	.short	0x0044


	//----- nvinfo : EIATTR_PARAM_CBANK
	.align		4
        /*0104*/ 	.byte	0x04, 0x0a
        /*0106*/ 	.short	(.L_49 - .L_48)
	.align		4
.L_48:
        /*0108*/ 	.word	index@(.nv.constant0._Z10fwd_kernelPKfS0_S0_Pfiiiiiiiif)
        /*010c*/ 	.short	0x0380
        /*010e*/ 	.short	0x0044


	//----- nvinfo : EIATTR_SW_WAR
	.align		4
.L_49:
        /*0110*/ 	.byte	0x04, 0x36
        /*0112*/ 	.short	(.L_51 - .L_50)
.L_50:
        /*0114*/ 	.word	0x00000008
.L_51:


//--------------------- .nv.info._Z16fwd_kernel_naivePKfS0_S0_Pfiiiiiiif --------------------------
	.section	.nv.info._Z16fwd_kernel_naivePKfS0_S0_Pfiiiiiiif,"",@"SHT_CUDA_INFO"
	.sectionflags	@""
	.align	4


	//----- nvinfo : EIATTR_CUDA_API_VERSION
	.align		4
        /*0000*/ 	.byte	0x04, 0x37
        /*0002*/ 	.short	(.L_53 - .L_52)
.L_52:
        /*0004*/ 	.word	0x00000082


	//----- nvinfo : EIATTR_KPARAM_INFO
	.align		4
.L_53:
        /*0008*/ 	.byte	0x04, 0x17
        /*000a*/ 	.short	(.L_55 - .L_54)
.L_54:
        /*000c*/ 	.word	0x00000000
        /*0010*/ 	.short	0x000b
        /*0012*/ 	.short	0x003c
        /*0014*/ 	.byte	0x00, 0xf0, 0x11, 0x00


	//----- nvinfo : EIATTR_KPARAM_INFO
	.align		4
.L_55:
        /*0018*/ 	.byte	0x04, 0x17
        /*001a*/ 	.short	(.L_57 - .L_56)
.L_56:
        /*001c*/ 	.word	0x00000000
        /*0020*/ 	.short	0x000a
        /*0022*/ 	.short	0x0038
        /*0024*/ 	.byte	0x00, 0xf0, 0x11, 0x00


	//----- nvinfo : EIATTR_KPARAM_INFO
	.align		4
.L_57:
        /*0028*/ 	.byte	0x04, 0x17
        /*002a*/ 	.short	(.L_59 - .L_58)
.L_58:
        /*002c*/ 	.word	0x00000000
        /*0030*/ 	.short	0x0009
        /*0032*/ 	.short	0x0034
        /*0034*/ 	.byte	0x00, 0xf0, 0x11, 0x00


	//----- nvinfo : EIATTR_KPARAM_INFO
	.align		4
.L_59:
        /*0038*/ 	.byte	0x04, 0x17
        /*003a*/ 	.short	(.L_61 - .L_60)
.L_60:
        /*003c*/ 	.word	0x00000000
        /*0040*/ 	.short	0x0008
        /*0042*/ 	.short	0x0030
        /*0044*/ 	.byte	0x00, 0xf0, 0x11, 0x00


	//----- nvinfo : EIATTR_KPARAM_INFO
	.align		4
.L_61:
        /*0048*/ 	.byte	0x04, 0x17
        /*004a*/ 	.short	(.L_63 - .L_62)
.L_62:
        /*004c*/ 	.word	0x00000000
        /*0050*/ 	.short	0x0007
        /*0052*/ 	.short	0x002c
        /*0054*/ 	.byte	0x00, 0xf0, 0x11, 0x00


	//----- nvinfo : EIATTR_KPARAM_INFO
	.align		4
.L_63:
        /*0058*/ 	.byte	0x04, 0x17
        /*005a*/ 	.short	(.L_65 - .L_64)
.L_64:
        /*005c*/ 	.word	0x00000000
        /*0060*/ 	.short	0x0006
        /*0062*/ 	.short	0x0028
        /*0064*/ 	.byte	0x00, 0xf0, 0x11, 0x00


	//----- nvinfo : EIATTR_KPARAM_INFO
	.align		4
.L_65:
        /*0068*/ 	.byte	0x04, 0x17
        /*006a*/ 	.short	(.L_67 - .L_66)
.L_66:
        /*006c*/ 	.word	0x00000000
        /*0070*/ 	.short	0x0005
        /*0072*/ 	.short	0x0024
        /*0074*/ 	.byte	0x00, 0xf0, 0x11, 0x00


	//----- nvinfo : EIATTR_KPARAM_INFO
	.align		4
.L_67:
        /*0078*/ 	.byte	0x04, 0x17
        /*007a*/ 	.short	(.L_69 - .L_68)
.L_68:
        /*007c*/ 	.word	0x00000000
        /*0080*/ 	.short	0x0004
        /*0082*/ 	.short	0x0020
        /*0084*/ 	.byte	0x00, 0xf0, 0x11, 0x00


	//----- nvinfo : EIATTR_KPARAM_INFO
	.align		4
.L_69:
        /*0088*/ 	.byte	0x04, 0x17
        /*008a*/ 	.short	(.L_71 - .L_70)
.L_70:
        /*008c*/ 	.word	0x00000000
        /*0090*/ 	.short	0x0003
        /*0092*/ 	.short	0x0018
        /*0094*/ 	.byte	0x00, 0xf5, 0x21, 0x00


	//----- nvinfo : EIATTR_KPARAM_INFO
	.align		4
.L_71:
        /*0098*/ 	.byte	0x04, 0x17
        /*009a*/ 	.short	(.L_73 - .L_72)
.L_72:
        /*009c*/ 	.word	0x00000000
        /*00a0*/ 	.short	0x0002
        /*00a2*/ 	.short	0x0010
        /*00a4*/ 	.byte	0x00, 0xf5, 0x21, 0x00


	//----- nvinfo : EIATTR_KPARAM_INFO
	.align		4
.L_73:
        /*00a8*/ 	.byte	0x04, 0x17
        /*00aa*/ 	.short	(.L_75 - .L_74)
.L_74:
        /*00ac*/ 	.word	0x00000000
        /*00b0*/ 	.short	0x0001
        /*00b2*/ 	.short	0x0008
        /*00b4*/ 	.byte	0x00, 0xf5, 0x21, 0x00


	//----- nvinfo : EIATTR_KPARAM_INFO
	.align		4
.L_75:
        /*00b8*/ 	.byte	0x04, 0x17
        /*00ba*/ 	.short	(.L_77 - .L_76)
.L_76:
        /*00bc*/ 	.word	0x00000000
        /*00c0*/ 	.short	0x0000
        /*00c2*/ 	.short	0x0000
        /*00c4*/ 	.byte	0x00, 0xf5, 0x21, 0x00


	//----- nvinfo : EIATTR_SPARSE_MMA_MASK
	.align		4
.L_77:
        /*00c8*/ 	.byte	0x03, 0x50
        /*00ca*/ 	.short	0x0000


	//----- nvinfo : EIATTR_MAXREG_COUNT
	.align		4
        /*00cc*/ 	.byte	0x03, 0x1b
        /*00ce*/ 	.short	0x00ff


	//----- nvinfo : EIATTR_NUM_BARRIERS
	.align		4
        /*00d0*/ 	.byte	0x02, 0x4c
        /*00d2*/ 	.byte	0x01
	.zero		1


	//----- nvinfo : EIATTR_MERCURY_ISA_VERSION
	.align		4
        /*00d4*/ 	.byte	0x03, 0x5f
        /*00d6*/ 	.short	0x0101


	//----- nvinfo : EIATTR_VRC_CTA_INIT_COUNT
	.align		4
        /*00d8*/ 	.byte	0x02, 0x4a
	.zero		1
	.zero		1


	//----- nvinfo : EIATTR_EXIT_INSTR_OFFSETS
	.align		4
        /*00dc*/ 	.byte	0x04, 0x1c
        /*00de*/ 	.short	(.L_79 - .L_78)


	//   ....[0]....
.L_78:
        /*00e0*/ 	.word	0x000036f0


	//   ....[1]....
        /*00e4*/ 	.word	0x000056d0


	//----- nvinfo : EIATTR_CRS_STACK_SIZE
	.align		4
.L_79:
        /*00e8*/ 	.byte	0x04, 0x1e
        /*00ea*/ 	.short	(.L_81 - .L_80)
.L_80:
        /*00ec*/ 	.word	0x00000000


	//----- nvinfo : EIATTR_CBANK_PARAM_SIZE
	.align		4
.L_81:
        /*00f0*/ 	.byte	0x03, 0x19
        /*00f2*/ 	.short	0x0040


	//----- nvinfo : EIATTR_PARAM_CBANK
	.align		4
        /*00f4*/ 	.byte	0x04, 0x0a
        /*00f6*/ 	.short	(.L_83 - .L_82)
	.align		4
.L_82:
        /*00f8*/ 	.word	index@(.nv.constant0._Z16fwd_kernel_naivePKfS0_S0_Pfiiiiiiif)
        /*00fc*/ 	.short	0x0380
        /*00fe*/ 	.short	0x0040


	//----- nvinfo : EIATTR_SW_WAR
	.align		4
.L_83:
        /*0100*/ 	.byte	0x04, 0x36
        /*0102*/ 	.short	(.L_85 - .L_84)
.L_84:
        /*0104*/ 	.word	0x00000008
.L_85:


//--------------------- .nv.callgraph             --------------------------
	.section	.nv.callgraph,"",@"SHT_CUDA_CALLGRAPH"
	.align	4
	.sectionentsize	8
	.align		4
        /*0000*/ 	.word	0x00000000
	.align		4
        /*0004*/ 	.word	0xffffffff
	.align		4
        /*0008*/ 	.word	0x00000000
	.align		4
        /*000c*/ 	.word	0xfffffffe
	.align		4
        /*0010*/ 	.word	0x00000000
	.align		4
        /*0014*/ 	.word	0xfffffffd
	.align		4
        /*0018*/ 	.word	0x00000000
	.align		4
        /*001c*/ 	.word	0xfffffffc


//--------------------- .text._Z10fwd_kernelPKfS0_S0_Pfiiiiiiiif --------------------------
	.section	.text._Z10fwd_kernelPKfS0_S0_Pfiiiiiiiif,"ax",@progbits
	.align	128
        .global         _Z10fwd_kernelPKfS0_S0_Pfiiiiiiiif
        .type           _Z10fwd_kernelPKfS0_S0_Pfiiiiiiiif,@function
        .size           _Z10fwd_kernelPKfS0_S0_Pfiiiiiiiif,(.L_x_284 - _Z10fwd_kernelPKfS0_S0_Pfiiiiiiiif)
        .other          _Z10fwd_kernelPKfS0_S0_Pfiiiiiiiif,@"STO_CUDA_ENTRY STV_DEFAULT"
_Z10fwd_kernelPKfS0_S0_Pfiiiiiiiif:
.text._Z10fwd_kernelPKfS0_S0_Pfiiiiiiiif:
[----:B------:R-:W-:Y:S08]  /*0000*/  LDC R1, c[0x0][0x37c] ;  /* 0x0000df00ff017b82 */ /* 0x000ff00000000800 */
[----:B------:R-:W0:Y:S02]  /*0010*/  LDC R0, c[0x0][0x3bc] ;  /* 0x0000ef00ff007b82 */ /* 0x000e240000000800 */
[----:B0-----:R-:W-:-:S13]  /*0020*/  ISETP.GE.AND P0, PT, R0, 0x1, PT ;  /* 0x000000010000780c */ /* 0x001fda0003f06270 */
[----:B------:R-:W-:Y:S05]  /*0030*/  @!P0 EXIT ;  /* 0x000000000000894d */ /* 0x000fea0003800000 */
[----:B------:R-:W0:Y:S01]  /*0040*/  LDCU.64 UR12, c[0x0][0x3b0] ;  /* 0x00007600ff0c77ac */ /* 0x000e220008000a00 */
[----:B------:R-:W1:Y:S01]  /*0050*/  S2R R12, SR_TID.Y ;  /* 0x00000000000c7919 */ /* 0x000e620000002200 */
[----:B------:R-:W-:Y:S01]  /*0060*/  HFMA2 R92, -RZ, RZ, 0, 0 ;  /* 0x00000000ff5c7431 */ /* 0x000fe200000001ff */
[----:B------:R-:W-:Y:S01]  /*0070*/  MOV R100, 0xff800000 ;  /* 0xff80000000647802 */ /* 0x000fe20000000f00 */
[----:B------:R-:W-:Y:S01]  /*0080*/  UMOV UR4, URZ ;  /* 0x000000ff00047c82 */ /* 0x000fe20008000000 */
[----:B------:R-:W2:Y:S01]  /*0090*/  LDCU.64 UR14, c[0x0][0x3a8] ;  /* 0x00007500ff0e77ac */ /* 0x000ea20008000a00 */
[----:B0-----:R-:W-:Y:S01]  /*00a0*/  MOV R0, UR12 ;  /* 0x0000000c00007c02 */ /* 0x001fe20008000f00 */
[----:B------:R-:W-:Y:S02]  /*00b0*/  UIADD3 UR6, UPT, UPT, UR12, -0x1, UR13 ;  /* 0xffffffff0c067890 */ /* 0x000fe4000fffe00d */
[----:B------:R-:W-:Y:S01]  /*00c0*/  USHF.L.U32 UR16, UR12, 0x2, URZ ;  /* 0x000000020c107899 */ /* 0x000fe200080006ff */
[----:B------:R-:W-:-:S02]  /*00d0*/  IABS R0, R0 ;  /* 0x0000000000007213 */ /* 0x000fc40000000000 */
[----:B--2---:R-:W-:Y:S02]  /*00e0*/  MOV R4, UR14 ;  /* 0x0000000e00047c02 */ /* 0x004fe40008000f00 */
[----:B------:R-:W-:Y:S02]  /*00f0*/  R2UR UR10, R0 ;  /* 0x00000000000a72ca */ /* 0x000fe400000e0000 */
[----:B------:R-:W-:Y:S01]  /*0100*/  MOV R3, UR6 ;  /* 0x0000000600037c02 */ /* 0x000fe20008000f00 */
[----:B------:R-:W-:-:S03]  /*0110*/  ULOP3.LUT UR6, UR6, UR12, URZ, 0x3c, !UPT ;  /* 0x0000000c06067292 */ /* 0x000fc6000f8e3cff */
[----:B------:R-:W-:Y:S02]  /*0120*/  IABS R3, R3 ;  /* 0x0000000300037213 */ /* 0x000fe40000000000 */
[----:B-1----:R-:W-:Y:S02]  /*0130*/  SHF.L.U32 R97, R12, 0x3, RZ ;  /* 0x000000030c617819 */ /* 0x002fe400000006ff */
[----:B------:R-:W-:Y:S02]  /*0140*/  R2UR UR9, R3 ;  /* 0x00000000030972ca */ /* 0x000fe400000e0000 */
[----:B------:R-:W0:Y:S01]  /*0150*/  S2R R3, SR_TID.X ;  /* 0x0000000000037919 */ /* 0x000e220000002100 */
[----:B------:R-:W1:Y:S08]  /*0160*/  I2F.RP R0, UR10 ;  /* 0x0000000a00007d06 */ /* 0x000e700008209400 */
[----:B-1----:R-:W1:Y:S01]  /*0170*/  MUFU.RCP R0, R0 ;  /* 0x0000000000007308 */ /* 0x002e620000001000 */
[----:B0-----:R-:W-:-:S02]  /*0180*/  SHF.L.U32 R96, R3, 0x3, RZ ;  /* 0x0000000303607819 */ /* 0x001fc400000006ff */
[----:B-1----:R-:W-:-:S06]  /*0190*/  IADD3 R2, PT, PT, R0, 0xffffffe, RZ ;  /* 0x0ffffffe00027810 */ /* 0x002fcc0007ffe0ff */
[----:B------:R-:W0:Y:S02]  /*01a0*/  F2I.FTZ.U32.TRUNC.NTZ R2, R2 ;  /* 0x0000000200027305 */ /* 0x000e24000021f000 */
[----:B0-----:R-:W-:-:S13]  /*01b0*/  R2UR UR5, R2 ;  /* 0x00000000020572ca */ /* 0x001fda00000e0000 */
[----:B------:R-:W-:-:S04]  /*01c0*/  UIADD3 UR7, UPT, UPT, URZ, -UR5, URZ ;  /* 0x80000005ff077290 */ /* 0x000fc8000fffe0ff */
[----:B------:R-:W-:-:S04]  /*01d0*/  UIMAD UR7, UR7, UR10, URZ ;  /* 0x0000000a070772a4 */ /* 0x000fc8000f8e02ff */
[----:B------:R-:W-:Y:S02]  /*01e0*/  UIMAD.WIDE.U32 UR4, UR5, UR7, UR4 ;  /* 0x00000007050472a5 */ /* 0x000fe4000f8e0004 */
[----:B------:R-:W-:Y:S01]  /*01f0*/  USHF.R.S32.HI UR7, URZ, 0x1f, UR13 ;  /* 0x0000001fff077899 */ /* 0x000fe2000801140d */
[----:B------:R-:W0:Y:S01]  /*0200*/  S2UR UR13, SR_CTAID.X ;  /* 0x00000000000d79c3 */ /* 0x000e220000002500 */
[----:B------:R-:W-:-:S07]  /*0210*/  UIMAD.WIDE.U32 UR4, UR5, UR9, URZ ;  /* 0x00000009050472a5 */ /* 0x000fce000f8e00ff */
[----:B------:R-:W-:Y:S02]  /*0220*/  UMOV UR8, UR5 ;  /* 0x0000000500087c82 */ /* 0x000fe40008000000 */
[----:B------:R-:W-:-:S04]  /*0230*/  UIADD3 UR4, UPT, UPT, -UR8, URZ, URZ ;  /* 0x000000ff08047290 */ /* 0x000fc8000fffe1ff */
[----:B------:R-:W-:Y:S01]  /*0240*/  UIMAD UR4, UR10, UR4, UR9 ;  /* 0x000000040a0472a4 */ /* 0x000fe2000f8e0209 */
[----:B------:R-:W1:Y:S03]  /*0250*/  S2UR UR9, SR_CgaCtaId ;  /* 0x00000000000979c3 */ /* 0x000e660000008800 */
[----:B------:R-:W-:Y:S01]  /*0260*/  UISETP.GT.U32.AND UP0, UPT, UR10, UR4, UPT ;  /* 0x000000040a00728c */ /* 0x000fe2000bf04070 */
[----:B0-----:R-:W-:-:S10]  /*0270*/  IMAD R94, R4, UR13, R97 ;  /* 0x0000000d045e7c24 */ /* 0x001fd4000f8e0261 */
[----:B------:R-:W-:Y:S01]  /*0280*/  @!UP0 UIADD3 UR4, UPT, UPT, UR4, -UR10, URZ ;  /* 0x8000000a04048290 */ /* 0x000fe2000fffe0ff */
[C---:B------:R-:W-:Y:S01]  /*0290*/  IADD3 R10, PT, PT, R94.reuse, 0x1, RZ ;  /* 0x000000015e0a7810 */ /* 0x040fe20007ffe0ff */
[----:B------:R-:W-:Y:S01]  /*02a0*/  @!UP0 UIADD3 UR8, UPT, UPT, UR8, 0x1, URZ ;  /* 0x0000000108088890 */ /* 0x000fe2000fffe0ff */
[C---:B------:R-:W-:Y:S01]  /*02b0*/  IADD3 R9, PT, PT, R94.reuse, 0x2, RZ ;  /* 0x000000025e097810 */ /* 0x040fe20007ffe0ff */
[----:B------:R-:W-:Y:S01]  /*02c0*/  UISETP.GE.U32.AND UP1, UPT, UR4, UR10, UPT ;  /* 0x0000000a0400728c */ /* 0x000fe2000bf26070 */
[C---:B------:R-:W-:Y:S01]  /*02d0*/  IADD3 R8, PT, PT, R94.reuse, 0x3, RZ ;  /* 0x000000035e087810 */ /* 0x040fe20007ffe0ff */
[----:B------:R-:W0:Y:S01]  /*02e0*/  LDCU UR10, c[0x0][0x360] ;  /* 0x00006c00ff0a77ac */ /* 0x000e220008000800 */
[C---:B------:R-:W-:Y:S02]  /*02f0*/  IADD3 R7, PT, PT, R94.reuse, 0x4, RZ ;  /* 0x000000045e077810 */ /* 0x040fe40007ffe0ff */
[C---:B------:R-:W-:Y:S01]  /*0300*/  IADD3 R6, PT, PT, R94.reuse, 0x5, RZ ;  /* 0x000000055e067810 */ /* 0x040fe20007ffe0ff */
[----:B------:R-:W-:Y:S01]  /*0310*/  UISETP.GE.AND UP0, UPT, UR6, URZ, UPT ;  /* 0x000000ff0600728c */ /* 0x000fe2000bf06270 */
[----:B------:R-:W-:Y:S01]  /*0320*/  IADD3 R5, PT, PT, R94, 0x6, RZ ;  /* 0x000000065e057810 */ /* 0x000fe20007ffe0ff */
[----:B------:R-:W-:-:S03]  /*0330*/  UIADD3 UR4, UPT, UPT, UR15, UR14, URZ ;  /* 0x0000000e0f047290 */ /* 0x000fc6000fffe0ff */
[----:B------:R-:W-:Y:S02]  /*0340*/  @UP1 UIADD3 UR8, UPT, UPT, UR8, 0x1, URZ ;  /* 0x0000000108081890 */ /* 0x000fe4000fffe0ff */
[----:B------:R-:W-:Y:S02]  /*0350*/  UISETP.NE.AND UP1, UPT, UR12, URZ, UPT ;  /* 0x000000ff0c00728c */ /* 0x000fe4000bf25270 */
[----:B------:R-:W-:Y:S02]  /*0360*/  UIMAD UR5, UR4, UR12, URZ ;  /* 0x0000000c040572a4 */ /* 0x000fe4000f8e02ff */
[----:B------:R-:W-:Y:S02]  /*0370*/  UIADD3 UR4, UPT, UPT, UR4, UR15, URZ ;  /* 0x0000000f04047290 */ /* 0x000fe4000fffe0ff */
[----:B------:R-:W-:Y:S01]  /*0380*/  @!UP0 UIADD3 UR8, UPT, UPT, -UR8, URZ, URZ ;  /* 0x000000ff08088290 */ /* 0x000fe2000fffe1ff */
[----:B0-----:R-:W-:Y:S01]  /*0390*/  IMAD R95, R12, UR10, R3 ;  /* 0x0000000a0c5f7c24 */ /* 0x001fe2000f8e0203 */
[----:B------:R-:W-:-:S03]  /*03a0*/  UIMAD UR6, UR4, UR12, URZ ;  /* 0x0000000c040672a4 */ /* 0x000fc6000f8e02ff */
[----:B------:R-:W-:Y:S01]  /*03b0*/  @!UP1 ULOP3.LUT UR8, URZ, UR12, URZ, 0x33, !UPT ;  /* 0x0000000cff089292 */ /* 0x000fe2000f8e33ff */
[----:B------:R-:W-:Y:S01]  /*03c0*/  SHF.L.U32 R0, R95, 0x3, RZ ;  /* 0x000000035f007819 */ /* 0x000fe200000006ff */
[----:B------:R-:W-:Y:S01]  /*03d0*/  UMOV UR4, 0x400 ;  /* 0x0000040000047882 */ /* 0x000fe20000000000 */
[----:B------:R-:W-:Y:S01]  /*03e0*/  USHF.L.U32 UR12, UR14, 0x2, URZ ;  /* 0x000000020e0c7899 */ /* 0x000fe200080006ff */
[--C-:B------:R-:W-:Y:S01]  /*03f0*/  SHF.R.U32.HI R93, RZ, 0x3, R95.reuse ;  /* 0x00000003ff5d7819 */ /* 0x100fe2000001165f */
[----:B-1----:R-:W-:Y:S01]  /*0400*/  ULEA UR4, UR9, UR4, 0x18 ;  /* 0x0000000409047291 */ /* 0x002fe2000f8ec0ff */
[----:B------:R-:W-:Y:S01]  /*0410*/  LOP3.LUT R0, R0, 0x38, RZ, 0xc0, !PT ;  /* 0x0000003800007812 */ /* 0x000fe200078ec0ff */
[----:B------:R-:W-:Y:S01]  /*0420*/  UIMAD UR9, UR15, UR14, UR6 ;  /* 0x0000000e0f0972a4 */ /* 0x000fe2000f8e0206 */
[----:B------:R-:W-:Y:S01]  /*0430*/  IMAD R99, R4, UR13, R95 ;  /* 0x0000000d04637c24 */ /* 0x000fe2000f8e025f */
[----:B------:R-:W-:Y:S01]  /*0440*/  UIMAD UR11, UR14, UR16, UR4 ;  /* 0x000000100e0b72a4 */ /* 0x000fe2000f8e0204 */
[----:B------:R-:W-:Y:S01]  /*0450*/  LEA R2, R12, -UR12, 0x5 ;  /* 0x8000000c0c027c11 */ /* 0x000fe2000f8e28ff */
[----:B------:R-:W-:Y:S01]  /*0460*/  UIADD3 UR10, UPT, UPT, UR9, UR14, URZ ;  /* 0x0000000e090a7290 */ /* 0x000fe2000fffe0ff */
[----:B------:R-:W-:Y:S01]  /*0470*/  IMAD R0, R93, UR15, R0 ;  /* 0x0000000f5d007c24 */ /* 0x000fe2000f8e0200 */
[----:B------:R-:W-:Y:S01]  /*0480*/  ULEA UR9, UR5, UR4, 0x2 ;  /* 0x0000000405097291 */ /* 0x000fe2000f8e10ff */
[C---:B------:R-:W-:Y:S01]  /*0490*/  LEA R11, R3.reuse, UR12, 0x5 ;  /* 0x0000000c030b7c11 */ /* 0x040fe2000f8e28ff */
[----:B------:R-:W-:Y:S01]  /*04a0*/  IMAD R2, R3, -0x20, R2 ;  /* 0xffffffe003027824 */ /* 0x000fe200078e0202 */
[----:B------:R-:W-:Y:S01]  /*04b0*/  MOV R98, UR11 ;  /* 0x0000000b00627c02 */ /* 0x000fe20008000f00 */
[----:B------:R-:W-:Y:S01]  /*04c0*/  ULEA UR5, UR10, UR4, 0x2 ;  /* 0x000000040a057291 */ /* 0x000fe2000f8e10ff */
[----:B------:R-:W-:Y:S01]  /*04d0*/  IADD3 R4, PT, PT, R94, 0x7, RZ ;  /* 0x000000075e047810 */ /* 0x000fe20007ffe0ff */
[----:B------:R-:W-:Y:S01]  /*04e0*/  IMAD R11, R12, -0x20, R11 ;  /* 0xffffffe00c0b7824 */ /* 0x000fe200078e020b */
[----:B------:R-:W-:Y:S01]  /*04f0*/  IADD3 R3, PT, PT, R2, -0x18, RZ ;  /* 0xffffffe802037810 */ /* 0x000fe20007ffe0ff */
[C---:B------:R-:W-:Y:S01]  /*0500*/  IMAD R98, R95.reuse, UR16, R98 ;  /* 0x000000105f627c24 */ /* 0x040fe2000f8e0262 */
[----:B------:R-:W-:Y:S01]  /*0510*/  LEA R2, R0, UR9, 0x2 ;  /* 0x0000000900027c11 */ /* 0x000fe2000f8e10ff */
[----:B------:R-:W-:Y:S01]  /*0520*/  ULEA UR10, UR6, UR4, 0x2 ;  /* 0x00000004060a7291 */ /* 0x000fe2000f8e10ff */
[----:B------:R-:W-:Y:S01]  /*0530*/  LEA R0, R12, UR5, 0x5 ;  /* 0x000000050c007c11 */ /* 0x000fe2000f8e28ff */
[----:B------:R-:W0:Y:S01]  /*0540*/  LDCU.64 UR14, c[0x0][0x358] ;  /* 0x00006b00ff0e77ac */ /* 0x000e220008000a00 */
[----:B------:R-:W-:Y:S01]  /*0550*/  LEA R95, R95, UR5, 0x2 ;  /* 0x000000055f5f7c11 */ /* 0x000fe2000f8e10ff */
[----:B------:R-:W-:-:S08]  /*0560*/  UMOV UR4, URZ ;  /* 0x000000ff00047c82 */ /* 0x000fd00008000000 */
.L_x_144:
[----:B------:R-:W-:Y:S01]  /*0570*/  UISETP.GE.AND UP0, UPT, UR8, 0x1, UPT ;  /* 0x000000010800788c */ /* 0x000fe2000bf06270 */
[----:B------:R-:W-:Y:S02]  /*0580*/  CS2R R14, SRZ ;  /* 0x00000000000e7805 */ /* 0x000fe4000001ff00 */
[----:B------:R-:W-:Y:S02]  /*0590*/  CS2R R12, SRZ ;  /* 0x00000000000c7805 */ /* 0x000fe4000001ff00 */
[----:B----4-:R-:W-:Y:S02]  /*05a0*/  CS2R R18, SRZ ;  /* 0x0000000000127805 */ /* 0x010fe4000001ff00 */
[----:B-1----:R-:W-:Y:S02]  /*05b0*/  CS2R R16, SRZ ;  /* 0x0000000000107805 */ /* 0x002fe4000001ff00 */
[----:B------:R-:W-:Y:S02]  /*05c0*/  CS2R R22, SRZ ;  /* 0x0000000000167805 */ /* 0x000fe4000001ff00 */
[----:B------:R-:W-:-:S02]  /*05d0*/  CS2R R20, SRZ ;  /* 0x0000000000147805 */ /* 0x000fc4000001ff00 */
[----:B------:R-:W-:Y:S02]  /*05e0*/  CS2R R26, SRZ ;  /* 0x00000000001a7805 */ /* 0x000fe4000001ff00 */
[----:B------:R-:W-:Y:S02]  /*05f0*/  CS2R R24, SRZ ;  /* 0x0000000000187805 */ /* 0x000fe4000001ff00 */
[----:B------:R-:W-:Y:S02]  /*0600*/  CS2R R30, SRZ ;  /* 0x00000000001e7805 */ /* 0x000fe4000001ff00 */
[----:B------:R-:W-:Y:S02]  /*0610*/  CS2R R28, SRZ ;  /* 0x00000000001c7805 */ /* 0x000fe4000001ff00 */
        /* <DEDUP_REMOVED lines=21> */
[----:B------:R-:W-:Y:S01]  /*0770*/  CS2R R72, SRZ ;  /* 0x0000000000487805 */ /* 0x000fe2000001ff00 */
[----:B------:R-:W-:Y:S06]  /*0780*/  BRA.U !UP0, `(.L_x_0) ;  /* 0x00000029088c7547 */ /* 0x000fec000b800000 */
[----:B------:R-:W-:Y:S01]  /*0790*/  HFMA2 R15, -RZ, RZ, 0, 0 ;  /* 0x00000000ff0f7431 */ /* 0x000fe200000001ff */
[----:B------:R-:W-:-:S06]  /*07a0*/  UMOV UR5, URZ ;  /* 0x000000ff00057c82 */ /* 0x000fcc0008000000 */
.L_x_6:
[----:B------:R-:W1:Y:S01]  /*07b0*/  S2R R101, SR_TID.Y ;  /* 0x0000000000657919 */ /* 0x000e620000002200 */
[----:B0-----:R-:W2:Y:S01]  /*07c0*/  LDC R80, c[0x0][0x3ac] ;  /* 0x0000eb00ff507b82 */ /* 0x001ea20000000800 */
[----:B------:R-:W1:Y:S01]  /*07d0*/  LDCU UR6, c[0x0][0x360] ;  /* 0x00006c00ff0677ac */ /* 0x000e620008000800 */
[----:B------:R-:W1:Y:S01]  /*07e0*/  S2R R76, SR_TID.X ;  /* 0x00000000004c7919 */ /* 0x000e620000002100 */
[----:B------:R-:W3:Y:S05]  /*07f0*/  LDCU.128 UR16, c[0x0][0x380] ;  /* 0x00007000ff1077ac */ /* 0x000eea0008000c00 */
[----:B------:R-:W4:Y:S01]  /*0800*/  LDC.64 R102, c[0x0][0x3b0] ;  /* 0x0000ec00ff667b82 */ /* 0x000f220000000a00 */
[----:B-1----:R-:W-:-:S02]  /*0810*/  IMAD R109, R101, UR6, R76 ;  /* 0x00000006656d7c24 */ /* 0x002fc4000f8e024c */
[----:B----4-:R-:W-:Y:S02]  /*0820*/  IMAD R76, R102, UR5, RZ ;  /* 0x00000005664c7c24 */ /* 0x010fe4000f8e02ff */
[----:B--2---:R-:W-:-:S03]  /*0830*/  IMAD R80, R80, UR4, R109 ;  /* 0x0000000450507c24 */ /* 0x004fc6000f8e026d */
[----:B------:R-:W-:Y:S02]  /*0840*/  SHF.R.S32.HI R77, RZ, 0x1f, R76 ;  /* 0x0000001fff4d7819 */ /* 0x000fe4000001144c */
[----:B------:R-:W-:Y:S02]  /*0850*/  SHF.R.S32.HI R78, RZ, 0x1f, R80 ;  /* 0x0000001fff4e7819 */ /* 0x000fe40000011450 */
[----:B------:R-:W-:-:S03]  /*0860*/  MOV R79, R77 ;  /* 0x0000004d004f7202 */ /* 0x000fc60000000f00 */
[-C--:B------:R-:W-:Y:S01]  /*0870*/  IMAD R81, R78, R103.reuse, RZ ;  /* 0x000000674e517224 */ /* 0x080fe200078e02ff */
[----:B------:R-:W-:Y:S01]  /*0880*/  MOV R78, R76 ;  /* 0x0000004c004e7202 */ /* 0x000fe20000000f00 */
[----:B------:R-:W-:-:S04]  /*0890*/  IMAD.WIDE R76, R99, R103, R76 ;  /* 0x00000067634c7225 */ /* 0x000fc800078e024c */
[----:B------:R-:W-:Y:S01]  /*08a0*/  IMAD.WIDE.U32 R78, R80, R103, R78 ;  /* 0x00000067504e7225 */ /* 0x000fe200078e004e */
[----:B---3--:R-:W-:-:S03]  /*08b0*/  LEA R106, P0, R76, UR16, 0x2 ;  /* 0x000000104c6a7c11 */ /* 0x008fc6000f8010ff */
[----:B------:R-:W-:Y:S01]  /*08c0*/  IMAD R81, R80, UR7, R81 ;  /* 0x0000000750517c24 */ /* 0x000fe2000f8e0251 */
[----:B------:R-:W-:Y:S02]  /*08d0*/  LEA R104, P1, R78, UR18, 0x2 ;  /* 0x000000124e687c11 */ /* 0x000fe4000f8210ff */
[----:B------:R-:W-:Y:S02]  /*08e0*/  LEA.HI.X R107, R76, UR17, R77, 0x2, P0 ;  /* 0x000000114c6b7c11 */ /* 0x000fe400080f144d */
[----:B------:R-:W-:-:S03]  /*08f0*/  IADD3 R79, PT, PT, R79, R81, RZ ;  /* 0x000000514f4f7210 */ /* 0x000fc60007ffe0ff */
[----:B0-----:R-:W2:Y:S01]  /*0900*/  LDG.E.128 R80, desc[UR14][R106.64+0x10] ;  /* 0x0000100e6a507981 */ /* 0x001ea2000c1e1d00 */
[----:B------:R-:W-:-:S03]  /*0910*/  LEA.HI.X R105, R78, UR19, R79, 0x2, P1 ;  /* 0x000000134e697c11 */ /* 0x000fc600088f144f */
[----:B------:R-:W3:Y:S04]  /*0920*/  LDG.E.128 R76, desc[UR14][R106.64] ;  /* 0x0000000e6a4c7981 */ /* 0x000ee8000c1e1d00 */
[----:B------:R-:W4:Y:S04]  /*0930*/  LDG.E.128 R84, desc[UR14][R104.64] ;  /* 0x0000000e68547981 */ /* 0x000f28000c1e1d00 */
[----:B------:R-:W5:Y:S01]  /*0940*/  LDG.E.128 R88, desc[UR14][R104.64+0x10] ;  /* 0x0000100e68587981 */ /* 0x000f62000c1e1d00 */
[----:B------:R-:W0:Y:S01]  /*0950*/  S2UR UR11, SR_CgaCtaId ;  /* 0x00000000000b79c3 */ /* 0x000e220000008800 */
[----:B------:R-:W-:Y:S01]  /*0960*/  UMOV UR6, 0x400 ;  /* 0x0000040000067882 */ /* 0x000fe20000000000 */
[----:B------:R-:W-:Y:S01]  /*0970*/  IMAD R109, R109, R102, RZ ;  /* 0x000000666d6d7224 */ /* 0x000fe200078e02ff */
[----:B------:R-:W-:Y:S01]  /*0980*/  ISETP.GE.AND P0, PT, R102, 0x1, PT ;  /* 0x000000016600780c */ /* 0x000fe20003f06270 */
[----:B------:R-:W-:-:S04]  /*0990*/  UIADD3 UR5, UPT, UPT, UR5, 0x1, URZ ;  /* 0x0000000105057890 */ /* 0x000fc8000fffe0ff */
[----:B------:R-:W-:Y:S02]  /*09a0*/  UISETP.NE.AND UP0, UPT, UR5, UR8, UPT ;  /* 0x000000080500728c */ /* 0x000fe4000bf05270 */
[----:B0-----:R-:W-:-:S06]  /*09b0*/  ULEA UR6, UR11, UR6, 0x18 ;  /* 0x000000060b067291 */ /* 0x001fcc000f8ec0ff */
[----:B------:R-:W-:-:S05]  /*09c0*/  LEA R109, R109, UR6, 0x2 ;  /* 0x000000066d6d7c11 */ /* 0x000fca000f8e10ff */
[----:B--2---:R0:W-:Y:S04]  /*09d0*/  STS.128 [R109+0x10], R80 ;  /* 0x000010506d007388 */ /* 0x0041e80000000c00 */
[----:B---3--:R0:W-:Y:S04]  /*09e0*/  STS.128 [R109], R76 ;  /* 0x0000004c6d007388 */ /* 0x0081e80000000c00 */
[----:B----4-:R0:W-:Y:S04]  /*09f0*/  STS.128 [R98], R84 ;  /* 0x0000005462007388 */ /* 0x0101e80000000c00 */
[----:B-----5:R0:W-:Y:S01]  /*0a00*/  STS.128 [R98+0x10], R88 ;  /* 0x0000105862007388 */ /* 0x0201e20000000c00 */
[----:B------:R-:W-:Y:S06]  /*0a10*/  BAR.SYNC.DEFER_BLOCKING 0x0 ;  /* 0x0000000000007b1d */ /* 0x000fec0000010000 */
[----:B------:R-:W-:Y:S05]  /*0a20*/  @!P0 BRA `(.L_x_1) ;  /* 0x0000002400dc8947 */ /* 0x000fea0003800000 */
[----:B0-----:R-:W-:Y:S01]  /*0a30*/  IADD3 R79, PT, PT, -R102, RZ, RZ ;  /* 0x000000ff664f7210 */ /* 0x001fe20007ffe1ff */
[----:B------:R-:W-:-:S03]  /*0a40*/  IMAD R76, R101, R102, RZ ;  /* 0x00000066654c7224 */ /* 0x000fc600078e02ff */
[----:B------:R-:W-:Y:S02]  /*0a50*/  ISETP.GE.AND P0, PT, R79, RZ, PT ;  /* 0x000000ff4f00720c */ /* 0x000fe40003f06270 */
[----:B------:R-:W-:-:S11]  /*0a60*/  LEA R76, R76, UR6, 0x5 ;  /* 0x000000064c4c7c11 */ /* 0x000fd6000f8e28ff */
[----:B------:R-:W-:Y:S05]  /*0a70*/  @P0 BRA `(.L_x_2) ;  /* 0x00000020003c0947 */ /* 0x000fea0003800000 */
[----:B------:R-:W-:Y:S02]  /*0a80*/  IADD3 R77, PT, PT, -R79, RZ, RZ ;  /* 0x000000ff4f4d7210 */ /* 0x000fe40007ffe1ff */
[----:B------:R-:W-:Y:S02]  /*0a90*/  PLOP3.LUT P0, PT, PT, PT, PT, 0x80, 0x8 ;  /* 0x000000000008781c */ /* 0x000fe40003f0f070 */
[----:B------:R-:W-:-:S13]  /*0aa0*/  ISETP.GT.AND P1, PT, R77, 0x3, PT ;  /* 0x000000034d00780c */ /* 0x000fda0003f24270 */
[----:B------:R-:W-:Y:S05]  /*0ab0*/  @!P1 BRA `(.L_x_3) ;  /* 0x0000001400509947 */ /* 0x000fea0003800000 */
[----:B------:R-:W-:-:S13]  /*0ac0*/  PLOP3.LUT P0, PT, PT, PT, PT, 0x8, 0x80 ;  /* 0x000000000080781c */ /* 0x000fda0003f0e170 */
.L_x_4:
[----:B------:R-:W-:Y:S01]  /*0ad0*/  IMAD R101, R11, R102, R76 ;  /* 0x000000660b657224 */ /* 0x000fe200078e024c */
[----:B------:R-:W-:Y:S01]  /*0ae0*/  LDS R109, [R76] ;  /* 0x000000004c6d7984 */ /* 0x000fe20000000800 */
[----:B------:R-:W-:-:S03]  /*0af0*/  IADD3 R79, PT, PT, R79, 0x4, RZ ;  /* 0x000000044f4f7810 */ /* 0x000fc60007ffe0ff */
[C---:B------:R-:W-:Y:S01]  /*0b00*/  LEA R90, R102.reuse, R101, 0x2 ;  /* 0x00000065665a7211 */ /* 0x040fe200078e10ff */
[----:B------:R-:W0:Y:S01]  /*0b10*/  LDS R107, [R101] ;  /* 0x00000000656b7984 */ /* 0x000e220000000800 */
[----:B------:R-:W-:Y:S02]  /*0b20*/  ISETP.GE.AND P1, PT, R79, -0x3, PT ;  /* 0xfffffffd4f00780c */ /* 0x000fe40003f26270 */
[C---:B------:R-:W-:Y:S01]  /*0b30*/  LEA R89, R102.reuse, R90, 0x2 ;  /* 0x0000005a66597211 */ /* 0x040fe200078e10ff */
[----:B------:R-:W1:Y:S03]  /*0b40*/  LDS R106, [R90] ;  /* 0x000000005a6a7984 */ /* 0x000e660000000800 */
[C---:B------:R-:W-:Y:S01]  /*0b50*/  LEA R88, R102.reuse, R89, 0x2 ;  /* 0x0000005966587211 */ /* 0x040fe200078e10ff */
[----:B------:R-:W2:Y:S03]  /*0b60*/  LDS R83, [R89] ;  /* 0x0000000059537984 */ /* 0x000ea60000000800 */
[C---:B------:R-:W-:Y:S01]  /*0b70*/  LEA R87, R102.reuse, R88, 0x2 ;  /* 0x0000005866577211 */ /* 0x040fe200078e10ff */
[----:B------:R-:W3:Y:S03]  /*0b80*/  LDS R105, [R88] ;  /* 0x0000000058697984 */ /* 0x000ee60000000800 */
[C---:B------:R-:W-:Y:S01]  /*0b90*/  LEA R91, R102.reuse, R87, 0x2 ;  /* 0x00000057665b7211 */ /* 0x040fe200078e10ff */
[----:B------:R-:W4:Y:S03]  /*0ba0*/  LDS R104, [R87] ;  /* 0x0000000057687984 */ /* 0x000f260000000800 */
[C---:B------:R-:W-:Y:S01]  /*0bb0*/  LEA R85, R102.reuse, R91, 0x2 ;  /* 0x0000005b66557211 */ /* 0x040fe200078e10ff */
[----:B------:R-:W5:Y:S03]  /*0bc0*/  LDS R77, [R91] ;  /* 0x000000005b4d7984 */ /* 0x000f660000000800 */
[C---:B------:R-:W-:Y:S01]  /*0bd0*/  LEA R84, R102.reuse, R85, 0x2 ;  /* 0x0000005566547211 */ /* 0x040fe200078e10ff */
[----:B------:R-:W5:Y:S04]  /*0be0*/  LDS R103, [R85] ;  /* 0x0000000055677984 */ /* 0x000f680000000800 */
[----:B------:R-:W-:Y:S01]  /*0bf0*/  IMAD R86, R3, R102, R84 ;  /* 0x0000006603567224 */ /* 0x000fe200078e0254 */
[----:B------:R-:W5:Y:S04]  /*0c00*/  LDS R80, [R84] ;  /* 0x0000000054507984 */ /* 0x000f680000000800 */
[C---:B------:R-:W-:Y:S01]  /*0c10*/  LEA R82, R102.reuse, R86, 0x2 ;  /* 0x0000005666527211 */ /* 0x040fe200078e10ff */
[----:B------:R-:W5:Y:S03]  /*0c20*/  LDS R115, [R86] ;  /* 0x0000000056737984 */ /* 0x000f660000000800 */
[----:B------:R-:W-:Y:S01]  /*0c30*/  LEA R78, R102, R82, 0x2 ;  /* 0x00000052664e7211 */ /* 0x000fe200078e10ff */
[----:B------:R-:W5:Y:S01]  /*0c40*/  LDS R110, [R82] ;  /* 0x00000000526e7984 */ /* 0x000f620000000800 */
[----:B0-----:R-:W-:-:S02]  /*0c50*/  FFMA R72, R109, R107, R72 ;  /* 0x0000006b6d487223 */ /* 0x001fc40000000048 */
[C---:B------:R-:W-:Y:S01]  /*0c60*/  LEA R81, R102.reuse, R78, 0x2 ;  /* 0x0000004e66517211 */ /* 0x040fe200078e10ff */
[----:B------:R-:W0:Y:S01]  /*0c70*/  LDS R114, [R78] ;  /* 0x000000004e727984 */ /* 0x000e220000000800 */
[C---:B-1----:R-:W-:Y:S02]  /*0c80*/  FFMA R108, R109.reuse, R106, R73 ;  /* 0x0000006a6d6c7223 */ /* 0x042fe40000000049 */
[----:B------:R-:W-:Y:S01]  /*0c90*/  LEA R73, R102, R81, 0x2 ;  /* 0x0000005166497211 */ /* 0x000fe200078e10ff */
[----:B------:R-:W1:Y:S01]  /*0ca0*/  LDS R113, [R81] ;  /* 0x0000000051717984 */ /* 0x000e620000000800 */
[----:B--2---:R-:W-:-:S03]  /*0cb0*/  FFMA R74, R109, R83, R74 ;  /* 0x000000536d4a7223 */ /* 0x004fc6000000004a */
[----:B------:R-:W2:Y:S01]  /*0cc0*/  LDS R112, [R73] ;  /* 0x0000000049707984 */ /* 0x000ea20000000800 */
[----:B---3--:R-:W-:-:S03]  /*0cd0*/  FFMA R75, R109, R105, R75 ;  /* 0x000000696d4b7223 */ /* 0x008fc6000000004b */
[----:B------:R-:W-:Y:S01]  /*0ce0*/  LDS R116, [R91+0x4] ;  /* 0x000004005b747984 */ /* 0x000fe20000000800 */
[----:B----4-:R-:W-:-:S03]  /*0cf0*/  FFMA R68, R109, R104, R68 ;  /* 0x000000686d447223 */ /* 0x010fc60000000044 */
[----:B------:R-:W-:Y:S01]  /*0d00*/  LDS R117, [R85+0x4] ;  /* 0x0000040055757984 */ /* 0x000fe20000000800 */
[----:B-----5:R-:W-:-:S03]  /*0d10*/  FFMA R69, R109, R77, R69 ;  /* 0x0000004d6d457223 */ /* 0x020fc60000000045 */
[----:B------:R-:W-:Y:S01]  /*0d20*/  LDS R121, [R76+0x4] ;  /* 0x000004004c797984 */ /* 0x000fe20000000800 */
[----:B------:R-:W-:-:S03]  /*0d30*/  FFMA R70, R109, R103, R70 ;  /* 0x000000676d467223 */ /* 0x000fc60000000046 */
[----:B------:R-:W-:Y:S01]  /*0d40*/  LDS R118, [R84+0x4] ;  /* 0x0000040054767984 */ /* 0x000fe20000000800 */
[----:B------:R-:W-:Y:S01]  /*0d50*/  FFMA R109, R109, R80, R71 ;  /* 0x000000506d6d7223 */ /* 0x000fe20000000047 */
[----:B------:R-:W-:Y:S02]  /*0d60*/  LEA R71, R102, R73, 0x2 ;  /* 0x0000004966477211 */ /* 0x000fe400078e10ff */
[----:B------:R-:W-:Y:S01]  /*0d70*/  LDS R120, [R86+0x4] ;  /* 0x0000040056787984 */ /* 0x000fe20000000800 */
[----:B------:R-:W-:-:S03]  /*0d80*/  FFMA R64, R107, R115, R64 ;  /* 0x000000736b407223 */ /* 0x000fc60000000040 */
[----:B------:R-:W3:Y:S01]  /*0d90*/  LDS R111, [R71] ;  /* 0x00000000476f7984 */ /* 0x000ee20000000800 */
[CC--:B------:R-:W-:Y:S01]  /*0da0*/  FFMA R65, R106.reuse, R115.reuse, R65 ;  /* 0x000000736a417223 */ /* 0x0c0fe20000000041 */
[----:B------:R-:W-:Y:S01]  /*0db0*/  FFMA R66, R83, R115, R66 ;  /* 0x0000007353427223 */ /* 0x000fe20000000042 */
[-C--:B------:R-:W-:Y:S01]  /*0dc0*/  FFMA R56, R107, R110.reuse, R56 ;  /* 0x0000006e6b387223 */ /* 0x080fe20000000038 */
[-C--:B------:R-:W-:Y:S01]  /*0dd0*/  FFMA R57, R106, R110.reuse, R57 ;  /* 0x0000006e6a397223 */ /* 0x080fe20000000039 */
[-C--:B------:R-:W-:Y:S01]  /*0de0*/  FFMA R58, R83, R110.reuse, R58 ;  /* 0x0000006e533a7223 */ /* 0x080fe2000000003a */
[-C--:B------:R-:W-:Y:S01]  /*0df0*/  FFMA R59, R105, R110.reuse, R59 ;  /* 0x0000006e693b7223 */ /* 0x080fe2000000003b */
[-C--:B------:R-:W-:Y:S01]  /*0e00*/  FFMA R52, R104, R110.reuse, R52 ;  /* 0x0000006e68347223 */ /* 0x080fe20000000034 */
[-C--:B------:R-:W-:Y:S01]  /*0e10*/  FFMA R53, R77, R110.reuse, R53 ;  /* 0x0000006e4d357223 */ /* 0x080fe20000000035 */
[-C--:B------:R-:W-:Y:S01]  /*0e20*/  FFMA R54, R103, R110.reuse, R54 ;  /* 0x0000006e67367223 */ /* 0x080fe20000000036 */
[----:B------:R-:W-:Y:S01]  /*0e30*/  FFMA R55, R80, R110, R55 ;  /* 0x0000006e50377223 */ /* 0x000fe20000000037 */
[-C--:B0-----:R-:W-:Y:S01]  /*0e40*/  FFMA R110, R104, R114.reuse, R44 ;  /* 0x00000072686e7223 */ /* 0x081fe2000000002c */
[----:B------:R-:W-:Y:S01]  /*0e50*/  LEA R44, R102, R71, 0x2 ;  /* 0x00000047662c7211 */ /* 0x000fe200078e10ff */
[-C--:B------:R-:W-:Y:S01]  /*0e60*/  FFMA R67, R105, R115.reuse, R67 ;  /* 0x0000007369437223 */ /* 0x080fe20000000043 */
[-C--:B------:R-:W-:Y:S01]  /*0e70*/  FFMA R60, R104, R115.reuse, R60 ;  /* 0x00000073683c7223 */ /* 0x080fe2000000003c */
[-C--:B------:R-:W-:Y:S01]  /*0e80*/  FFMA R61, R77, R115.reuse, R61 ;  /* 0x000000734d3d7223 */ /* 0x080fe2000000003d */
[-C--:B------:R-:W-:Y:S01]  /*0e90*/  FFMA R62, R103, R115.reuse, R62 ;  /* 0x00000073673e7223 */ /* 0x080fe2000000003e */
[----:B------:R-:W0:Y:S01]  /*0ea0*/  LDS R119, [R44] ;  /* 0x000000002c777984 */ /* 0x000e220000000800 */
[----:B------:R-:W-:Y:S01]  /*0eb0*/  FFMA R63, R80, R115, R63 ;  /* 0x00000073503f7223 */ /* 0x000fe2000000003f */
[-C--:B------:R-:W-:Y:S01]  /*0ec0*/  FFMA R48, R107, R114.reuse, R48 ;  /* 0x000000726b307223 */ /* 0x080fe20000000030 */
[-C--:B------:R-:W-:Y:S01]  /*0ed0*/  FFMA R49, R106, R114.reuse, R49 ;  /* 0x000000726a317223 */ /* 0x080fe20000000031 */
[-C--:B------:R-:W-:Y:S01]  /*0ee0*/  FFMA R50, R83, R114.reuse, R50 ;  /* 0x0000007253327223 */ /* 0x080fe20000000032 */
[-C--:B------:R-:W-:Y:S01]  /*0ef0*/  FFMA R51, R105, R114.reuse, R51 ;  /* 0x0000007269337223 */ /* 0x080fe20000000033 */
[-C--:B------:R-:W-:Y:S01]  /*0f00*/  FFMA R45, R77, R114.reuse, R45 ;  /* 0x000000724d2d7223 */ /* 0x080fe2000000002d */
[-C--:B------:R-:W-:Y:S01]  /*0f10*/  FFMA R46, R103, R114.reuse, R46 ;  /* 0x00000072672e7223 */ /* 0x080fe2000000002e */
[----:B------:R-:W-:Y:S01]  /*0f20*/  FFMA R47, R80, R114, R47 ;  /* 0x00000072502f7223 */ /* 0x000fe2000000002f */
[-C--:B-1----:R-:W-:Y:S01]  /*0f30*/  FFMA R40, R107, R113.reuse, R40 ;  /* 0x000000716b287223 */ /* 0x082fe20000000028 */
[-C--:B------:R-:W-:Y:S01]  /*0f40*/  FFMA R41, R106, R113.reuse, R41 ;  /* 0x000000716a297223 */ /* 0x080fe20000000029 */
[-C--:B------:R-:W-:Y:S01]  /*0f50*/  FFMA R42, R83, R113.reuse, R42 ;  /* 0x00000071532a7223 */ /* 0x080fe2000000002a */
[-C--:B------:R-:W-:Y:S01]  /*0f60*/  FFMA R43, R105, R113.reuse, R43 ;  /* 0x00000071692b7223 */ /* 0x080fe2000000002b */
[-C--:B------:R-:W-:Y:S01]  /*0f70*/  FFMA R36, R104, R113.reuse, R36 ;  /* 0x0000007168247223 */ /* 0x080fe20000000024 */
[-C--:B------:R-:W-:Y:S01]  /*0f80*/  FFMA R37, R77, R113.reuse, R37 ;  /* 0x000000714d257223 */ /* 0x080fe20000000025 */
[-C--:B------:R-:W-:Y:S01]  /*0f90*/  FFMA R38, R103, R113.reuse, R38 ;  /* 0x0000007167267223 */ /* 0x080fe20000000026 */
[----:B------:R-:W-:Y:S01]  /*0fa0*/  FFMA R39, R80, R113, R39 ;  /* 0x0000007150277223 */ /* 0x000fe20000000027 */
[-C--:B--2---:R-:W-:Y:S01]  /*0fb0*/  FFMA R32, R107, R112.reuse, R32 ;  /* 0x000000706b207223 */ /* 0x084fe20000000020 */
[-C--:B------:R-:W-:Y:S01]  /*0fc0*/  FFMA R33, R106, R112.reuse, R33 ;  /* 0x000000706a217223 */ /* 0x080fe20000000021 */
[-C--:B------:R-:W-:Y:S01]  /*0fd0*/  FFMA R34, R83, R112.reuse, R34 ;  /* 0x0000007053227223 */ /* 0x080fe20000000022 */
[-C--:B------:R-:W-:Y:S01]  /*0fe0*/  FFMA R35, R105, R112.reuse, R35 ;  /* 0x0000007069237223 */ /* 0x080fe20000000023 */
[-C--:B------:R-:W-:Y:S01]  /*0ff0*/  FFMA R28, R104, R112.reuse, R28 ;  /* 0x00000070681c7223 */ /* 0x080fe2000000001c */
[-C--:B------:R-:W-:Y:S01]  /*1000*/  FFMA R29, R77, R112.reuse, R29 ;  /* 0x000000704d1d7223 */ /* 0x080fe2000000001d */
[-C--:B------:R-:W-:Y:S01]  /*1010*/  FFMA R30, R103, R112.reuse, R30 ;  /* 0x00000070671e7223 */ /* 0x080fe2000000001e */
[----:B------:R-:W-:Y:S01]  /*1020*/  FFMA R31, R80, R112, R31 ;  /* 0x00000070501f7223 */ /* 0x000fe2000000001f */
[-C--:B---3--:R-:W-:Y:S01]  /*1030*/  FFMA R24, R107, R111.reuse, R24 ;  /* 0x0000006f6b187223 */ /* 0x088fe20000000018 */
[-C--:B------:R-:W-:Y:S01]  /*1040*/  FFMA R25, R106, R111.reuse, R25 ;  /* 0x0000006f6a197223 */ /* 0x080fe20000000019 */
[-C--:B------:R-:W-:Y:S01]  /*1050*/  FFMA R26, R83, R111.reuse, R26 ;  /* 0x0000006f531a7223 */ /* 0x080fe2000000001a */
[-C--:B------:R-:W-:Y:S01]  /*1060*/  FFMA R27, R105, R111.reuse, R27 ;  /* 0x0000006f691b7223 */ /* 0x080fe2000000001b */
[-C--:B------:R-:W-:Y:S01]  /*1070*/  FFMA R20, R104, R111.reuse, R20 ;  /* 0x0000006f68147223 */ /* 0x080fe20000000014 */
[-C--:B------:R-:W-:Y:S01]  /*1080*/  FFMA R21, R77, R111.reuse, R21 ;  /* 0x0000006f4d157223 */ /* 0x080fe20000000015 */
[-C--:B------:R-:W-:Y:S01]  /*1090*/  FFMA R22, R103, R111.reuse, R22 ;  /* 0x0000006f67167223 */ /* 0x080fe20000000016 */
[----:B------:R-:W-:Y:S01]  /*10a0*/  FFMA R23, R80, R111, R23 ;  /* 0x0000006f50177223 */ /* 0x000fe20000000017 */
[----:B------:R-:W1:Y:S01]  /*10b0*/  LDS R113, [R101+0x4] ;  /* 0x0000040065717984 */ /* 0x000e620000000800 */
[C---:B------:R-:W-:Y:S01]  /*10c0*/  FFMA R69, R121.reuse, R116, R69 ;  /* 0x0000007479457223 */ /* 0x040fe20000000045 */
[C---:B------:R-:W-:Y:S01]  /*10d0*/  FFMA R70, R121.reuse, R117, R70 ;  /* 0x0000007579467223 */ /* 0x040fe20000000046 */
[----:B------:R-:W-:Y:S01]  /*10e0*/  FFMA R109, R121, R118, R109 ;  /* 0x00000076796d7223 */ /* 0x000fe2000000006d */
[----:B------:R-:W2:Y:S01]  /*10f0*/  LDS R111, [R90+0x4] ;  /* 0x000004005a6f7984 */ /* 0x000ea20000000800 */
[-C--:B------:R-:W-:Y:S01]  /*1100*/  FFMA R61, R116, R120.reuse, R61 ;  /* 0x00000078743d7223 */ /* 0x080fe2000000003d */
[-C--:B------:R-:W-:Y:S01]  /*1110*/  FFMA R62, R117, R120.reuse, R62 ;  /* 0x00000078753e7223 */ /* 0x080fe2000000003e */
[-C--:B0-----:R-:W-:Y:S01]  /*1120*/  FFMA R16, R107, R119.reuse, R16 ;  /* 0x000000776b107223 */ /* 0x081fe20000000010 */
[----:B------:R-:W0:Y:S01]  /*1130*/  LDS R112, [R89+0x4] ;  /* 0x0000040059707984 */ /* 0x000e220000000800 */
[-C--:B------:R-:W-:Y:S01]  /*1140*/  FFMA R17, R106, R119.reuse, R17 ;  /* 0x000000776a117223 */ /* 0x080fe20000000011 */
[-C--:B------:R-:W-:Y:S01]  /*1150*/  FFMA R18, R83, R119.reuse, R18 ;  /* 0x0000007753127223 */ /* 0x080fe20000000012 */
[-C--:B------:R-:W-:Y:S01]  /*1160*/  FFMA R13, R77, R119.reuse, R13 ;  /* 0x000000774d0d7223 */ /* 0x080fe2000000000d */
[----:B------:R-:W3:Y:S01]  /*1170*/  LDS R114, [R88+0x4] ;  /* 0x0000040058727984 */ /* 0x000ee20000000800 */
[-C--:B------:R-:W-:Y:S01]  /*1180*/  FFMA R15, R80, R119.reuse, R15 ;  /* 0x00000077500f7223 */ /* 0x080fe2000000000f */
[-C--:B------:R-:W-:Y:S01]  /*1190*/  FFMA R19, R105, R119.reuse, R19 ;  /* 0x0000007769137223 */ /* 0x080fe20000000013 */
[-C--:B------:R-:W-:Y:S01]  /*11a0*/  FFMA R12, R104, R119.reuse, R12 ;  /* 0x00000077680c7223 */ /* 0x080fe2000000000c */
[----:B------:R-:W4:Y:S01]  /*11b0*/  LDS R115, [R87+0x4] ;  /* 0x0000040057737984 */ /* 0x000f220000000800 */
[----:B------:R-:W-:Y:S01]  /*11c0*/  FFMA R14, R103, R119, R14 ;  /* 0x00000077670e7223 */ /* 0x000fe2000000000e */
[----:B------:R-:W-:-:S02]  /*11d0*/  FFMA R63, R118, R120, R63 ;  /* 0x00000078763f7223 */ /* 0x000fc4000000003f */
[----:B------:R-:W5:Y:S04]  /*11e0*/  LDS R107, [R71+0x4] ;  /* 0x00000400476b7984 */ /* 0x000f680000000800 */
[----:B------:R-:W5:Y:S04]  /*11f0*/  LDS R106, [R82+0x4] ;  /* 0x00000400526a7984 */ /* 0x000f680000000800 */
[----:B------:R-:W5:Y:S04]  /*1200*/  LDS R83, [R78+0x4] ;  /* 0x000004004e537984 */ /* 0x000f680000000800 */
[----:B------:R-:W5:Y:S04]  /*1210*/  LDS R80, [R81+0x4] ;  /* 0x0000040051507984 */ /* 0x000f680000000800 */
[----:B------:R-:W5:Y:S01]  /*1220*/  LDS R77, [R73+0x4] ;  /* 0x00000400494d7984 */ /* 0x000f620000000800 */
[----:B-1----:R-:W-:Y:S01]  /*1230*/  FFMA R72, R121, R113, R72 ;  /* 0x0000007179487223 */ /* 0x002fe20000000048 */
[----:B------:R-:W-:-:S02]  /*1240*/  FFMA R64, R113, R120, R64 ;  /* 0x0000007871407223 */ /* 0x000fc40000000040 */
[----:B------:R-:W1:Y:S01]  /*1250*/  LDS R119, [R44+0x4] ;  /* 0x000004002c777984 */ /* 0x000e620000000800 */
[----:B--2---:R-:W-:Y:S01]  /*1260*/  FFMA R108, R121, R111, R108 ;  /* 0x0000006f796c7223 */ /* 0x004fe2000000006c */
[----:B------:R-:W-:Y:S02]  /*1270*/  FFMA R65, R111, R120, R65 ;  /* 0x000000786f417223 */ /* 0x000fe40000000041 */
[----:B------:R-:W-:Y:S01]  /*1280*/  LDS R122, [R86+0x8] ;  /* 0x00000800567a7984 */ /* 0x000fe20000000800 */
[C---:B0-----:R-:W-:Y:S01]  /*1290*/  FFMA R74, R121.reuse, R112, R74 ;  /* 0x00000070794a7223 */ /* 0x041fe2000000004a */
[----:B------:R-:W-:Y:S02]  /*12a0*/  FFMA R66, R112, R120, R66 ;  /* 0x0000007870427223 */ /* 0x000fe40000000042 */
[----:B------:R-:W0:Y:S01]  /*12b0*/  LDS R103, [R87+0x8] ;  /* 0x0000080057677984 */ /* 0x000e220000000800 */
[----:B---3--:R-:W-:Y:S01]  /*12c0*/  FFMA R75, R121, R114, R75 ;  /* 0x00000072794b7223 */ /* 0x008fe2000000004b */
[----:B------:R-:W-:-:S02]  /*12d0*/  FFMA R67, R114, R120, R67 ;  /* 0x0000007872437223 */ /* 0x000fc40000000043 */
[----:B------:R-:W2:Y:S01]  /*12e0*/  LDS R104, [R91+0x8] ;  /* 0x000008005b687984 */ /* 0x000ea20000000800 */
[----:B----4-:R-:W-:Y:S01]  /*12f0*/  FFMA R68, R121, R115, R68 ;  /* 0x0000007379447223 */ /* 0x010fe20000000044 */
[----:B------:R-:W-:Y:S02]  /*1300*/  FFMA R60, R115, R120, R60 ;  /* 0x00000078733c7223 */ /* 0x000fe4000000003c */
[----:B------:R-:W3:Y:S01]  /*1310*/  LDS R105, [R85+0x8] ;  /* 0x0000080055697984 */ /* 0x000ee20000000800 */
[-C--:B-----5:R-:W-:Y:S01]  /*1320*/  FFMA R24, R113, R107.reuse, R24 ;  /* 0x0000006b71187223 */ /* 0x0a0fe20000000018 */
[-C--:B------:R-:W-:Y:S01]  /*1330*/  FFMA R25, R111, R107.reuse, R25 ;  /* 0x0000006b6f197223 */ /* 0x080fe20000000019 */
[-C--:B------:R-:W-:Y:S01]  /*1340*/  FFMA R26, R112, R107.reuse, R26 ;  /* 0x0000006b701a7223 */ /* 0x080fe2000000001a */
[-C--:B------:R-:W-:Y:S01]  /*1350*/  FFMA R27, R114, R107.reuse, R27 ;  /* 0x0000006b721b7223 */ /* 0x080fe2000000001b */
[-C--:B------:R-:W-:Y:S01]  /*1360*/  FFMA R20, R115, R107.reuse, R20 ;  /* 0x0000006b73147223 */ /* 0x080fe20000000014 */
[-C--:B------:R-:W-:Y:S01]  /*1370*/  FFMA R21, R116, R107.reuse, R21 ;  /* 0x0000006b74157223 */ /* 0x080fe20000000015 */
        /* <DEDUP_REMOVED lines=32> */
[C---:B------:R-:W-:Y:S01]  /*1580*/  FFMA R31, R118.reuse, R77, R31 ;  /* 0x0000004d761f7223 */ /* 0x040fe2000000001f */
[----:B------:R-:W-:Y:S01]  /*1590*/  FFMA R107, R118, R107, R23 ;  /* 0x0000006b766b7223 */ /* 0x000fe20000000017 */
[----:B------:R-:W4:Y:S01]  /*15a0*/  LDS R77, [R90+0x8] ;  /* 0x000008005a4d7984 */ /* 0x000f220000000800 */
[-C--:B-1----:R-:W-:Y:S01]  /*15b0*/  FFMA R113, R113, R119.reuse, R16 ;  /* 0x0000007771717223 */ /* 0x082fe20000000010 */
[-C--:B------:R-:W-:Y:S01]  /*15c0*/  FFMA R111, R111, R119.reuse, R17 ;  /* 0x000000776f6f7223 */ /* 0x080fe20000000011 */
[-C--:B------:R-:W-:Y:S01]  /*15d0*/  FFMA R112, R112, R119.reuse, R18 ;  /* 0x0000007770707223 */ /* 0x080fe20000000012 */
[----:B------:R-:W1:Y:S01]  /*15e0*/  LDS R23, [R101+0x8] ;  /* 0x0000080065177984 */ /* 0x000e620000000800 */
[-C--:B------:R-:W-:Y:S01]  /*15f0*/  FFMA R114, R114, R119.reuse, R19 ;  /* 0x0000007772727223 */ /* 0x080fe20000000013 */
[-C--:B------:R-:W-:Y:S01]  /*1600*/  FFMA R115, R115, R119.reuse, R12 ;  /* 0x0000007773737223 */ /* 0x080fe2000000000c */
[-C--:B------:R-:W-:Y:S01]  /*1610*/  FFMA R116, R116, R119.reuse, R13 ;  /* 0x0000007774747223 */ /* 0x080fe2000000000d */
[----:B------:R-:W5:Y:S01]  /*1620*/  LDS R80, [R89+0x8] ;  /* 0x0000080059507984 */ /* 0x000f620000000800 */
[-C--:B------:R-:W-:Y:S01]  /*1630*/  FFMA R117, R117, R119.reuse, R14 ;  /* 0x0000007775757223 */ /* 0x080fe2000000000e */
[----:B------:R-:W-:Y:S01]  /*1640*/  FFMA R118, R118, R119, R15 ;  /* 0x0000007776767223 */ /* 0x000fe2000000000f */
[-C--:B0-----:R-:W-:Y:S01]  /*1650*/  FFMA R60, R103, R122.reuse, R60 ;  /* 0x0000007a673c7223 */ /* 0x081fe2000000003c */
[----:B------:R-:W0:Y:S01]  /*1660*/  LDS R83, [R88+0x8] ;  /* 0x0000080058537984 */ /* 0x000e220000000800 */
[-C--:B--2---:R-:W-:Y:S01]  /*1670*/  FFMA R61, R104, R122.reuse, R61 ;  /* 0x0000007a683d7223 */ /* 0x084fe2000000003d */
[----:B---3--:R-:W-:-:S02]  /*1680*/  FFMA R62, R105, R122, R62 ;  /* 0x0000007a693e7223 */ /* 0x008fc4000000003e */
[----:B------:R-:W2:Y:S04]  /*1690*/  LDS R106, [R84+0x8] ;  /* 0x00000800546a7984 */ /* 0x000ea80000000800 */
[----:B------:R-:W3:Y:S04]  /*16a0*/  LDS R121, [R82+0x8] ;  /* 0x0000080052797984 */ /* 0x000ee80000000800 */
[----:B------:R-:W3:Y:S04]  /*16b0*/  LDS R120, [R78+0x8] ;  /* 0x000008004e787984 */ /* 0x000ee80000000800 */
[----:B------:R-:W3:Y:S04]  /*16c0*/  LDS R16, [R81+0x8] ;  /* 0x0000080051107984 */ /* 0x000ee80000000800 */
[----:B------:R-:W3:Y:S04]  /*16d0*/  LDS R119, [R76+0x8] ;  /* 0x000008004c777984 */ /* 0x000ee80000000800 */
[----:B------:R-:W-:Y:S01]  /*16e0*/  LDS R17, [R90+0xc] ;  /* 0x00000c005a117984 */ /* 0x000fe20000000800 */
[----:B----4-:R-:W-:-:S03]  /*16f0*/  FFMA R65, R77, R122, R65 ;  /* 0x0000007a4d417223 */ /* 0x010fc60000000041 */
[----:B------:R-:W-:Y:S01]  /*1700*/  LDS R18, [R89+0xc] ;  /* 0x00000c0059127984 */ /* 0x000fe20000000800 */
[----:B-1----:R-:W-:-:S03]  /*1710*/  FFMA R64, R23, R122, R64 ;  /* 0x0000007a17407223 */ /* 0x002fc60000000040 */
[----:B------:R-:W-:Y:S01]  /*1720*/  LDS R19, [R88+0xc] ;  /* 0x00000c0058137984 */ /* 0x000fe20000000800 */
[----:B-----5:R-:W-:-:S03]  /*1730*/  FFMA R66, R80, R122, R66 ;  /* 0x0000007a50427223 */ /* 0x020fc60000000042 */
[----:B------:R-:W-:Y:S01]  /*1740*/  LDS R12, [R87+0xc] ;  /* 0x00000c00570c7984 */ /* 0x000fe20000000800 */
[----:B0-----:R-:W-:-:S03]  /*1750*/  FFMA R67, R83, R122, R67 ;  /* 0x0000007a53437223 */ /* 0x001fc60000000043 */
[----:B------:R-:W-:Y:S01]  /*1760*/  LDS R13, [R91+0xc] ;  /* 0x00000c005b0d7984 */ /* 0x000fe20000000800 */
[----:B--2---:R-:W-:-:S03]  /*1770*/  FFMA R63, R106, R122, R63 ;  /* 0x0000007a6a3f7223 */ /* 0x004fc6000000003f */
[----:B------:R-:W-:Y:S01]  /*1780*/  LDS R14, [R85+0xc] ;  /* 0x00000c00550e7984 */ /* 0x000fe20000000800 */
        /* <DEDUP_REMOVED lines=16> */
[----:B------:R-:W0:Y:S01]  /*1890*/  LDS R122, [R73+0x8] ;  /* 0x00000800497a7984 */ /* 0x000e220000000800 */
[-C--:B------:R-:W-:Y:S01]  /*18a0*/  FFMA R40, R23, R16.reuse, R40 ;  /* 0x0000001017287223 */ /* 0x080fe20000000028 */
[-C--:B------:R-:W-:Y:S01]  /*18b0*/  FFMA R41, R77, R16.reuse, R41 ;  /* 0x000000104d297223 */ /* 0x080fe20000000029 */
[-C--:B------:R-:W-:Y:S01]  /*18c0*/  FFMA R42, R80, R16.reuse, R42 ;  /* 0x00000010502a7223 */ /* 0x080fe2000000002a */
[----:B------:R-:W1:Y:S01]  /*18d0*/  LDS R121, [R71+0x8] ;  /* 0x0000080047797984 */ /* 0x000e620000000800 */
[-C--:B------:R-:W-:Y:S01]  /*18e0*/  FFMA R43, R83, R16.reuse, R43 ;  /* 0x00000010532b7223 */ /* 0x080fe2000000002b */
[-C--:B------:R-:W-:Y:S01]  /*18f0*/  FFMA R36, R103, R16.reuse, R36 ;  /* 0x0000001067247223 */ /* 0x080fe20000000024 */
[-C--:B------:R-:W-:Y:S01]  /*1900*/  FFMA R37, R104, R16.reuse, R37 ;  /* 0x0000001068257223 */ /* 0x080fe20000000025 */
[----:B------:R-:W2:Y:S01]  /*1910*/  LDS R120, [R44+0x8] ;  /* 0x000008002c787984 */ /* 0x000ea20000000800 */
[-C--:B------:R-:W-:Y:S01]  /*1920*/  FFMA R38, R105, R16.reuse, R38 ;  /* 0x0000001069267223 */ /* 0x080fe20000000026 */
[----:B------:R-:W-:Y:S01]  /*1930*/  FFMA R39, R106, R16, R39 ;  /* 0x000000106a277223 */ /* 0x000fe20000000027 */
[C---:B------:R-:W-:Y:S01]  /*1940*/  FFMA R72, R119.reuse, R23, R72 ;  /* 0x0000001777487223 */ /* 0x040fe20000000048 */
[----:B------:R-:W-:Y:S01]  /*1950*/  LDS R16, [R101+0xc] ;  /* 0x00000c0065107984 */ /* 0x000fe20000000800 */
[C---:B------:R-:W-:Y:S01]  /*1960*/  FFMA R108, R119.reuse, R77, R108 ;  /* 0x0000004d776c7223 */ /* 0x040fe2000000006c */
[C---:B------:R-:W-:Y:S01]  /*1970*/  FFMA R74, R119.reuse, R80, R74 ;  /* 0x00000050774a7223 */ /* 0x040fe2000000004a */
[C---:B------:R-:W-:Y:S01]  /*1980*/  FFMA R75, R119.reuse, R83, R75 ;  /* 0x00000053774b7223 */ /* 0x040fe2000000004b */
[----:B------:R-:W-:Y:S01]  /*1990*/  LDS R15, [R84+0xc] ;  /* 0x00000c00540f7984 */ /* 0x000fe20000000800 */
[C---:B------:R-:W-:Y:S01]  /*19a0*/  FFMA R68, R119.reuse, R103, R68 ;  /* 0x0000006777447223 */ /* 0x040fe20000000044 */
[C---:B------:R-:W-:Y:S01]  /*19b0*/  FFMA R69, R119.reuse, R104, R69 ;  /* 0x0000006877457223 */ /* 0x040fe20000000045 */
[C---:B------:R-:W-:Y:S01]  /*19c0*/  FFMA R70, R119.reuse, R105, R70 ;  /* 0x0000006977467223 */ /* 0x040fe20000000046 */
[----:B------:R-:W3:Y:S01]  /*19d0*/  LDS R73, [R73+0xc] ;  /* 0x00000c0049497984 */ /* 0x000ee20000000800 */
[----:B------:R-:W-:-:S03]  /*19e0*/  FFMA R109, R119, R106, R109 ;  /* 0x0000006a776d7223 */ /* 0x000fc6000000006d */
[----:B------:R-:W4:Y:S04]  /*19f0*/  LDS R86, [R86+0xc] ;  /* 0x00000c0056567984 */ /* 0x000f280000000800 */
[----:B------:R-:W5:Y:S04]  /*1a00*/  LDS R82, [R82+0xc] ;  /* 0x00000c0052527984 */ /* 0x000f680000000800 */
[----:B------:R-:W-:Y:S04]  /*1a10*/  LDS R78, [R78+0xc] ;  /* 0x00000c004e4e7984 */ /* 0x000fe80000000800 */
[----:B------:R-:W-:Y:S01]  /*1a20*/  LDS R81, [R81+0xc] ;  /* 0x00000c0051517984 */ /* 0x000fe20000000800 */
[-C--:B0-----:R-:W-:Y:S01]  /*1a30*/  FFMA R32, R23, R122.reuse, R32 ;  /* 0x0000007a17207223 */ /* 0x081fe20000000020 */
[-C--:B------:R-:W-:Y:S01]  /*1a40*/  FFMA R33, R77, R122.reuse, R33 ;  /* 0x0000007a4d217223 */ /* 0x080fe20000000021 */
[-C--:B------:R-:W-:Y:S01]  /*1a50*/  FFMA R34, R80, R122.reuse, R34 ;  /* 0x0000007a50227223 */ /* 0x080fe20000000022 */
[-C--:B------:R-:W-:Y:S01]  /*1a60*/  FFMA R35, R83, R122.reuse, R35 ;  /* 0x0000007a53237223 */ /* 0x080fe20000000023 */
[-C--:B-1----:R-:W-:Y:S01]  /*1a70*/  FFMA R24, R23, R121.reuse, R24 ;  /* 0x0000007917187223 */ /* 0x082fe20000000018 */
[-C--:B------:R-:W-:Y:S01]  /*1a80*/  FFMA R25, R77, R121.reuse, R25 ;  /* 0x000000794d197223 */ /* 0x080fe20000000019 */
[-C--:B------:R-:W-:Y:S01]  /*1a90*/  FFMA R28, R103, R122.reuse, R28 ;  /* 0x0000007a671c7223 */ /* 0x080fe2000000001c */
[----:B------:R-:W-:Y:S01]  /*1aa0*/  FFMA R29, R104, R122, R29 ;  /* 0x0000007a681d7223 */ /* 0x000fe2000000001d */
[-C--:B--2---:R-:W-:Y:S01]  /*1ab0*/  FFMA R113, R23, R120.reuse, R113 ;  /* 0x0000007817717223 */ /* 0x084fe20000000071 */
[----:B------:R-:W-:Y:S01]  /*1ac0*/  FFMA R111, R77, R120, R111 ;  /* 0x000000784d6f7223 */ /* 0x000fe2000000006f */
[----:B------:R-:W0:Y:S01]  /*1ad0*/  LDS R23, [R71+0xc] ;  /* 0x00000c0047177984 */ /* 0x000e220000000800 */
[-C--:B------:R-:W-:Y:S01]  /*1ae0*/  FFMA R30, R105, R122.reuse, R30 ;  /* 0x0000007a691e7223 */ /* 0x080fe2000000001e */
[----:B------:R-:W-:Y:S01]  /*1af0*/  FFMA R31, R106, R122, R31 ;  /* 0x0000007a6a1f7223 */ /* 0x000fe2000000001f */
[-C--:B------:R-:W-:Y:S01]  /*1b00*/  FFMA R26, R80, R121.reuse, R26 ;  /* 0x00000079501a7223 */ /* 0x080fe2000000001a */
[----:B------:R-:W1:Y:S01]  /*1b10*/  LDS R71, [R76+0xc] ;  /* 0x00000c004c477984 */ /* 0x000e620000000800 */
[-C--:B------:R-:W-:Y:S01]  /*1b20*/  FFMA R27, R83, R121.reuse, R27 ;  /* 0x00000079531b7223 */ /* 0x080fe2000000001b */
[-C--:B------:R-:W-:Y:S01]  /*1b30*/  FFMA R20, R103, R121.reuse, R20 ;  /* 0x0000007967147223 */ /* 0x080fe20000000014 */
[-C--:B------:R-:W-:Y:S01]  /*1b40*/  FFMA R21, R104, R121.reuse, R21 ;  /* 0x0000007968157223 */ /* 0x080fe20000000015 */
[----:B------:R2:W2:Y:S01]  /*1b50*/  LDS R77, [R44+0xc] ;  /* 0x00000c002c4d7984 */ /* 0x0004a20000000800 */
[-C--:B------:R-:W-:Y:S01]  /*1b60*/  FFMA R22, R105, R121.reuse, R22 ;  /* 0x0000007969167223 */ /* 0x080fe20000000016 */
[----:B------:R-:W-:Y:S01]  /*1b70*/  FFMA R107, R106, R121, R107 ;  /* 0x000000796a6b7223 */ /* 0x000fe2000000006b */
        /* <DEDUP_REMOVED lines=14> */
[-C--:B----4-:R-:W-:Y:S01]  /*1c60*/  FFMA R64, R16, R86.reuse, R64 ;  /* 0x0000005610407223 */ /* 0x090fe20000000040 */
[-C--:B------:R-:W-:Y:S01]  /*1c70*/  FFMA R65, R17, R86.reuse, R65 ;  /* 0x0000005611417223 */ /* 0x080fe20000000041 */
[-C--:B------:R-:W-:Y:S01]  /*1c80*/  FFMA R66, R18, R86.reuse, R66 ;  /* 0x0000005612427223 */ /* 0x080fe20000000042 */
[-C--:B------:R-:W-:Y:S01]  /*1c90*/  FFMA R67, R19, R86.reuse, R67 ;  /* 0x0000005613437223 */ /* 0x080fe20000000043 */
[-C--:B------:R-:W-:Y:S01]  /*1ca0*/  FFMA R60, R12, R86.reuse, R60 ;  /* 0x000000560c3c7223 */ /* 0x080fe2000000003c */
[-C--:B------:R-:W-:Y:S01]  /*1cb0*/  FFMA R61, R13, R86.reuse, R61 ;  /* 0x000000560d3d7223 */ /* 0x080fe2000000003d */
[-C--:B------:R-:W-:Y:S01]  /*1cc0*/  FFMA R62, R14, R86.reuse, R62 ;  /* 0x000000560e3e7223 */ /* 0x080fe2000000003e */
[----:B------:R-:W-:Y:S01]  /*1cd0*/  FFMA R63, R15, R86, R63 ;  /* 0x000000560f3f7223 */ /* 0x000fe2000000003f */
[-C--:B-----5:R-:W-:Y:S01]  /*1ce0*/  FFMA R56, R16, R82.reuse, R56 ;  /* 0x0000005210387223 */ /* 0x0a0fe20000000038 */
[-C--:B------:R-:W-:Y:S01]  /*1cf0*/  FFMA R57, R17, R82.reuse, R57 ;  /* 0x0000005211397223 */ /* 0x080fe20000000039 */
[-C--:B------:R-:W-:Y:S01]  /*1d00*/  FFMA R58, R18, R82.reuse, R58 ;  /* 0x00000052123a7223 */ /* 0x080fe2000000003a */
[-C--:B------:R-:W-:Y:S01]  /*1d10*/  FFMA R59, R19, R82.reuse, R59 ;  /* 0x00000052133b7223 */ /* 0x080fe2000000003b */
[-C--:B------:R-:W-:Y:S01]  /*1d20*/  FFMA R52, R12, R82.reuse, R52 ;  /* 0x000000520c347223 */ /* 0x080fe20000000034 */
[-C--:B------:R-:W-:Y:S01]  /*1d30*/  FFMA R53, R13, R82.reuse, R53 ;  /* 0x000000520d357223 */ /* 0x080fe20000000035 */
[----:B------:R-:W-:Y:S01]  /*1d40*/  FFMA R54, R14, R82, R54 ;  /* 0x000000520e367223 */ /* 0x000fe20000000036 */
[-C--:B0-----:R-:W-:Y:S01]  /*1d50*/  FFMA R24, R16, R23.reuse, R24 ;  /* 0x0000001710187223 */ /* 0x081fe20000000018 */
[-C--:B------:R-:W-:Y:S01]  /*1d60*/  FFMA R25, R17, R23.reuse, R25 ;  /* 0x0000001711197223 */ /* 0x080fe20000000019 */
[-C--:B------:R-:W-:Y:S01]  /*1d70*/  FFMA R26, R18, R23.reuse, R26 ;  /* 0x00000017121a7223 */ /* 0x080fe2000000001a */
[-C--:B------:R-:W-:Y:S01]  /*1d80*/  FFMA R27, R19, R23.reuse, R27 ;  /* 0x00000017131b7223 */ /* 0x080fe2000000001b */
[-C--:B------:R-:W-:Y:S01]  /*1d90*/  FFMA R20, R12, R23.reuse, R20 ;  /* 0x000000170c147223 */ /* 0x080fe20000000014 */
[-C--:B------:R-:W-:Y:S01]  /*1da0*/  FFMA R21, R13, R23.reuse, R21 ;  /* 0x000000170d157223 */ /* 0x080fe20000000015 */
[----:B------:R-:W-:Y:S01]  /*1db0*/  FFMA R22, R14, R23, R22 ;  /* 0x000000170e167223 */ /* 0x000fe20000000016 */
[C---:B-1----:R-:W-:Y:S01]  /*1dc0*/  FFMA R72, R71.reuse, R16, R72 ;  /* 0x0000001047487223 */ /* 0x042fe20000000048 */
[C---:B------:R-:W-:Y:S01]  /*1dd0*/  FFMA R73, R71.reuse, R17, R108 ;  /* 0x0000001147497223 */ /* 0x040fe2000000006c */
[C---:B------:R-:W-:Y:S01]  /*1de0*/  FFMA R74, R71.reuse, R18, R74 ;  /* 0x00000012474a7223 */ /* 0x040fe2000000004a */
[C---:B------:R-:W-:Y:S01]  /*1df0*/  FFMA R75, R71.reuse, R19, R75 ;  /* 0x00000013474b7223 */ /* 0x040fe2000000004b */
[C---:B------:R-:W-:Y:S01]  /*1e00*/  FFMA R68, R71.reuse, R12, R68 ;  /* 0x0000000c47447223 */ /* 0x040fe20000000044 */
[C---:B------:R-:W-:Y:S01]  /*1e10*/  FFMA R69, R71.reuse, R13, R69 ;  /* 0x0000000d47457223 */ /* 0x040fe20000000045 */
[----:B------:R-:W-:Y:S01]  /*1e20*/  FFMA R70, R71, R14, R70 ;  /* 0x0000000e47467223 */ /* 0x000fe20000000046 */
[----:B------:R-:W-:Y:S01]  /*1e30*/  FFMA R55, R15, R82, R55 ;  /* 0x000000520f377223 */ /* 0x000fe20000000037 */
[-C--:B------:R-:W-:Y:S01]  /*1e40*/  FFMA R48, R16, R78.reuse, R48 ;  /* 0x0000004e10307223 */ /* 0x080fe20000000030 */
[-C--:B------:R-:W-:Y:S01]  /*1e50*/  FFMA R49, R17, R78.reuse, R49 ;  /* 0x0000004e11317223 */ /* 0x080fe20000000031 */
[-C--:B------:R-:W-:Y:S01]  /*1e60*/  FFMA R50, R18, R78.reuse, R50 ;  /* 0x0000004e12327223 */ /* 0x080fe20000000032 */
[-C--:B------:R-:W-:Y:S01]  /*1e70*/  FFMA R51, R19, R78.reuse, R51 ;  /* 0x0000004e13337223 */ /* 0x080fe20000000033 */
[-C--:B--2---:R-:W-:Y:S01]  /*1e80*/  FFMA R44, R12, R78.reuse, R110 ;  /* 0x0000004e0c2c7223 */ /* 0x084fe2000000006e */
        /* <DEDUP_REMOVED lines=21> */
[----:B------:R-:W-:Y:S01]  /*1fe0*/  IADD3 R76, PT, PT, R76, 0x10, RZ ;  /* 0x000000104c4c7810 */ /* 0x000fe20007ffe0ff */
[----:B------:R-:W-:Y:S06]  /*1ff0*/  @!P1 BRA `(.L_x_4) ;  /* 0xffffffe800b49947 */ /* 0x000fec000383ffff */
.L_x_3:
[----:B------:R-:W-:-:S04]  /*2000*/  IADD3 R77, PT, PT, -R79, RZ, RZ ;  /* 0x000000ff4f4d7210 */ /* 0x000fc80007ffe1ff */
[----:B------:R-:W-:-:S13]  /*2010*/  ISETP.GT.AND P1, PT, R77, 0x1, PT ;  /* 0x000000014d00780c */ /* 0x000fda0003f24270 */
[----:B------:R-:W-:Y:S05]  /*2020*/  @!P1 BRA `(.L_x_5) ;  /* 0x0000000800c89947 */ /* 0x000fea0003800000 */
[----:B------:R-:W-:Y:S01]  /*2030*/  IMAD R85, R11, R102, R76 ;  /* 0x000000660b557224 */ /* 0x000fe200078e024c */
[----:B------:R-:W-:Y:S01]  /*2040*/  LDS R107, [R76] ;  /* 0x000000004c6b7984 */ /* 0x000fe20000000800 */
[----:B------:R-:W-:Y:S02]  /*2050*/  PLOP3.LUT P0, PT, PT, PT, PT, 0x8, 0x80 ;  /* 0x000000000080781c */ /* 0x000fe40003f0e170 */
[----:B------:R-:W-:Y:S01]  /*2060*/  IADD3 R79, PT, PT, R79, 0x2, RZ ;  /* 0x000000024f4f7810 */ /* 0x000fe20007ffe0ff */
[----:B------:R-:W0:Y:S01]  /*2070*/  LDS R103, [R85] ;  /* 0x0000000055677984 */ /* 0x000e220000000800 */
[----:B------:R-:W-:-:S03]  /*2080*/  LEA R84, R102, R85, 0x2 ;  /* 0x0000005566547211 */ /* 0x000fc600078e10ff */
[----:B------:R-:W-:Y:S01]  /*2090*/  LDS R85, [R85+0x4] ;  /* 0x0000040055557984 */ /* 0x000fe20000000800 */
[----:B------:R-:W-:-:S03]  /*20a0*/  LEA R83, R102, R84, 0x2 ;  /* 0x0000005466537211 */ /* 0x000fc600078e10ff */
[----:B------:R-:W1:Y:S01]  /*20b0*/  LDS R101, [R84] ;  /* 0x0000000054657984 */ /* 0x000e620000000800 */
[----:B------:R-:W-:-:S03]  /*20c0*/  LEA R82, R102, R83, 0x2 ;  /* 0x0000005366527211 */ /* 0x000fc600078e10ff */
[----:B------:R-:W2:Y:S01]  /*20d0*/  LDS R91, [R83] ;  /* 0x00000000535b7984 */ /* 0x000ea20000000800 */
[----:B------:R-:W-:-:S03]  /*20e0*/  LEA R81, R102, R82, 0x2 ;  /* 0x0000005266517211 */ /* 0x000fc600078e10ff */
[----:B------:R-:W3:Y:S01]  /*20f0*/  LDS R90, [R82] ;  /* 0x00000000525a7984 */ /* 0x000ee20000000800 */
[----:B------:R-:W-:-:S03]  /*2100*/  LEA R80, R102, R81, 0x2 ;  /* 0x0000005166507211 */ /* 0x000fc600078e10ff */
[----:B------:R-:W4:Y:S01]  /*2110*/  LDS R89, [R81] ;  /* 0x0000000051597984 */ /* 0x000f220000000800 */
[----:B------:R-:W-:-:S03]  /*2120*/  LEA R78, R102, R80, 0x2 ;  /* 0x00000050664e7211 */ /* 0x000fc600078e10ff */
[----:B------:R-:W5:Y:S01]  /*2130*/  LDS R88, [R80] ;  /* 0x0000000050587984 */ /* 0x000f620000000800 */
[----:B------:R-:W-:-:S03]  /*2140*/  LEA R77, R102, R78, 0x2 ;  /* 0x0000004e664d7211 */ /* 0x000fc600078e10ff */
[----:B------:R-:W5:Y:S02]  /*2150*/  LDS R87, [R78] ;  /* 0x000000004e577984 */ /* 0x000f640000000800 */
[----:B------:R-:W-:Y:S02]  /*2160*/  IMAD R110, R3, R102, R77 ;  /* 0x00000066036e7224 */ /* 0x000fe400078e024d */
[----:B------:R-:W5:Y:S03]  /*2170*/  LDS R86, [R77] ;  /* 0x000000004d567984 */ /* 0x000f660000000800 */
[C---:B------:R-:W-:Y:S01]  /*2180*/  LEA R109, R102.reuse, R110, 0x2 ;  /* 0x0000006e666d7211 */ /* 0x040fe200078e10ff */
[----:B------:R-:W5:Y:S03]  /*2190*/  LDS R106, [R110] ;  /* 0x000000006e6a7984 */ /* 0x000f660000000800 */
[----:B------:R-:W-:Y:S01]  /*21a0*/  LEA R108, R102, R109, 0x2 ;  /* 0x0000006d666c7211 */ /* 0x000fe200078e10ff */
[----:B------:R-:W5:Y:S01]  /*21b0*/  LDS R104, [R109] ;  /* 0x000000006d687984 */ /* 0x000f620000000800 */
[----:B0-----:R-:W-:-:S02]  /*21c0*/  FFMA R72, R107, R103, R72 ;  /* 0x000000676b487223 */ /* 0x001fc40000000048 */
[----:B------:R-:W-:Y:S01]  /*21d0*/  LEA R105, R102, R108, 0x2 ;  /* 0x0000006c66697211 */ /* 0x000fe200078e10ff */
[----:B------:R-:W0:Y:S01]  /*21e0*/  LDS R112, [R108] ;  /* 0x000000006c707984 */ /* 0x000e220000000800 */
[----:B-1----:R-:W-:-:S03]  /*21f0*/  FFMA R73, R107, R101, R73 ;  /* 0x000000656b497223 */ /* 0x002fc60000000049 */
[----:B------:R-:W1:Y:S01]  /*2200*/  LDS R111, [R105] ;  /* 0x00000000696f7984 */ /* 0x000e620000000800 */
[----:B--2---:R-:W-:-:S03]  /*2210*/  FFMA R74, R107, R91, R74 ;  /* 0x0000005b6b4a7223 */ /* 0x004fc6000000004a */
[----:B------:R-:W2:Y:S01]  /*2220*/  LDS R110, [R110+0x4] ;  /* 0x000004006e6e7984 */ /* 0x000ea20000000800 */
[----:B---3--:R-:W-:-:S03]  /*2230*/  FFMA R75, R107, R90, R75 ;  /* 0x0000005a6b4b7223 */ /* 0x008fc6000000004b */
[----:B------:R-:W3:Y:S01]  /*2240*/  LDS R84, [R84+0x4] ;  /* 0x0000040054547984 */ /* 0x000ee20000000800 */
[----:B----4-:R-:W-:-:S03]  /*2250*/  FFMA R68, R107, R89, R68 ;  /* 0x000000596b447223 */ /* 0x010fc60000000044 */
[----:B------:R-:W4:Y:S01]  /*2260*/  LDS R83, [R83+0x4] ;  /* 0x0000040053537984 */ /* 0x000f220000000800 */
[----:B-----5:R-:W-:-:S03]  /*2270*/  FFMA R69, R107, R88, R69 ;  /* 0x000000586b457223 */ /* 0x020fc60000000045 */
[----:B------:R-:W5:Y:S01]  /*2280*/  LDS R82, [R82+0x4] ;  /* 0x0000040052527984 */ /* 0x000f620000000800 */
[----:B------:R-:W-:-:S03]  /*2290*/  FFMA R70, R107, R87, R70 ;  /* 0x000000576b467223 */ /* 0x000fc60000000046 */
[----:B------:R-:W5:Y:S01]  /*22a0*/  LDS R81, [R81+0x4] ;  /* 0x0000040051517984 */ /* 0x000f620000000800 */
[----:B------:R-:W-:Y:S01]  /*22b0*/  FFMA R71, R107, R86, R71 ;  /* 0x000000566b477223 */ /* 0x000fe20000000047 */
[----:B------:R-:W-:Y:S02]  /*22c0*/  LEA R107, R102, R105, 0x2 ;  /* 0x00000069666b7211 */ /* 0x000fe400078e10ff */
[----:B------:R-:W5:Y:S01]  /*22d0*/  LDS R80, [R80+0x4] ;  /* 0x0000040050507984 */ /* 0x000f620000000800 */
        /* <DEDUP_REMOVED lines=8> */
[----:B------:R-:W-:Y:S01]  /*2360*/  LEA R106, R102, R107, 0x2 ;  /* 0x0000006b666a7211 */ /* 0x000fe200078e10ff */
        /* <DEDUP_REMOVED lines=9> */
[-C--:B0-----:R-:W-:Y:S01]  /*2400*/  FFMA R48, R103, R112.reuse, R48 ;  /* 0x0000007067307223 */ /* 0x081fe20000000030 */
[-C--:B------:R-:W-:Y:S01]  /*2410*/  FFMA R49, R101, R112.reuse, R49 ;  /* 0x0000007065317223 */ /* 0x080fe20000000031 */
[-C--:B------:R-:W-:Y:S01]  /*2420*/  FFMA R50, R91, R112.reuse, R50 ;  /* 0x000000705b327223 */ /* 0x080fe20000000032 */
[-C--:B------:R-:W-:Y:S01]  /*2430*/  FFMA R51, R90, R112.reuse, R51 ;  /* 0x000000705a337223 */ /* 0x080fe20000000033 */
[-C--:B------:R-:W-:Y:S01]  /*2440*/  FFMA R44, R89, R112.reuse, R44 ;  /* 0x00000070592c7223 */ /* 0x080fe2000000002c */
[-C--:B------:R-:W-:Y:S01]  /*2450*/  FFMA R45, R88, R112.reuse, R45 ;  /* 0x00000070582d7223 */ /* 0x080fe2000000002d */
[-C--:B------:R-:W-:Y:S01]  /*2460*/  FFMA R46, R87, R112.reuse, R46 ;  /* 0x00000070572e7223 */ /* 0x080fe2000000002e */
[C---:B------:R-:W-:Y:S01]  /*2470*/  FFMA R47, R86.reuse, R112, R47 ;  /* 0x00000070562f7223 */ /* 0x040fe2000000002f */
[----:B------:R-:W0:Y:S01]  /*2480*/  LDS R114, [R107] ;  /* 0x000000006b727984 */ /* 0x000e220000000800 */
[-C--:B-1----:R-:W-:Y:S01]  /*2490*/  FFMA R39, R86, R111.reuse, R39 ;  /* 0x0000006f56277223 */ /* 0x082fe20000000027 */
[-C--:B------:R-:W-:Y:S01]  /*24a0*/  FFMA R40, R103, R111.reuse, R40 ;  /* 0x0000006f67287223 */ /* 0x080fe20000000028 */
[-C--:B------:R-:W-:Y:S01]  /*24b0*/  FFMA R41, R101, R111.reuse, R41 ;  /* 0x0000006f65297223 */ /* 0x080fe20000000029 */
[----:B------:R-:W1:Y:S01]  /*24c0*/  LDS R113, [R106] ;  /* 0x000000006a717984 */ /* 0x000e620000000800 */
[-C--:B------:R-:W-:Y:S01]  /*24d0*/  FFMA R42, R91, R111.reuse, R42 ;  /* 0x0000006f5b2a7223 */ /* 0x080fe2000000002a */
[-C--:B------:R-:W-:Y:S01]  /*24e0*/  FFMA R43, R90, R111.reuse, R43 ;  /* 0x0000006f5a2b7223 */ /* 0x080fe2000000002b */
[-C--:B------:R-:W-:Y:S01]  /*24f0*/  FFMA R36, R89, R111.reuse, R36 ;  /* 0x0000006f59247223 */ /* 0x080fe20000000024 */
[----:B------:R-:W1:Y:S01]  /*2500*/  LDS R112, [R104] ;  /* 0x0000000068707984 */ /* 0x000e620000000800 */
[-C--:B------:R-:W-:Y:S01]  /*2510*/  FFMA R37, R88, R111.reuse, R37 ;  /* 0x0000006f58257223 */ /* 0x080fe20000000025 */
[----:B------:R-:W-:Y:S01]  /*2520*/  FFMA R38, R87, R111, R38 ;  /* 0x0000006f57267223 */ /* 0x000fe20000000026 */
[-C--:B--2---:R-:W-:Y:S01]  /*2530*/  FFMA R64, R85, R110.reuse, R64 ;  /* 0x0000006e55407223 */ /* 0x084fe20000000040 */
[----:B------:R-:W2:Y:S01]  /*2540*/  LDS R78, [R78+0x4] ;  /* 0x000004004e4e7984 */ /* 0x000ea20000000800 */
[-C--:B---3--:R-:W-:Y:S01]  /*2550*/  FFMA R65, R84, R110.reuse, R65 ;  /* 0x0000006e54417223 */ /* 0x088fe20000000041 */
[-C--:B----4-:R-:W-:Y:S01]  /*2560*/  FFMA R66, R83, R110.reuse, R66 ;  /* 0x0000006e53427223 */ /* 0x090fe20000000042 */
[-C--:B-----5:R-:W-:Y:S01]  /*2570*/  FFMA R67, R82, R110.reuse, R67 ;  /* 0x0000006e52437223 */ /* 0x0a0fe20000000043 */
[----:B------:R-:W3:Y:S01]  /*2580*/  LDS R77, [R77+0x4] ;  /* 0x000004004d4d7984 */ /* 0x000ee20000000800 */
[-C--:B------:R-:W-:Y:S01]  /*2590*/  FFMA R60, R81, R110.reuse, R60 ;  /* 0x0000006e513c7223 */ /* 0x080fe2000000003c */
[----:B------:R-:W-:-:S02]  /*25a0*/  FFMA R61, R80, R110, R61 ;  /* 0x0000006e503d7223 */ /* 0x000fc4000000003d */
[----:B------:R-:W4:Y:S04]  /*25b0*/  LDS R109, [R109+0x4] ;  /* 0x000004006d6d7984 */ /* 0x000f280000000800 */
[----:B------:R-:W5:Y:S04]  /*25c0*/  LDS R108, [R108+0x4] ;  /* 0x000004006c6c7984 */ /* 0x000f680000000800 */
[----:B------:R-:W5:Y:S04]  /*25d0*/  LDS R105, [R105+0x4] ;  /* 0x0000040069697984 */ /* 0x000f680000000800 */
[----:B------:R-:W5:Y:S04]  /*25e0*/  LDS R107, [R107+0x4] ;  /* 0x000004006b6b7984 */ /* 0x000f680000000800 */
[----:B------:R-:W5:Y:S01]  /*25f0*/  LDS R106, [R106+0x4] ;  /* 0x000004006a6a7984 */ /* 0x000f620000000800 */
[----:B0-----:R-:W-:-:S03]  /*2600*/  FFMA R31, R86, R114, R31 ;  /* 0x00000072561f7223 */ /* 0x001fc6000000001f */
[----:B------:R-:W-:Y:S01]  /*2610*/  LDS R104, [R104+0x4] ;  /* 0x0000040068687984 */ /* 0x000fe20000000800 */
[-C--:B------:R-:W-:Y:S01]  /*2620*/  FFMA R32, R103, R114.reuse, R32 ;  /* 0x0000007267207223 */ /* 0x080fe20000000020 */
[-C--:B------:R-:W-:Y:S01]  /*2630*/  FFMA R33, R101, R114.reuse, R33 ;  /* 0x0000007265217223 */ /* 0x080fe20000000021 */
[-C--:B-1----:R-:W-:Y:S01]  /*2640*/  FFMA R23, R86, R113.reuse, R23 ;  /* 0x0000007156177223 */ /* 0x082fe20000000017 */
[-C--:B------:R-:W-:Y:S01]  /*2650*/  FFMA R34, R91, R114.reuse, R34 ;  /* 0x000000725b227223 */ /* 0x080fe20000000022 */
[-C--:B------:R-:W-:Y:S01]  /*2660*/  FFMA R35, R90, R114.reuse, R35 ;  /* 0x000000725a237223 */ /* 0x080fe20000000023 */
[----:B------:R-:W-:Y:S01]  /*2670*/  FFMA R28, R89, R114, R28 ;  /* 0x00000072591c7223 */ /* 0x000fe2000000001c */
[----:B------:R-:W-:Y:S01]  /*2680*/  FFMA R15, R86, R112, R15 ;  /* 0x00000070560f7223 */ /* 0x000fe2000000000f */
[-C--:B------:R-:W-:Y:S01]  /*2690*/  FFMA R29, R88, R114.reuse, R29 ;  /* 0x00000072581d7223 */ /* 0x080fe2000000001d */
[----:B------:R-:W0:Y:S01]  /*26a0*/  LDS R86, [R76+0x4] ;  /* 0x000004004c567984 */ /* 0x000e220000000800 */
        /* <DEDUP_REMOVED lines=16> */
[----:B---3--:R-:W-:Y:S01]  /*27b0*/  FFMA R63, R77, R110, R63 ;  /* 0x0000006e4d3f7223 */ /* 0x008fe2000000003f */
        /* <DEDUP_REMOVED lines=40> */
[C---:B0-----:R-:W-:Y:S01]  /*2a40*/  FFMA R72, R86.reuse, R85, R72 ;  /* 0x0000005556487223 */ /* 0x041fe20000000048 */
[C---:B------:R-:W-:Y:S01]  /*2a50*/  FFMA R73, R86.reuse, R84, R73 ;  /* 0x0000005456497223 */ /* 0x040fe20000000049 */
[C---:B------:R-:W-:Y:S01]  /*2a60*/  FFMA R74, R86.reuse, R83, R74 ;  /* 0x00000053564a7223 */ /* 0x040fe2000000004a */
[C---:B------:R-:W-:Y:S01]  /*2a70*/  FFMA R75, R86.reuse, R82, R75 ;  /* 0x00000052564b7223 */ /* 0x040fe2000000004b */
[C---:B------:R-:W-:Y:S01]  /*2a80*/  FFMA R68, R86.reuse, R81, R68 ;  /* 0x0000005156447223 */ /* 0x040fe20000000044 */
[C---:B------:R-:W-:Y:S01]  /*2a90*/  FFMA R69, R86.reuse, R80, R69 ;  /* 0x0000005056457223 */ /* 0x040fe20000000045 */
[C---:B------:R-:W-:Y:S01]  /*2aa0*/  FFMA R70, R86.reuse, R78, R70 ;  /* 0x0000004e56467223 */ /* 0x040fe20000000046 */
        /* <DEDUP_REMOVED lines=9> */
[----:B------:R-:W-:-:S07]  /*2b40*/  IADD3 R76, PT, PT, R76, 0x8, RZ ;  /* 0x000000084c4c7810 */ /* 0x000fce0007ffe0ff */
.L_x_5:
[----:B------:R-:W-:-:S13]  /*2b50*/  ISETP.NE.OR P0, PT, R79, RZ, P0 ;  /* 0x000000ff4f00720c */ /* 0x000fda0000705670 */
[----:B------:R-:W-:Y:S05]  /*2b60*/  @!P0 BRA `(.L_x_1) ;  /* 0x00000004008c8947 */ /* 0x000fea0003800000 */
.L_x_2:
[----:B------:R-:W-:Y:S01]  /*2b70*/  IMAD R81, R11, R102, R76 ;  /* 0x000000660b517224 */ /* 0x000fe200078e024c */
[----:B------:R0:W-:Y:S01]  /*2b80*/  LDS R77, [R76] ;  /* 0x000000004c4d7984 */ /* 0x0001e20000000800 */
[----:B------:R-:W-:-:S03]  /*2b90*/  IADD3 R79, PT, PT, R79, 0x1, RZ ;  /* 0x000000014f4f7810 */ /* 0x000fc60007ffe0ff */
[C---:B------:R-:W-:Y:S02]  /*2ba0*/  LEA R89, R102.reuse, R81, 0x2 ;  /* 0x0000005166597211 */ /* 0x040fe400078e10ff */
[----:B------:R-:W1:Y:S01]  /*2bb0*/  LDS R81, [R81] ;  /* 0x0000000051517984 */ /* 0x000e620000000800 */
[----:B------:R-:W-:Y:S02]  /*2bc0*/  ISETP.NE.AND P0, PT, R79, RZ, PT ;  /* 0x000000ff4f00720c */ /* 0x000fe40003f05270 */
[----:B------:R-:W-:Y:S01]  /*2bd0*/  LEA R83, R102, R89, 0x2 ;  /* 0x0000005966537211 */ /* 0x000fe200078e10ff */
[----:B------:R-:W2:Y:S01]  /*2be0*/  LDS R78, [R89] ;  /* 0x00000000594e7984 */ /* 0x000ea20000000800 */
[----:B0-----:R-:W-:Y:S02]  /*2bf0*/  IADD3 R76, PT, PT, R76, 0x4, RZ ;  /* 0x000000044c4c7810 */ /* 0x001fe40007ffe0ff */
[C---:B------:R-:W-:Y:S02]  /*2c00*/  LEA R91, R102.reuse, R83, 0x2 ;  /* 0x00000053665b7211 */ /* 0x040fe400078e10ff */
[----:B------:R-:W0:Y:S02]  /*2c10*/  LDS R83, [R83] ;  /* 0x0000000053537984 */ /* 0x000e240000000800 */
[----:B------:R-:W-:-:S02]  /*2c20*/  LEA R85, R102, R91, 0x2 ;  /* 0x0000005b66557211 */ /* 0x000fc400078e10ff */
[----:B------:R-:W3:Y:S02]  /*2c30*/  LDS R80, [R91] ;  /* 0x000000005b507984 */ /* 0x000ee40000000800 */
[C---:B------:R-:W-:Y:S02]  /*2c40*/  LEA R101, R102.reuse, R85, 0x2 ;  /* 0x0000005566657211 */ /* 0x040fe400078e10ff */
[----:B------:R-:W4:Y:S02]  /*2c50*/  LDS R85, [R85] ;  /* 0x0000000055557984 */ /* 0x000f240000000800 */
[C---:B------:R-:W-:Y:S02]  /*2c60*/  LEA R87, R102.reuse, R101, 0x2 ;  /* 0x0000006566577211 */ /* 0x040fe400078e10ff */
[----:B------:R5:W4:Y:S02]  /*2c70*/  LDS R82, [R101] ;  /* 0x0000000065527984 */ /* 0x000b240000000800 */
[----:B------:R-:W-:-:S02]  /*2c80*/  LEA R84, R102, R87, 0x2 ;  /* 0x0000005766547211 */ /* 0x000fc400078e10ff */
[----:B------:R-:W4:Y:S03]  /*2c90*/  LDS R87, [R87] ;  /* 0x0000000057577984 */ /* 0x000f260000000800 */
[----:B------:R-:W-:Y:S02]  /*2ca0*/  IMAD R103, R3, R102, R84 ;  /* 0x0000006603677224 */ /* 0x000fe400078e0254 */
[----:B------:R-:W4:Y:S03]  /*2cb0*/  LDS R84, [R84] ;  /* 0x0000000054547984 */ /* 0x000f260000000800 */
[C---:B------:R-:W-:Y:S01]  /*2cc0*/  LEA R105, R102.reuse, R103, 0x2 ;  /* 0x0000006766697211 */ /* 0x040fe200078e10ff */
[----:B------:R5:W4:Y:S03]  /*2cd0*/  LDS R86, [R103] ;  /* 0x0000000067567984 */ /* 0x000b260000000800 */
[----:B------:R-:W-:Y:S01]  /*2ce0*/  LEA R107, R102, R105, 0x2 ;  /* 0x00000069666b7211 */ /* 0x000fe200078e10ff */
[----:B------:R-:W4:Y:S01]  /*2cf0*/  LDS R88, [R105] ;  /* 0x0000000069587984 */ /* 0x000f220000000800 */
[----:B-1----:R-:W-:-:S02]  /*2d00*/  FFMA R72, R77, R81, R72 ;  /* 0x000000514d487223 */ /* 0x002fc40000000048 */
[C---:B------:R-:W-:Y:S01]  /*2d10*/  LEA R109, R102.reuse, R107, 0x2 ;  /* 0x0000006b666d7211 */ /* 0x040fe200078e10ff */
[----:B------:R-:W1:Y:S01]  /*2d20*/  LDS R89, [R107] ;  /* 0x000000006b597984 */ /* 0x000e620000000800 */
[C---:B--2---:R-:W-:Y:S02]  /*2d30*/  FFMA R73, R77.reuse, R78, R73 ;  /* 0x0000004e4d497223 */ /* 0x044fe40000000049 */
[C---:B-----5:R-:W-:Y:S01]  /*2d40*/  LEA R101, R102.reuse, R109, 0x2 ;  /* 0x0000006d66657211 */ /* 0x060fe200078e10ff */
[----:B------:R-:W2:Y:S03]  /*2d50*/  LDS R90, [R109] ;  /* 0x000000006d5a7984 */ /* 0x000ea60000000800 */
[C---:B------:R-:W-:Y:S01]  /*2d60*/  LEA R103, R102.reuse, R101, 0x2 ;  /* 0x0000006566677211 */ /* 0x040fe200078e10ff */
[----:B------:R5:W2:Y:S01]  /*2d70*/  LDS R91, [R101] ;  /* 0x00000000655b7984 */ /* 0x000aa20000000800 */
[C---:B0-----:R-:W-:Y:S01]  /*2d80*/  FFMA R74, R77.reuse, R83, R74 ;  /* 0x000000534d4a7223 */ /* 0x041fe2000000004a */
[C---:B---3--:R-:W-:Y:S01]  /*2d90*/  FFMA R75, R77.reuse, R80, R75 ;  /* 0x000000504d4b7223 */ /* 0x048fe2000000004b */
[C---:B----4-:R-:W-:Y:S01]  /*2da0*/  FFMA R68, R77.reuse, R85, R68 ;  /* 0x000000554d447223 */ /* 0x050fe20000000044 */
[----:B-----5:R-:W-:Y:S01]  /*2db0*/  LEA R101, R102, R103, 0x2 ;  /* 0x0000006766657211 */ /* 0x020fe200078e10ff */
[C---:B------:R-:W-:Y:S01]  /*2dc0*/  FFMA R69, R77.reuse, R82, R69 ;  /* 0x000000524d457223 */ /* 0x040fe20000000045 */
[C---:B------:R-:W-:Y:S01]  /*2dd0*/  FFMA R70, R77.reuse, R87, R70 ;  /* 0x000000574d467223 */ /* 0x040fe20000000046 */
[----:B------:R-:W-:-:S02]  /*2de0*/  FFMA R71, R77, R84, R71 ;  /* 0x000000544d477223 */ /* 0x000fc40000000047 */
[----:B------:R-:W0:Y:S01]  /*2df0*/  LDS R77, [R103] ;  /* 0x00000000674d7984 */ /* 0x000e220000000800 */
        /* <DEDUP_REMOVED lines=9> */
[----:B------:R-:W3:Y:S01]  /*2e90*/  LDS R86, [R101] ;  /* 0x0000000065567984 */ /* 0x000ee20000000800 */
        /* <DEDUP_REMOVED lines=47> */
[----:B------:R-:W-:Y:S06]  /*3190*/  @P0 BRA `(.L_x_2) ;  /* 0xfffffff800740947 */ /* 0x000fec000383ffff */
.L_x_1:
[----:B------:R-:W-:Y:S06]  /*31a0*/  BAR.SYNC.DEFER_BLOCKING 0x0 ;  /* 0x0000000000007b1d */ /* 0x000fec0000010000 */
[----:B------:R-:W-:Y:S05]  /*31b0*/  BRA.U UP0, `(.L_x_6) ;  /* 0xffffffd5007c7547 */ /* 0x000fea000b83ffff */
.L_x_0:
[----:B0-----:R-:W0:Y:S01]  /*31c0*/  LDC R76, c[0x0][0x3ac] ;  /* 0x0000eb00ff4c7b82 */ /* 0x001e220000000800 */
[----:B------:R-:W1:Y:S01]  /*31d0*/  S2R R77, SR_TID.Y ;  /* 0x00000000004d7919 */ /* 0x000e620000002200 */
[----:B------:R-:W1:Y:S01]  /*31e0*/  LDCU UR5, c[0x0][0x360] ;  /* 0x00006c00ff0577ac */ /* 0x000e620008000800 */
[----:B------:R-:W1:Y:S01]  /*31f0*/  S2R R78, SR_TID.X ;  /* 0x00000000004e7919 */ /* 0x000e620000002100 */
[----:B------:R-:W2:Y:S01]  /*3200*/  LDCU UR6, c[0x0][0x3c0] ;  /* 0x00007800ff0677ac */ /* 0x000ea20008000800 */
[----:B0-----:R-:W-:-:S05]  /*3210*/  IMAD R79, R97, R76, R96 ;  /* 0x0000004c614f7224 */ /* 0x001fca00078e0260 */
[----:B------:R-:W-:-:S04]  /*3220*/  LEA R79, R79, UR10, 0x2 ;  /* 0x0000000a4f4f7c11 */ /* 0x000fc8000f8e10ff */
[C---:B------:R-:W-:Y:S01]  /*3230*/  LEA R81, R76.reuse, R79, 0x2 ;  /* 0x0000004f4c517211 */ /* 0x040fe200078e10ff */
[----:B------:R0:W-:Y:S03]  /*3240*/  STS.128 [R79+0x10], R68 ;  /* 0x000010444f007388 */ /* 0x0001e60000000c00 */
[C---:B------:R-:W-:Y:S01]  /*3250*/  LEA R83, R76.reuse, R81, 0x2 ;  /* 0x000000514c537211 */ /* 0x040fe200078e10ff */
[----:B------:R3:W-:Y:S01]  /*3260*/  STS.128 [R79], R72 ;  /* 0x000000484f007388 */ /* 0x0007e20000000c00 */
[----:B-1----:R-:W-:Y:S01]  /*3270*/  IMAD R91, R77, UR5, R78 ;  /* 0x000000054d5b7c24 */ /* 0x002fe2000f8e024e */
[----:B------:R-:W1:Y:S01]  /*3280*/  LDCU UR5, c[0x0][0x3a4] ;  /* 0x00007480ff0577ac */ /* 0x000e620008000800 */
[----:B------:R-:W-:Y:S01]  /*3290*/  LEA R85, R76, R83, 0x2 ;  /* 0x000000534c557211 */ /* 0x000fe200078e10ff */
[----:B------:R-:W-:Y:S01]  /*32a0*/  STS.128 [R81], R64 ;  /* 0x0000004051007388 */ /* 0x000fe20000000c00 */
[----:B------:R-:W-:-:S02]  /*32b0*/  IMAD R91, R91, R76, RZ ;  /* 0x0000004c5b5b7224 */ /* 0x000fc400078e02ff */
[C---:B------:R-:W-:Y:S01]  /*32c0*/  LEA R87, R76.reuse, R85, 0x2 ;  /* 0x000000554c577211 */ /* 0x040fe200078e10ff */
[----:B------:R-:W-:Y:S03]  /*32d0*/  STS.128 [R81+0x10], R60 ;  /* 0x0000103c51007388 */ /* 0x000fe60000000c00 */
[C---:B------:R-:W-:Y:S01]  /*32e0*/  LEA R89, R76.reuse, R87, 0x2 ;  /* 0x000000574c597211 */ /* 0x040fe200078e10ff */
[----:B------:R4:W-:Y:S03]  /*32f0*/  STS.128 [R83], R56 ;  /* 0x0000003853007388 */ /* 0x0009e60000000c00 */
[----:B0-----:R-:W-:Y:S01]  /*3300*/  LEA R69, R76, R89, 0x2 ;  /* 0x000000594c457211 */ /* 0x001fe200078e10ff */
[----:B------:R-:W-:Y:S01]  /*3310*/  STS.128 [R83+0x10], R52 ;  /* 0x0000103453007388 */ /* 0x000fe20000000c00 */
[----:B---3--:R-:W-:-:S03]  /*3320*/  MOV R79, 0xff800000 ;  /* 0xff800000004f7802 */ /* 0x008fc60000000f00 */
[----:B------:R-:W-:Y:S04]  /*3330*/  STS.128 [R85], R48 ;  /* 0x0000003055007388 */ /* 0x000fe80000000c00 */
[----:B------:R0:W-:Y:S01]  /*3340*/  STS.128 [R85+0x10], R44 ;  /* 0x0000102c55007388 */ /* 0x0001e20000000c00 */
[----:B----4-:R-:W-:-:S03]  /*3350*/  LEA R56, R76, R69, 0x2 ;  /* 0x000000454c387211 */ /* 0x010fc600078e10ff */
[----:B------:R-:W-:Y:S04]  /*3360*/  STS.128 [R87], R40 ;  /* 0x0000002857007388 */ /* 0x000fe80000000c00 */
[----:B------:R-:W-:Y:S04]  /*3370*/  STS.128 [R87+0x10], R36 ;  /* 0x0000102457007388 */ /* 0x000fe80000000c00 */
[----:B------:R-:W-:Y:S01]  /*3380*/  STS.128 [R89], R32 ;  /* 0x0000002059007388 */ /* 0x000fe20000000c00 */
[----:B0-----:R-:W-:-:S03]  /*3390*/  IMAD R85, R76, UR4, RZ ;  /* 0x000000044c557c24 */ /* 0x001fc6000f8e02ff */
[----:B------:R0:W-:Y:S04]  /*33a0*/  STS.128 [R89+0x10], R28 ;  /* 0x0000101c59007388 */ /* 0x0001e80000000c00 */
[----:B------:R3:W-:Y:S01]  /*33b0*/  STS.128 [R69], R24 ;  /* 0x0000001845007388 */ /* 0x0007e20000000c00 */
[C---:B-1----:R-:W-:Y:S02]  /*33c0*/  ISETP.GE.AND P0, PT, R85.reuse, UR5, PT ;  /* 0x0000000555007c0c */ /* 0x042fe4000bf06270 */
[C---:B------:R-:W-:Y:S01]  /*33d0*/  IADD3 R45, PT, PT, R85.reuse, 0x23, RZ ;  /* 0x00000023552d7810 */ /* 0x040fe20007ffe0ff */
[----:B------:R1:W-:Y:S01]  /*33e0*/  STS.128 [R69+0x10], R20 ;  /* 0x0000101445007388 */ /* 0x0003e20000000c00 */
[C---:B------:R-:W-:Y:S02]  /*33f0*/  IADD3 R46, PT, PT, R85.reuse, 0x24, RZ ;  /* 0x00000024552e7810 */ /* 0x040fe40007ffe0ff */
[----:B------:R-:W-:Y:S01]  /*3400*/  IADD3 R80, PT, PT, R85, 0x37, RZ ;  /* 0x0000003755507810 */ /* 0x000fe20007ffe0ff */
[----:B------:R-:W-:Y:S04]  /*3410*/  STS.128 [R56], R16 ;  /* 0x0000001038007388 */ /* 0x000fe80000000c00 */
[----:B------:R4:W-:Y:S01]  /*3420*/  STS.128 [R56+0x10], R12 ;  /* 0x0000100c38007388 */ /* 0x0009e20000000c00 */
[----:B0-----:R-:W-:-:S02]  /*3430*/  LEA R28, R91, UR10, 0x2 ;  /* 0x0000000a5b1c7c11 */ /* 0x001fc4000f8e10ff */
[C---:B------:R-:W-:Y:S01]  /*3440*/  IADD3 R29, PT, PT, R85.reuse, 0x1, RZ ;  /* 0x00000001551d7810 */ /* 0x040fe20007ffe0ff */
[----:B------:R-:W-:Y:S01]  /*3450*/  BAR.SYNC.DEFER_BLOCKING 0x0 ;  /* 0x0000000000007b1d */ /* 0x000fe20000010000 */
[----:B---3--:R-:W-:Y:S02]  /*3460*/  IADD3 R25, PT, PT, R85, 0x1f, RZ ;  /* 0x0000001f55197810 */ /* 0x008fe40007ffe0ff */
[----:B------:R-:W-:Y:S02]  /*3470*/  ISETP.GE.AND P1, PT, R29, UR5, PT ;  /* 0x000000051d007c0c */ /* 0x000fe4000bf26270 */
[C---:B-1----:R-:W-:Y:S02]  /*3480*/  IADD3 R20, PT, PT, R85.reuse, 0x3, RZ ;  /* 0x0000000355147810 */ /* 0x042fe40007ffe0ff */
[C---:B------:R-:W-:Y:S02]  /*3490*/  IADD3 R22, PT, PT, R85.reuse, 0x4, RZ ;  /* 0x0000000455167810 */ /* 0x040fe40007ffe0ff */
[----:B----4-:R-:W-:Y:S01]  /*34a0*/  IADD3 R13, PT, PT, R85, 0x2, RZ ;  /* 0x00000002550d7810 */ /* 0x010fe20007ffe0ff */
[----:B------:R-:W2:Y:S04]  /*34b0*/  LDS.128 R40, [R28] ;  /* 0x000000001c287984 */ /* 0x000ea80000000c00 */
[----:B------:R-:W0:Y:S01]  /*34c0*/  LDS.128 R16, [R28+0x10] ;  /* 0x000010001c107984 */ /* 0x000e220000000c00 */
[----:B--2---:R-:W-:Y:S01]  /*34d0*/  FMUL R40, R40, UR6 ;  /* 0x0000000628287c20 */ /* 0x004fe20008400000 */
[----:B------:R-:W-:Y:S01]  /*34e0*/  @!P1 FMUL R79, R41, UR6 ;  /* 0x00000006294f9c20 */ /* 0x000fe20008400000 */
[----:B------:R-:W-:Y:S01]  /*34f0*/  FMUL R42, R42, UR6 ;  /* 0x000000062a2a7c20 */ /* 0x000fe20008400000 */
[----:B------:R-:W-:Y:S01]  /*3500*/  ISETP.GE.AND P1, PT, R13, UR5, PT ;  /* 0x000000050d007c0c */ /* 0x000fe2000bf26270 */
[----:B------:R-:W-:Y:S01]  /*3510*/  FMUL R43, R43, UR6 ;  /* 0x000000062b2b7c20 */ /* 0x000fe20008400000 */
[----:B------:R-:W-:Y:S01]  /*3520*/  FSEL R75, R40, -INF , !P0 ;  /* 0xff800000284b7808 */ /* 0x000fe20004000000 */
[----:B0-----:R-:W-:Y:S01]  /*3530*/  FMUL R16, R16, UR6 ;  /* 0x0000000610107c20 */ /* 0x001fe20008400000 */
[----:B------:R-:W-:Y:S01]  /*3540*/  FSEL R74, R42, -INF , !P1 ;  /* 0xff8000002a4a7808 */ /* 0x000fe20004800000 */
[----:B------:R-:W-:Y:S01]  /*3550*/  FMUL R17, R17, UR6 ;  /* 0x0000000611117c20 */ /* 0x000fe20008400000 */
[----:B------:R-:W-:Y:S01]  /*3560*/  FSETP.NE.AND P0, PT, R75, -INF , PT ;  /* 0xff8000004b00780b */ /* 0x000fe20003f05000 */
[----:B------:R-:W-:Y:S01]  /*3570*/  FMUL R18, R18, UR6 ;  /* 0x0000000612127c20 */ /* 0x000fe20008400000 */
[----:B------:R-:W-:Y:S01]  /*3580*/  ISETP.GE.AND P1, PT, R20, UR5, PT ;  /* 0x0000000514007c0c */ /* 0x000fe2000bf26270 */
[----:B------:R-:W-:Y:S01]  /*3590*/  FMUL R32, R19, UR6 ;  /* 0x0000000613207c20 */ /* 0x000fe20008400000 */
[----:B------:R-:W-:-:S02]  /*35a0*/  FSEL R12, R75, -INF , P0 ;  /* 0xff8000004b0c7808 */ /* 0x000fc40000000000 */
[----:B------:R-:W-:Y:S02]  /*35b0*/  FSEL R73, R43, -INF , !P1 ;  /* 0xff8000002b497808 */ /* 0x000fe40004800000 */
[CC--:B------:R-:W-:Y:S02]  /*35c0*/  FSETP.GT.AND P0, PT, R79.reuse, R12.reuse, PT ;  /* 0x0000000c4f00720b */ /* 0x0c0fe40003f04000 */
[----:B------:R-:W-:Y:S02]  /*35d0*/  ISETP.GE.AND P1, PT, R22, UR5, PT ;  /* 0x0000000516007c0c */ /* 0x000fe4000bf26270 */
[----:B------:R-:W-:Y:S02]  /*35e0*/  FSEL R21, R79, R12, P0 ;  /* 0x0000000c4f157208 */ /* 0x000fe40000000000 */
[----:B------:R-:W0:Y:S01]  /*35f0*/  LDS.128 R12, [R28+0x20] ;  /* 0x000020001c0c7984 */ /* 0x000e220000000c00 */
[----:B------:R-:W-:Y:S02]  /*3600*/  FSEL R29, R16, -INF , !P1 ;  /* 0xff800000101d7808 */ /* 0x000fe40004800000 */
[----:B------:R-:W-:-:S02]  /*3610*/  FSETP.GT.AND P0, PT, R74, R21, PT ;  /* 0x000000154a00720b */ /* 0x000fc40003f04000 */
[C---:B------:R-:W-:Y:S02]  /*3620*/  IADD3 R16, PT, PT, R85.reuse, 0x6, RZ ;  /* 0x0000000655107810 */ /* 0x040fe40007ffe0ff */
[----:B------:R-:W-:Y:S02]  /*3630*/  FSEL R20, R74, R21, P0 ;  /* 0x000000154a147208 */ /* 0x000fe40000000000 */
[----:B------:R-:W-:Y:S02]  /*3640*/  IADD3 R21, PT, PT, R85, 0x5, RZ ;  /* 0x0000000555157810 */ /* 0x000fe40007ffe0ff */
[-C--:B------:R-:W-:Y:S02]  /*3650*/  FSETP.GT.AND P0, PT, R73, R20.reuse, PT ;  /* 0x000000144900720b */ /* 0x080fe40003f04000 */
[----:B------:R-:W-:Y:S02]  /*3660*/  ISETP.GE.AND P1, PT, R21, UR5, PT ;  /* 0x0000000515007c0c */ /* 0x000fe4000bf26270 */
[----:B------:R-:W-:-:S02]  /*3670*/  FSEL R20, R73, R20, P0 ;  /* 0x0000001449147208 */ /* 0x000fc40000000000 */
[----:B------:R-:W-:Y:S02]  /*3680*/  FSEL R30, R17, -INF , !P1 ;  /* 0xff800000111e7808 */ /* 0x000fe40004800000 */
[CC--:B------:R-:W-:Y:S02]  /*3690*/  FSETP.GT.AND P0, PT, R29.reuse, R20.reuse, PT ;  /* 0x000000141d00720b */ /* 0x0c0fe40003f04000 */
[----:B------:R-:W-:Y:S02]  /*36a0*/  ISETP.GE.AND P1, PT, R16, UR5, PT ;  /* 0x0000000510007c0c */ /* 0x000fe4000bf26270 */
[----:B------:R-:W-:Y:S02]  /*36b0*/  FSEL R17, R29, R20, P0 ;  /* 0x000000141d117208 */ /* 0x000fe40000000000 */
[----:B------:R-:W-:Y:S02]  /*36c0*/  IADD3 R21, PT, PT, R85, 0x7, RZ ;  /* 0x0000000755157810 */ /* 0x000fe40007ffe0ff */
[----:B------:R-:W-:-:S02]  /*36d0*/  FSETP.GT.AND P0, PT, R30, R17, PT ;  /* 0x000000111e00720b */ /* 0x000fc40003f04000 */
[----:B------:R-:W-:Y:S02]  /*36e0*/  FSEL R31, R18, -INF , !P1 ;  /* 0xff800000121f7808 */ /* 0x000fe40004800000 */
[----:B------:R-:W-:Y:S02]  /*36f0*/  FSEL R20, R30, R17, P0 ;  /* 0x000000111e147208 */ /* 0x000fe40000000000 */
[----:B------:R-:W1:Y:S01]  /*3700*/  LDS.128 R16, [R28+0x30] ;  /* 0x000030001c107984 */ /* 0x000e620000000c00 */
[----:B------:R-:W-:Y:S02]  /*3710*/  ISETP.GE.AND P1, PT, R21, UR5, PT ;  /* 0x0000000515007c0c */ /* 0x000fe4000bf26270 */
[-C--:B------:R-:W-:Y:S02]  /*3720*/  FSETP.GT.AND P0, PT, R31, R20.reuse, PT ;  /* 0x000000141f00720b */ /* 0x080fe40003f04000 */
[----:B------:R-:W-:Y:S02]  /*3730*/  IADD3 R22, PT, PT, R85, 0x8, RZ ;  /* 0x0000000855167810 */ /* 0x000fe40007ffe0ff */
[----:B------:R-:W-:Y:S01]  /*3740*/  FSEL R32, R32, -INF , !P1 ;  /* 0xff80000020207808 */ /* 0x000fe20004800000 */
[----:B0-----:R-:W-:Y:S01]  /*3750*/  FMUL R12, R12, UR6 ;  /* 0x000000060c0c7c20 */ /* 0x001fe20008400000 */
[----:B------:R-:W-:Y:S01]  /*3760*/  FSEL R21, R31, R20, P0 ;  /* 0x000000141f157208 */ /* 0x000fe20000000000 */
[----:B------:R-:W-:Y:S01]  /*3770*/  FMUL R13, R13, UR6 ;  /* 0x000000060d0d7c20 */ /* 0x000fe20008400000 */
[----:B------:R-:W-:Y:S01]  /*3780*/  ISETP.GE.AND P1, PT, R22, UR5, PT ;  /* 0x0000000516007c0c */ /* 0x000fe2000bf26270 */
[----:B------:R-:W-:Y:S01]  /*3790*/  FMUL R14, R14, UR6 ;  /* 0x000000060e0e7c20 */ /* 0x000fe20008400000 */
[----:B------:R-:W-:Y:S01]  /*37a0*/  FSETP.GT.AND P0, PT, R32, R21, PT ;  /* 0x000000152000720b */ /* 0x000fe20003f04000 */
[----:B------:R-:W-:Y:S01]  /*37b0*/  FMUL R36, R15, UR6 ;  /* 0x000000060f247c20 */ /* 0x000fe20008400000 */
[----:B------:R-:W-:-:S02]  /*37c0*/  IADD3 R20, PT, PT, R85, 0x9, RZ ;  /* 0x0000000955147810 */ /* 0x000fc40007ffe0ff */
[----:B------:R-:W-:Y:S02]  /*37d0*/  FSEL R33, R12, -INF , !P1 ;  /* 0xff8000000c217808 */ /* 0x000fe40004800000 */
[----:B------:R-:W-:Y:S02]  /*37e0*/  FSEL R12, R32, R21, P0 ;  /* 0x00000015200c7208 */ /* 0x000fe40000000000 */
[----:B------:R-:W-:Y:S02]  /*37f0*/  ISETP.GE.AND P1, PT, R20, UR5, PT ;  /* 0x0000000514007c0c */ /* 0x000fe4000bf26270 */
[----:B------:R-:W-:Y:S02]  /*3800*/  FSETP.GT.AND P0, PT, R33, R12, PT ;  /* 0x0000000c2100720b */ /* 0x000fe40003f04000 */
[----:B------:R-:W-:Y:S02]  /*3810*/  FSEL R34, R13, -INF , !P1 ;  /* 0xff8000000d227808 */ /* 0x000fe40004800000 */
[----:B------:R-:W-:-:S02]  /*3820*/  IADD3 R20, PT, PT, R85, 0xa, RZ ;  /* 0x0000000a55147810 */ /* 0x000fc40007ffe0ff */
[----:B------:R-:W-:Y:S02]  /*3830*/  FSEL R13, R33, R12, P0 ;  /* 0x0000000c210d7208 */ /* 0x000fe40000000000 */
[----:B------:R-:W-:Y:S02]  /*3840*/  ISETP.GE.AND P1, PT, R20, UR5, PT ;  /* 0x0000000514007c0c */ /* 0x000fe4000bf26270 */
[-C--:B------:R-:W-:Y:S02]  /*3850*/  FSETP.GT.AND P0, PT, R34, R13.reuse, PT ;  /* 0x0000000d2200720b */ /* 0x080fe40003f04000 */
[----:B------:R-:W-:Y:S02]  /*3860*/  IADD3 R21, PT, PT, R85, 0xb, RZ ;  /* 0x0000000b55157810 */ /* 0x000fe40007ffe0ff */
[----:B------:R-:W-:Y:S02]  /*3870*/  FSEL R35, R14, -INF , !P1 ;  /* 0xff8000000e237808 */ /* 0x000fe40004800000 */
[----:B------:R-:W-:Y:S01]  /*3880*/  FSEL R20, R34, R13, P0 ;  /* 0x0000000d22147208 */ /* 0x000fe20000000000 */
[----:B-1----:R-:W-:Y:S01]  /*3890*/  FMUL R16, R16, UR6 ;  /* 0x0000000610107c20 */ /* 0x002fe20008400000 */
[----:B------:R-:W0:Y:S01]  /*38a0*/  LDS.128 R12, [R28+0x40] ;  /* 0x000040001c0c7984 */ /* 0x000e220000000c00 */
[----:B------:R-:W-:Y:S01]  /*38b0*/  ISETP.GE.AND P1, PT, R21, UR5, PT ;  /* 0x0000000515007c0c */ /* 0x000fe2000bf26270 */
[----:B------:R-:W-:Y:S01]  /*38c0*/  FMUL R17, R17, UR6 ;  /* 0x0000000611117c20 */ /* 0x000fe20008400000 */
[----:B------:R-:W-:Y:S01]  /*38d0*/  FSETP.GT.AND P0, PT, R35, R20, PT ;  /* 0x000000142300720b */ /* 0x000fe20003f04000 */
[----:B------:R-:W-:Y:S01]  /*38e0*/  FMUL R18, R18, UR6 ;  /* 0x0000000612127c20 */ /* 0x000fe20008400000 */
[----:B------:R-:W-:Y:S01]  /*38f0*/  IADD3 R22, PT, PT, R85, 0xc, RZ ;  /* 0x0000000c55167810 */ /* 0x000fe20007ffe0ff */
[----:B------:R-:W-:Y:S01]  /*3900*/  FMUL R40, R19, UR6 ;  /* 0x0000000613287c20 */ /* 0x000fe20008400000 */
[----:B------:R-:W-:-:S02]  /*3910*/  FSEL R36, R36, -INF , !P1 ;  /* 0xff80000024247808 */ /* 0x000fc40004800000 */
[----:B------:R-:W-:Y:S02]  /*3920*/  FSEL R21, R35, R20, P0 ;  /* 0x0000001423157208 */ /* 0x000fe40000000000 */
[----:B------:R-:W-:Y:S02]  /*3930*/  ISETP.GE.AND P1, PT, R22, UR5, PT ;  /* 0x0000000516007c0c */ /* 0x000fe4000bf26270 */
[-C--:B------:R-:W-:Y:S02]  /*3940*/  FSETP.GT.AND P0, PT, R36, R21.reuse, PT ;  /* 0x000000152400720b */ /* 0x080fe40003f04000 */
[----:B------:R-:W-:Y:S02]  /*3950*/  IADD3 R20, PT, PT, R85, 0xd, RZ ;  /* 0x0000000d55147810 */ /* 0x000fe40007ffe0ff */
[----:B------:R-:W-:Y:S02]  /*3960*/  FSEL R37, R16, -INF , !P1 ;  /* 0xff80000010257808 */ /* 0x000fe40004800000 */
[----:B------:R-:W-:-:S02]  /*3970*/  FSEL R16, R36, R21, P0 ;  /* 0x0000001524107208 */ /* 0x000fc40000000000 */
[----:B------:R-:W-:Y:S02]  /*3980*/  ISETP.GE.AND P1, PT, R20, UR5, PT ;  /* 0x0000000514007c0c */ /* 0x000fe4000bf26270 */
[-C--:B------:R-:W-:Y:S02]  /*3990*/  FSETP.GT.AND P0, PT, R37, R16.reuse, PT ;  /* 0x000000102500720b */ /* 0x080fe40003f04000 */
[----:B------:R-:W-:Y:S02]  /*39a0*/  FSEL R38, R17, -INF , !P1 ;  /* 0xff80000011267808 */ /* 0x000fe40004800000 */
[----:B------:R-:W-:Y:S02]  /*39b0*/  IADD3 R20, PT, PT, R85, 0xe, RZ ;  /* 0x0000000e55147810 */ /* 0x000fe40007ffe0ff */
[----:B------:R-:W-:Y:S02]  /*39c0*/  FSEL R17, R37, R16, P0 ;  /* 0x0000001025117208 */ /* 0x000fe40000000000 */
[----:B------:R-:W-:-:S02]  /*39d0*/  ISETP.GE.AND P1, PT, R20, UR5, PT ;  /* 0x0000000514007c0c */ /* 0x000fc4000bf26270 */
[-C--:B------:R-:W-:Y:S02]  /*39e0*/  FSETP.GT.AND P0, PT, R38, R17.reuse, PT ;  /* 0x000000112600720b */ /* 0x080fe40003f04000 */
[----:B------:R-:W-:Y:S02]  /*39f0*/  IADD3 R21, PT, PT, R85, 0xf, RZ ;  /* 0x0000000f55157810 */ /* 0x000fe40007ffe0ff */
[----:B------:R-:W-:Y:S02]  /*3a00*/  FSEL R39, R18, -INF , !P1 ;  /* 0xff80000012277808 */ /* 0x000fe40004800000 */
[----:B------:R-:W-:Y:S01]  /*3a10*/  FSEL R20, R38, R17, P0 ;  /* 0x0000001126147208 */ /* 0x000fe20000000000 */
[----:B0-----:R-:W-:Y:S01]  /*3a20*/  FMUL R12, R12, UR6 ;  /* 0x000000060c0c7c20 */ /* 0x001fe20008400000 */
        /* <DEDUP_REMOVED lines=60> */
[----:B------:R-:W-:Y:S02]  /*3df0*/  IADD3 R20, PT, PT, R85, 0x19, RZ ;  /* 0x0000001955147810 */ /* 0x000fe40007ffe0ff */
[----:B------:R-:W-:-:S02]  /*3e00*/  FSEL R67, R12, -INF , !P1 ;  /* 0xff8000000c437808 */ /* 0x000fc40004800000 */
[----:B------:R-:W-:Y:S02]  /*3e10*/  FSEL R12, R68, R21, P0 ;  /* 0x00000015440c7208 */ /* 0x000fe40000000000 */
[----:B------:R-:W-:Y:S02]  /*3e20*/  ISETP.GE.AND P1, PT, R20, UR5, PT ;  /* 0x0000000514007c0c */ /* 0x000fe4000bf26270 */
[-C--:B------:R-:W-:Y:S02]  /*3e30*/  FSETP.GT.AND P0, PT, R67, R12.reuse, PT ;  /* 0x0000000c4300720b */ /* 0x080fe40003f04000 */
[----:B------:R-:W-:Y:S02]  /*3e40*/  FSEL R66, R13, -INF , !P1 ;  /* 0xff8000000d427808 */ /* 0x000fe40004800000 */
[----:B------:R-:W-:Y:S02]  /*3e50*/  IADD3 R20, PT, PT, R85, 0x1a, RZ ;  /* 0x0000001a55147810 */ /* 0x000fe40007ffe0ff */
[----:B------:R-:W-:-:S02]  /*3e60*/  FSEL R13, R67, R12, P0 ;  /* 0x0000000c430d7208 */ /* 0x000fc40000000000 */
[----:B------:R-:W-:Y:S01]  /*3e70*/  ISETP.GE.AND P1, PT, R20, UR5, PT ;  /* 0x0000000514007c0c */ /* 0x000fe2000bf26270 */
[----:B------:R-:W-:Y:S01]  /*3e80*/  FMUL R20, R15, UR6 ;  /* 0x000000060f147c20 */ /* 0x000fe20008400000 */
        /* <DEDUP_REMOVED lines=26> */
[----:B------:R-:W-:Y:S02]  /*4030*/  FSEL R23, R18, -INF , !P1 ;  /* 0xff80000012177808 */ /* 0x000fe40004800000 */
[----:B------:R-:W-:Y:S02]  /*4040*/  FSEL R26, R22, R17, P0 ;  /* 0x00000011161a7208 */ /* 0x000fe40000000000 */
[----:B------:R-:W1:Y:S01]  /*4050*/  LDS.128 R16, [R28+0x90] ;  /* 0x000090001c107984 */ /* 0x000e620000000c00 */
[----:B------:R-:W-:Y:S01]  /*4060*/  ISETP.GE.AND P1, PT, R25, UR5, PT ;  /* 0x0000000519007c0c */ /* 0x000fe2000bf26270 */
[----:B0-----:R-:W-:Y:S01]  /*4070*/  FMUL R12, R12, UR6 ;  /* 0x000000060c0c7c20 */ /* 0x001fe20008400000 */
[-C--:B------:R-:W-:Y:S01]  /*4080*/  FSETP.GT.AND P0, PT, R23, R26.reuse, PT ;  /* 0x0000001a1700720b */ /* 0x080fe20003f04000 */
[----:B------:R-:W-:Y:S01]  /*4090*/  FMUL R13, R13, UR6 ;  /* 0x000000060d0d7c20 */ /* 0x000fe20008400000 */
[----:B------:R-:W-:Y:S01]  /*40a0*/  IADD3 R25, PT, PT, R85, 0x20, RZ ;  /* 0x0000002055197810 */ /* 0x000fe20007ffe0ff */
[----:B------:R-:W-:Y:S01]  /*40b0*/  FMUL R14, R14, UR6 ;  /* 0x000000060e0e7c20 */ /* 0x000fe20008400000 */
[----:B------:R-:W-:Y:S01]  /*40c0*/  FSEL R24, R24, -INF , !P1 ;  /* 0xff80000018187808 */ /* 0x000fe20004800000 */
[----:B------:R-:W-:Y:S01]  /*40d0*/  FMUL R64, R15, UR6 ;  /* 0x000000060f407c20 */ /* 0x000fe20008400000 */
[----:B------:R-:W-:-:S02]  /*40e0*/  FSEL R27, R23, R26, P0 ;  /* 0x0000001a171b7208 */ /* 0x000fc40000000000 */
[----:B------:R-:W-:Y:S02]  /*40f0*/  ISETP.GE.AND P1, PT, R25, UR5, PT ;  /* 0x0000000519007c0c */ /* 0x000fe4000bf26270 */
[-C--:B------:R-:W-:Y:S02]  /*4100*/  FSETP.GT.AND P0, PT, R24, R27.reuse, PT ;  /* 0x0000001b1800720b */ /* 0x080fe40003f04000 */
[----:B------:R-:W-:Y:S02]  /*4110*/  IADD3 R26, PT, PT, R85, 0x21, RZ ;  /* 0x00000021551a7810 */ /* 0x000fe40007ffe0ff */
[----:B------:R-:W-:Y:S02]  /*4120*/  FSEL R25, R12, -INF , !P1 ;  /* 0xff8000000c197808 */ /* 0x000fe40004800000 */
[----:B------:R-:W-:Y:S02]  /*4130*/  FSEL R12, R24, R27, P0 ;  /* 0x0000001b180c7208 */ /* 0x000fe40000000000 */
[----:B------:R-:W-:-:S02]  /*4140*/  ISETP.GE.AND P1, PT, R26, UR5, PT ;  /* 0x000000051a007c0c */ /* 0x000fc4000bf26270 */
[-C--:B------:R-:W-:Y:S02]  /*4150*/  FSETP.GT.AND P0, PT, R25, R12.reuse, PT ;  /* 0x0000000c1900720b */ /* 0x080fe40003f04000 */
[----:B------:R-:W-:Y:S02]  /*4160*/  FSEL R26, R13, -INF , !P1 ;  /* 0xff8000000d1a7808 */ /* 0x000fe40004800000 */
[----:B------:R-:W-:Y:S02]  /*4170*/  IADD3 R27, PT, PT, R85, 0x22, RZ ;  /* 0x00000022551b7810 */ /* 0x000fe40007ffe0ff */
[----:B------:R-:W-:Y:S02]  /*4180*/  FSEL R13, R25, R12, P0 ;  /* 0x0000000c190d7208 */ /* 0x000fe40000000000 */
[----:B------:R-:W-:Y:S02]  /*4190*/  ISETP.GE.AND P1, PT, R27, UR5, PT ;  /* 0x000000051b007c0c */ /* 0x000fe4000bf26270 */
[----:B------:R-:W-:-:S02]  /*41a0*/  FSETP.GT.AND P0, PT, R26, R13, PT ;  /* 0x0000000d1a00720b */ /* 0x000fc40003f04000 */
[----:B------:R-:W-:Y:S02]  /*41b0*/  FSEL R27, R14, -INF , !P1 ;  /* 0xff8000000e1b7808 */ /* 0x000fe40004800000 */
[----:B------:R-:W-:Y:S02]  /*41c0*/  FSEL R44, R26, R13, P0 ;  /* 0x0000000d1a2c7208 */ /* 0x000fe40000000000 */
[----:B------:R-:W0:Y:S01]  /*41d0*/  LDS.128 R12, [R28+0xa0] ;  /* 0x0000a0001c0c7984 */ /* 0x000e220000000c00 */
[----:B------:R-:W-:Y:S01]  /*41e0*/  ISETP.GE.AND P1, PT, R45, UR5, PT ;  /* 0x000000052d007c0c */ /* 0x000fe2000bf26270 */
[----:B-1----:R-:W-:Y:S01]  /*41f0*/  FMUL R16, R16, UR6 ;  /* 0x0000000610107c20 */ /* 0x002fe20008400000 */
[-C--:B------:R-:W-:Y:S01]  /*4200*/  FSETP.GT.AND P0, PT, R27, R44.reuse, PT ;  /* 0x0000002c1b00720b */ /* 0x080fe20003f04000 */
[----:B------:R-:W-:Y:S01]  /*4210*/  FMUL R17, R17, UR6 ;  /* 0x0000000611117c20 */ /* 0x000fe20008400000 */
[----:B------:R-:W-:Y:S01]  /*4220*/  FSEL R64, R64, -INF , !P1 ;  /* 0xff80000040407808 */ /* 0x000fe20004800000 */
[----:B------:R-:W-:Y:S01]  /*4230*/  FMUL R18, R18, UR6 ;  /* 0x0000000612127c20 */ /* 0x000fe20008400000 */
[----:B------:R-:W-:Y:S01]  /*4240*/  FSEL R45, R27, R44, P0 ;  /* 0x0000002c1b2d7208 */ /* 0x000fe20000000000 */
[----:B------:R-:W-:Y:S01]  /*4250*/  FMUL R59, R19, UR6 ;  /* 0x00000006133b7c20 */ /* 0x000fe20008400000 */
[----:B------:R-:W-:-:S02]  /*4260*/  ISETP.GE.AND P1, PT, R46, UR5, PT ;  /* 0x000000052e007c0c */ /* 0x000fc4000bf26270 */
[-C--:B------:R-:W-:Y:S02]  /*4270*/  FSETP.GT.AND P0, PT, R64, R45.reuse, PT ;  /* 0x0000002d4000720b */ /* 0x080fe40003f04000 */
[----:B------:R-:W-:Y:S02]  /*4280*/  IADD3 R44, PT, PT, R85, 0x25, RZ ;  /* 0x00000025552c7810 */ /* 0x000fe40007ffe0ff */
[----:B------:R-:W-:Y:S02]  /*4290*/  FSEL R63, R16, -INF , !P1 ;  /* 0xff800000103f7808 */ /* 0x000fe40004800000 */
[----:B------:R-:W-:Y:S02]  /*42a0*/  FSEL R16, R64, R45, P0 ;  /* 0x0000002d40107208 */ /* 0x000fe40000000000 */
[----:B------:R-:W-:Y:S02]  /*42b0*/  ISETP.GE.AND P1, PT, R44, UR5, PT ;  /* 0x000000052c007c0c */ /* 0x000fe4000bf26270 */
[----:B------:R-:W-:-:S02]  /*42c0*/  FSETP.GT.AND P0, PT, R63, R16, PT ;  /* 0x000000103f00720b */ /* 0x000fc40003f04000 */
[----:B------:R-:W-:Y:S02]  /*42d0*/  FSEL R62, R17, -INF , !P1 ;  /* 0xff800000113e7808 */ /* 0x000fe40004800000 */
[----:B------:R-:W-:Y:S02]  /*42e0*/  IADD3 R44, PT, PT, R85, 0x26, RZ ;  /* 0x00000026552c7810 */ /* 0x000fe40007ffe0ff */
[----:B------:R-:W-:Y:S02]  /*42f0*/  FSEL R17, R63, R16, P0 ;  /* 0x000000103f117208 */ /* 0x000fe40000000000 */
[----:B------:R-:W-:Y:S02]  /*4300*/  ISETP.GE.AND P1, PT, R44, UR5, PT ;  /* 0x000000052c007c0c */ /* 0x000fe4000bf26270 */
[----:B------:R-:W-:Y:S02]  /*4310*/  FSETP.GT.AND P0, PT, R62, R17, PT ;  /* 0x000000113e00720b */ /* 0x000fe40003f04000 */
[----:B------:R-:W-:-:S02]  /*4320*/  IADD3 R45, PT, PT, R85, 0x27, RZ ;  /* 0x00000027552d7810 */ /* 0x000fc40007ffe0ff */
        /* <DEDUP_REMOVED lines=18> */
[CC--:B------:R-:W-:Y:S02]  /*4450*/  FSETP.GT.AND P0, PT, R58.reuse, R45.reuse, PT ;  /* 0x0000002d3a00720b */ /* 0x0c0fe40003f04000 */
[----:B------:R-:W-:Y:S02]  /*4460*/  IADD3 R44, PT, PT, R85, 0x2a, RZ ;  /* 0x0000002a552c7810 */ /* 0x000fe40007ffe0ff */
[----:B------:R-:W-:Y:S02]  /*4470*/  FSEL R57, R13, -INF , !P1 ;  /* 0xff8000000d397808 */ /* 0x000fe40004800000 */
[----:B------:R-:W-:Y:S02]  /*4480*/  FSEL R12, R58, R45, P0 ;  /* 0x0000002d3a0c7208 */ /* 0x000fe40000000000 */
[----:B------:R-:W-:Y:S02]  /*4490*/  ISETP.GE.AND P1, PT, R44, UR5, PT ;  /* 0x000000052c007c0c */ /* 0x000fe4000bf26270 */
[----:B------:R-:W-:-:S02]  /*44a0*/  FSETP.GT.AND P0, PT, R57, R12, PT ;  /* 0x0000000c3900720b */ /* 0x000fc40003f04000 */
        /* <DEDUP_REMOVED lines=19> */
[CC--:B------:R-:W-:Y:S02]  /*45e0*/  FSETP.GT.AND P0, PT, R54.reuse, R45.reuse, PT ;  /* 0x0000002d3600720b */ /* 0x0c0fe40003f04000 */
[----:B------:R-:W-:Y:S02]  /*45f0*/  IADD3 R44, PT, PT, R85, 0x2e, RZ ;  /* 0x0000002e552c7810 */ /* 0x000fe40007ffe0ff */
[----:B------:R-:W-:Y:S02]  /*4600*/  FSEL R53, R17, -INF , !P1 ;  /* 0xff80000011357808 */ /* 0x000fe40004800000 */
        /* <DEDUP_REMOVED lines=21> */
[CC--:B------:R-:W-:Y:S02]  /*4760*/  FSETP.GT.AND P0, PT, R50.reuse, R45.reuse, PT ;  /* 0x0000002d3200720b */ /* 0x0c0fe40003f04000 */
[----:B------:R-:W-:Y:S02]  /*4770*/  IADD3 R44, PT, PT, R85, 0x32, RZ ;  /* 0x00000032552c7810 */ /* 0x000fe40007ffe0ff */
[----:B------:R-:W-:Y:S02]  /*4780*/  FSEL R49, R13, -INF , !P1 ;  /* 0xff8000000d317808 */ /* 0x000fe40004800000 */
        /* <DEDUP_REMOVED lines=31> */
[----:B------:R1:W2:Y:S01]  /*4980*/  LDS.128 R16, [R28+0xf0] ;  /* 0x0000f0001c107984 */ /* 0x0002a20000000c00 */
        /* <DEDUP_REMOVED lines=17> */
[----:B-1----:R-:W-:Y:S02]  /*4aa0*/  IADD3 R28, PT, PT, R85, 0x3a, RZ ;  /* 0x0000003a551c7810 */ /* 0x002fe40007ffe0ff */
[----:B------:R-:W-:Y:S02]  /*4ab0*/  FSEL R13, R89, R12, P0 ;  /* 0x0000000c590d7208 */ /* 0x000fe40000000000 */
[----:B------:R-:W-:Y:S02]  /*4ac0*/  ISETP.GE.AND P1, PT, R28, UR5, PT ;  /* 0x000000051c007c0c */ /* 0x000fe4000bf26270 */
[----:B------:R-:W-:-:S02]  /*4ad0*/  FSETP.GT.AND P0, PT, R88, R13, PT ;  /* 0x0000000d5800720b */ /* 0x000fc40003f04000 */
[----:B------:R-:W-:Y:S02]  /*4ae0*/  IADD3 R28, PT, PT, R85, 0x3b, RZ ;  /* 0x0000003b551c7810 */ /* 0x000fe40007ffe0ff */
[----:B------:R-:W-:Y:S02]  /*4af0*/  FSEL R87, R14, -INF , !P1 ;  /* 0xff8000000e577808 */ /* 0x000fe40004800000 */
[----:B------:R-:W-:Y:S01]  /*4b00*/  FSEL R12, R88, R13, P0 ;  /* 0x0000000d580c7208 */ /* 0x000fe20000000000 */
[----:B--2---:R-:W-:Y:S01]  /*4b10*/  FMUL R16, R16, UR6 ;  /* 0x0000000610107c20 */ /* 0x004fe20008400000 */
[----:B------:R-:W-:Y:S01]  /*4b20*/  ISETP.GE.AND P1, PT, R28, UR5, PT ;  /* 0x000000051c007c0c */ /* 0x000fe2000bf26270 */
[----:B------:R-:W-:Y:S01]  /*4b30*/  FMUL R17, R17, UR6 ;  /* 0x0000000611117c20 */ /* 0x000fe20008400000 */
[-C--:B------:R-:W-:Y:S01]  /*4b40*/  FSETP.GT.AND P0, PT, R87, R12.reuse, PT ;  /* 0x0000000c5700720b */ /* 0x080fe20003f04000 */
[----:B------:R-:W-:Y:S01]  /*4b50*/  FMUL R18, R18, UR6 ;  /* 0x0000000612127c20 */ /* 0x000fe20008400000 */
[----:B------:R-:W-:Y:S01]  /*4b60*/  IADD3 R14, PT, PT, R85, 0x3c, RZ ;  /* 0x0000003c550e7810 */ /* 0x000fe20007ffe0ff */
[----:B------:R-:W-:Y:S01]  /*4b70*/  FMUL R19, R19, UR6 ;  /* 0x0000000613137c20 */ /* 0x000fe20008400000 */
[----:B------:R-:W-:Y:S01]  /*4b80*/  FSEL R86, R15, -INF , !P1 ;  /* 0xff8000000f567808 */ /* 0x000fe20004800000 */
[----:B------:R-:W0:Y:S01]  /*4b90*/  LDCU UR6, c[0x0][0x3a8] ;  /* 0x00007500ff0677ac */ /* 0x000e220008000800 */
        /* <DEDUP_REMOVED lines=8> */
[----:B------:R-:W-:Y:S02]  /*4c20*/  IADD3 R14, PT, PT, R85, 0x3e, RZ ;  /* 0x0000003e550e7810 */ /* 0x000fe40007ffe0ff */
[----:B------:R-:W-:Y:S02]  /*4c30*/  FSEL R82, R17, -INF , !P1 ;  /* 0xff80000011527808 */ /* 0x000fe40004800000 */
[----:B------:R-:W-:Y:S02]  /*4c40*/  FSEL R13, R83, R12, P0 ;  /* 0x0000000c530d7208 */ /* 0x000fe40000000000 */
[----:B------:R-:W-:Y:S02]  /*4c50*/  ISETP.GE.AND P1, PT, R14, UR5, PT ;  /* 0x000000050e007c0c */ /* 0x000fe4000bf26270 */
[----:B------:R-:W-:-:S02]  /*4c60*/  FSETP.GT.AND P0, PT, R82, R13, PT ;  /* 0x0000000d5200720b */ /* 0x000fc40003f04000 */
[----:B------:R-:W-:Y:S02]  /*4c70*/  IADD3 R14, PT, PT, R85, 0x3f, RZ ;  /* 0x0000003f550e7810 */ /* 0x000fe40007ffe0ff */
[----:B------:R-:W-:Y:S02]  /*4c80*/  FSEL R81, R18, -INF , !P1 ;  /* 0xff80000012517808 */ /* 0x000fe40004800000 */
[----:B------:R-:W-:Y:S02]  /*4c90*/  FSEL R12, R82, R13, P0 ;  /* 0x0000000d520c7208 */ /* 0x000fe40000000000 */
[----:B------:R-:W-:Y:S01]  /*4ca0*/  ISETP.GE.AND P1, PT, R14, UR5, PT ;  /* 0x000000050e007c0c */ /* 0x000fe2000bf26270 */
[----:B------:R-:W1:Y:S01]  /*4cb0*/  LDCU UR5, c[0x0][0x360] ;  /* 0x00006c00ff0577ac */ /* 0x000e620008000800 */
[----:B------:R-:W-:Y:S02]  /*4cc0*/  FSETP.GT.AND P0, PT, R81, R12, PT ;  /* 0x0000000c5100720b */ /* 0x000fe40003f04000 */
[----:B------:R-:W-:-:S02]  /*4cd0*/  FSEL R80, R19, -INF , !P1 ;  /* 0xff80000013507808 */ /* 0x000fc40004800000 */
[----:B------:R-:W-:Y:S02]  /*4ce0*/  FSEL R13, R81, R12, P0 ;  /* 0x0000000c510d7208 */ /* 0x000fe40000000000 */
[----:B------:R-:W-:Y:S02]  /*4cf0*/  IABS R60, R76 ;  /* 0x0000004c003c7213 */ /* 0x000fe40000000000 */
[CC--:B------:R-:W-:Y:S02]  /*4d00*/  FSETP.GT.AND P0, PT, R80.reuse, R13.reuse, PT ;  /* 0x0000000d5000720b */ /* 0x0c0fe40003f04000 */
[----:B------:R-:W2:Y:S02]  /*4d10*/  I2F.RP R14, R60 ;  /* 0x0000003c000e7306 */ /* 0x000ea40000209400 */
[----:B------:R-:W-:-:S04]  /*4d20*/  FSEL R13, R80, R13, P0 ;  /* 0x0000000d500d7208 */ /* 0x000fc80000000000 */
[----:B------:R-:W-:Y:S01]  /*4d30*/  FMNMX R84, R13, R100, !PT ;  /* 0x000000640d547209 */ /* 0x000fe20007800000 */
[----:B-1----:R-:W-:-:S04]  /*4d40*/  IMAD R77, R77, UR5, R78 ;  /* 0x000000054d4d7c24 */ /* 0x002fc8000f8e024e */
[--C-:B------:R-:W-:Y:S01]  /*4d50*/  FADD R75, R75, -R84.reuse ;  /* 0x800000544b4b7221 */ /* 0x100fe20000000000 */
[----:B------:R-:W-:Y:S01]  /*4d60*/  FADD R79, -R84, R79 ;  /* 0x0000004f544f7221 */ /* 0x000fe20000000100 */
[--C-:B------:R-:W-:Y:S01]  /*4d70*/  FADD R74, R74, -R84.reuse ;  /* 0x800000544a4a7221 */ /* 0x100fe20000000000 */
[--C-:B------:R-:W-:Y:S01]  /*4d80*/  FADD R73, R73, -R84.reuse ;  /* 0x8000005449497221 */ /* 0x100fe20000000000 */
[----:B------:R-:W-:Y:S01]  /*4d90*/  FMUL R28, R75, 1.4426950216293334961 ;  /* 0x3fb8aa3b4b1c7820 */ /* 0x000fe20000400000 */
[----:B------:R-:W-:Y:S01]  /*4da0*/  FMUL R79, R79, 1.4426950216293334961 ;  /* 0x3fb8aa3b4f4f7820 */ /* 0x000fe20000400000 */
[----:B------:R-:W-:Y:S01]  /*4db0*/  FMUL R74, R74, 1.4426950216293334961 ;  /* 0x3fb8aa3b4a4a7820 */ /* 0x000fe20000400000 */
[----:B------:R-:W-:Y:S01]  /*4dc0*/  FMUL R73, R73, 1.4426950216293334961 ;  /* 0x3fb8aa3b49497820 */ /* 0x000fe20000400000 */
[----:B--2---:R-:W1:Y:S01]  /*4dd0*/  MUFU.RCP R14, R14 ;  /* 0x0000000e000e7308 */ /* 0x004e620000001000 */
[----:B------:R-:W-:Y:S01]  /*4de0*/  FSETP.GEU.AND P1, PT, R28, -126, PT ;  /* 0xc2fc00001c00780b */ /* 0x000fe20003f2e000 */
[--C-:B------:R-:W-:Y:S01]  /*4df0*/  FADD R12, R29, -R84.reuse ;  /* 0x800000541d0c7221 */ /* 0x100fe20000000000 */
[----:B------:R-:W-:Y:S01]  /*4e00*/  FSETP.GEU.AND P4, PT, R79, -126, PT ;  /* 0xc2fc00004f00780b */ /* 0x000fe20003f8e000 */
[--C-:B------:R-:W-:Y:S01]  /*4e10*/  FADD R13, R30, -R84.reuse ;  /* 0x800000541e0d7221 */ /* 0x100fe20000000000 */
[----:B------:R-:W-:Y:S01]  /*4e20*/  FSETP.GEU.AND P6, PT, R74, -126, PT ;  /* 0xc2fc00004a00780b */ /* 0x000fe20003fce000 */
[----:B------:R-:W-:Y:S01]  /*4e30*/  FMUL R12, R12, 1.4426950216293334961 ;  /* 0x3fb8aa3b0c0c7820 */ /* 0x000fe20000400000 */
[----:B------:R-:W-:Y:S01]  /*4e40*/  FSETP.GEU.AND P5, PT, R73, -126, PT ;  /* 0xc2fc00004900780b */ /* 0x000fe20003fae000 */
[----:B------:R-:W-:Y:S01]  /*4e50*/  FMUL R13, R13, 1.4426950216293334961 ;  /* 0x3fb8aa3b0d0d7820 */ /* 0x000fe20000400000 */
[--C-:B------:R-:W-:Y:S01]  /*4e60*/  FADD R15, R32, -R84.reuse ;  /* 0x80000054200f7221 */ /* 0x100fe20000000000 */
[--C-:B------:R-:W-:Y:S01]  /*4e70*/  FADD R16, R33, -R84.reuse ;  /* 0x8000005421107221 */ /* 0x100fe20000000000 */
[----:B------:R-:W-:Y:S01]  /*4e80*/  FSETP.GEU.AND P3, PT, R12, -126, PT ;  /* 0xc2fc00000c00780b */ /* 0x000fe20003f6e000 */
[--C-:B------:R-:W-:Y:S01]  /*4e90*/  FADD R17, R34, -R84.reuse ;  /* 0x8000005422117221 */ /* 0x100fe20000000000 */
[----:B------:R-:W-:Y:S01]  /*4ea0*/  FSETP.GEU.AND P0, PT, R13, -126, PT ;  /* 0xc2fc00000d00780b */ /* 0x000fe20003f0e000 */
[----:B------:R-:W-:Y:S01]  /*4eb0*/  @!P1 FMUL R28, R28, 0.5 ;  /* 0x3f0000001c1c9820 */ /* 0x000fe20000400000 */
[----:B------:R-:W-:Y:S01]  /*4ec0*/  FMUL R15, R15, 1.4426950216293334961 ;  /* 0x3fb8aa3b0f0f7820 */ /* 0x000fe20000400000 */
[----:B------:R-:W-:Y:S01]  /*4ed0*/  @!P4 FMUL R79, R79, 0.5 ;  /* 0x3f0000004f4fc820 */ /* 0x000fe20000400000 */
[----:B-1----:R-:W-:Y:S01]  /*4ee0*/  IADD3 R75, PT, PT, R14, 0xffffffe, RZ ;  /* 0x0ffffffe0e4b7810 */ /* 0x002fe20007ffe0ff */
[----:B------:R-:W-:Y:S01]  /*4ef0*/  @!P6 FMUL R74, R74, 0.5 ;  /* 0x3f0000004a4ae820 */ /* 0x000fe20000400000 */
[--C-:B------:R-:W-:Y:S01]  /*4f00*/  FADD R14, R31, -R84.reuse ;  /* 0x800000541f0e7221 */ /* 0x100fe20000000000 */
[----:B------:R-:W1:Y:S01]  /*4f10*/  MUFU.EX2 R28, R28 ;  /* 0x0000001c001c7308 */ /* 0x000e620000000800 */
[----:B------:R-:W-:Y:S01]  /*4f20*/  @!P5 FMUL R73, R73, 0.5 ;  /* 0x3f0000004949d820 */ /* 0x000fe20000400000 */
[----:B------:R-:W-:Y:S01]  /*4f30*/  FMUL R16, R16, 1.4426950216293334961 ;  /* 0x3fb8aa3b10107820 */ /* 0x000fe20000400000 */
[----:B------:R-:W-:Y:S01]  /*4f40*/  FMUL R14, R14, 1.4426950216293334961 ;  /* 0x3fb8aa3b0e0e7820 */ /* 0x000fe20000400000 */
[----:B------:R-:W-:Y:S01]  /*4f50*/  @!P3 FMUL R12, R12, 0.5 ;  /* 0x3f0000000c0cb820 */ /* 0x000fe20000400000 */
[----:B------:R-:W-:Y:S01]  /*4f60*/  FMUL R17, R17, 1.4426950216293334961 ;  /* 0x3fb8aa3b11117820 */ /* 0x000fe20000400000 */
[----:B------:R-:W-:Y:S01]  /*4f70*/  @!P0 FMUL R13, R13, 0.5 ;  /* 0x3f0000000d0d8820 */ /* 0x000fe20000400000 */
[--C-:B------:R-:W-:Y:S01]  /*4f80*/  FADD R72, R72, -R84.reuse ;  /* 0x8000005448487221 */ /* 0x100fe20000000000 */
[----:B------:R-:W2:Y:S01]  /*4f90*/  MUFU.EX2 R29, R79 ;  /* 0x0000004f001d7308 */ /* 0x000ea20000000800 */
[----:B------:R-:W-:Y:S01]  /*4fa0*/  FSETP.GEU.AND P2, PT, R14, -126, PT ;  /* 0xc2fc00000e00780b */ /* 0x000fe20003f4e000 */
[--C-:B------:R-:W-:Y:S01]  /*4fb0*/  FADD R70, R70, -R84.reuse ;  /* 0x8000005446467221 */ /* 0x100fe20000000000 */
[--C-:B------:R-:W-:Y:S01]  /*4fc0*/  FADD R71, R71, -R84.reuse ;  /* 0x8000005447477221 */ /* 0x100fe20000000000 */
[--C-:B------:R-:W-:Y:S01]  /*4fd0*/  FADD R69, R69, -R84.reuse ;  /* 0x8000005445457221 */ /* 0x100fe20000000000 */
[--C-:B------:R-:W-:Y:S01]  /*4fe0*/  FADD R67, R67, -R84.reuse ;  /* 0x8000005443437221 */ /* 0x100fe20000000000 */
[--C-:B------:R-:W-:Y:S01]  /*4ff0*/  FADD R68, R68, -R84.reuse ;  /* 0x8000005444447221 */ /* 0x100fe20000000000 */
[--C-:B------:R-:W-:Y:S01]  /*5000*/  FADD R65, R65, -R84.reuse ;  /* 0x8000005441417221 */ /* 0x100fe20000000000 */
[----:B------:R3:W4:Y:S01]  /*5010*/  MUFU.EX2 R30, R74 ;  /* 0x0000004a001e7308 */ /* 0x0007220000000800 */
[----:B-1----:R-:W-:Y:S01]  /*5020*/  @!P1 FMUL R28, R28, R28 ;  /* 0x0000001c1c1c9220 */ /* 0x002fe20000400000 */
[----:B------:R-:W-:Y:S01]  /*5030*/  FSETP.GEU.AND P1, PT, R15, -126, PT ;  /* 0xc2fc00000f00780b */ /* 0x000fe20003f2e000 */
[----:B------:R-:W-:Y:S01]  /*5040*/  FMUL R18, R69, 1.4426950216293334961 ;  /* 0x3fb8aa3b45127820 */ /* 0x000fe20000400000 */
[----:B------:R-:W-:Y:S01]  /*5050*/  FMUL R67, R67, 1.4426950216293334961 ;  /* 0x3fb8aa3b43437820 */ /* 0x000fe20000400000 */
[----:B------:R-:W-:Y:S01]  /*5060*/  FMUL R19, R68, 1.4426950216293334961 ;  /* 0x3fb8aa3b44137820 */ /* 0x000fe20000400000 */
[----:B------:R-:W-:Y:S01]  /*5070*/  @!P2 FMUL R14, R14, 0.5 ;  /* 0x3f0000000e0ea820 */ /* 0x000fe20000400000 */
[--C-:B------:R-:W-:Y:S01]  /*5080*/  FADD R66, R66, -R84.reuse ;  /* 0x8000005442427221 */ /* 0x100fe20000000000 */
[----:B------:R-:W1:Y:S01]  /*5090*/  MUFU.EX2 R31, R73 ;  /* 0x00000049001f7308 */ /* 0x000e620000000800 */
[----:B--2---:R-:W-:Y:S01]  /*50a0*/  @!P4 FMUL R29, R29, R29 ;  /* 0x0000001d1d1dc220 */ /* 0x004fe20000400000 */
[----:B------:R-:W-:Y:S01]  /*50b0*/  FSETP.GEU.AND P4, PT, R16, -126, PT ;  /* 0xc2fc00001000780b */ /* 0x000fe20003f8e000 */
[----:B------:R-:W-:Y:S01]  /*50c0*/  FMUL R68, R65, 1.4426950216293334961 ;  /* 0x3fb8aa3b41447820 */ /* 0x000fe20000400000 */
[----:B------:R-:W-:Y:S01]  /*50d0*/  FADD R65, R20, -R84 ;  /* 0x8000005414417221 */ /* 0x000fe20000000000 */
[----:B------:R-:W-:Y:S01]  /*50e0*/  FMUL R66, R66, 1.4426950216293334961 ;  /* 0x3fb8aa3b42427820 */ /* 0x000fe20000400000 */
[----:B---3--:R-:W-:-:S02]  /*50f0*/  HFMA2 R74, -RZ, RZ, 0, 0 ;  /* 0x00000000ff4a7431 */ /* 0x008fc400000001ff */
[----:B------:R-:W-:Y:S01]  /*5100*/  @!P1 FMUL R15, R15, 0.5 ;  /* 0x3f0000000f0f9820 */ /* 0x000fe20000400000 */
[----:B------:R2:W3:Y:S01]  /*5110*/  MUFU.EX2 R32, R12 ;  /* 0x0000000c00207308 */ /* 0x0004e20000000800 */
[----:B----4-:R-:W-:Y:S01]  /*5120*/  @!P6 FMUL R30, R30, R30 ;  /* 0x0000001e1e1ee220 */ /* 0x010fe20000400000 */
[----:B------:R-:W-:Y:S01]  /*5130*/  FSETP.GEU.AND P6, PT, R17, -126, PT ;  /* 0xc2fc00001100780b */ /* 0x000fe20003fce000 */
[----:B------:R-:W-:Y:S01]  /*5140*/  FMUL R69, R65, 1.4426950216293334961 ;  /* 0x3fb8aa3b41457820 */ /* 0x000fe20000400000 */
[--C-:B------:R-:W-:Y:S01]  /*5150*/  FADD R65, R21, -R84.reuse ;  /* 0x8000005415417221 */ /* 0x100fe20000000000 */
[--C-:B------:R-:W-:Y:S01]  /*5160*/  FADD R63, R63, -R84.reuse ;  /* 0x800000543f3f7221 */ /* 0x100fe20000000000 */
[--C-:B------:R-:W-:Y:S01]  /*5170*/  FADD R64, R64, -R84.reuse ;  /* 0x8000005440407221 */ /* 0x100fe20000000000 */
[----:B------:R-:W-:Y:S01]  /*5180*/  @!P4 FMUL R16, R16, 0.5 ;  /* 0x3f0000001010c820 */ /* 0x000fe20000400000 */
[----:B------:R4:W5:Y:S01]  /*5190*/  MUFU.EX2 R33, R13 ;  /* 0x0000000d00217308 */ /* 0x0009620000000800 */
[--C-:B--2---:R-:W-:Y:S01]  /*51a0*/  FADD R12, R35, -R84.reuse ;  /* 0x80000054230c7221 */ /* 0x104fe20000000000 */
[----:B-1----:R-:W-:Y:S01]  /*51b0*/  @!P5 FMUL R31, R31, R31 ;  /* 0x0000001f1f1fd220 */ /* 0x002fe20000400000 */
[----:B------:R-:W-:Y:S01]  /*51c0*/  FMUL R64, R64, 1.4426950216293334961 ;  /* 0x3fb8aa3b40407820 */ /* 0x000fe20000400000 */
[--C-:B------:R-:W-:Y:S01]  /*51d0*/  FADD R58, R58, -R84.reuse ;  /* 0x800000543a3a7221 */ /* 0x100fe20000000000 */
[----:B------:R-:W-:Y:S01]  /*51e0*/  FMUL R12, R12, 1.4426950216293334961 ;  /* 0x3fb8aa3b0c0c7820 */ /* 0x000fe20000400000 */
[--C-:B------:R-:W-:Y:S01]  /*51f0*/  FADD R61, R61, -R84.reuse ;  /* 0x800000543d3d7221 */ /* 0x100fe20000000000 */
[----:B------:R-:W-:Y:S01]  /*5200*/  @!P6 FMUL R17, R17, 0.5 ;  /* 0x3f0000001111e820 */ /* 0x000fe20000400000 */
[----:B------:R1:W2:Y:S01]  /*5210*/  MUFU.EX2 R35, R15 ;  /* 0x0000000f00237308 */ /* 0x0002a20000000800 */
[--C-:B----4-:R-:W-:Y:S01]  /*5220*/  FADD R13, R36, -R84.reuse ;  /* 0x80000054240d7221 */ /* 0x110fe20000000000 */
[----:B------:R-:W-:Y:S01]  /*5230*/  FSETP.GEU.AND P5, PT, R12, -126, PT ;  /* 0xc2fc00000c00780b */ /* 0x000fe20003fae000 */
[----:B---3--:R-:W-:Y:S01]  /*5240*/  @!P3 FMUL R32, R32, R32 ;  /* 0x000000202020b220 */ /* 0x008fe20000400000 */
[----:B------:R-:W-:Y:S01]  /*5250*/  FMUL R61, R61, 1.4426950216293334961 ;  /* 0x3fb8aa3b3d3d7820 */ /* 0x000fe20000400000 */
[----:B------:R-:W-:Y:S01]  /*5260*/  FMUL R13, R13, 1.4426950216293334961 ;  /* 0x3fb8aa3b0d0d7820 */ /* 0x000fe20000400000 */
[--C-:B------:R-:W-:Y:S01]  /*5270*/  FADD R56, R56, -R84.reuse ;  /* 0x8000005438387221 */ /* 0x100fe20000000000 */
[--C-:B------:R-:W-:Y:S01]  /*5280*/  FADD R54, R54, -R84.reuse ;  /* 0x8000005436367221 */ /* 0x100fe20000000000 */
[----:B------:R3:W4:Y:S01]  /*5290*/  MUFU.EX2 R34, R14 ;  /* 0x0000000e00227308 */ /* 0x0007220000000800 */
[--C-:B-1----:R-:W-:Y:S01]  /*52a0*/  FADD R15, R38, -R84.reuse ;  /* 0x80000054260f7221 */ /* 0x102fe20000000000 */
[----:B------:R-:W-:Y:S01]  /*52b0*/  FSETP.GEU.AND P3, PT, R13, -126, PT ;  /* 0xc2fc00000d00780b */ /* 0x000fe20003f6e000 */
[----:B-----5:R-:W-:Y:S01]  /*52c0*/  @!P0 FMUL R33, R33, R33 ;  /* 0x0000002121218220 */ /* 0x020fe20000400000 */
[----:B------:R-:W-:Y:S01]  /*52d0*/  FMUL R54, R54, 1.4426950216293334961 ;  /* 0x3fb8aa3b36367820 */ /* 0x000fe20000400000 */
[----:B------:R-:W-:Y:S01]  /*52e0*/  FMUL R15, R15, 1.4426950216293334961 ;  /* 0x3fb8aa3b0f0f7820 */ /* 0x000fe20000400000 */
[--C-:B------:R-:W-:Y:S01]  /*52f0*/  FADD R59, R59, -R84.reuse ;  /* 0x800000543b3b7221 */ /* 0x100fe20000000000 */
[----:B------:R-:W-:Y:S01]  /*5300*/  @!P5 FMUL R12, R12, 0.5 ;  /* 0x3f0000000c0cd820 */ /* 0x000fe20000400000 */
[----:B------:R1:W5:Y:S01]  /*5310*/  MUFU.EX2 R36, R16 ;  /* 0x0000001000247308 */ /* 0x0003620000000800 */
[--C-:B---3--:R-:W-:Y:S01]  /*5320*/  FADD R14, R37, -R84.reuse ;  /* 0x80000054250e7221 */ /* 0x108fe20000000000 */
[----:B--2---:R-:W-:Y:S01]  /*5330*/  @!P1 FMUL R35, R35, R35 ;  /* 0x0000002323239220 */ /* 0x004fe20000400000 */
[--C-:B------:R-:W-:Y:S01]  /*5340*/  FADD R55, R55, -R84.reuse ;  /* 0x8000005437377221 */ /* 0x100fe20000000000 */
[----:B------:R-:W-:Y:S01]  /*5350*/  FMUL R59, R59, 1.4426950216293334961 ;  /* 0x3fb8aa3b3b3b7820 */ /* 0x000fe20000400000 */
[----:B------:R-:W-:Y:S01]  /*5360*/  FMUL R14, R14, 1.4426950216293334961 ;  /* 0x3fb8aa3b0e0e7820 */ /* 0x000fe20000400000 */
[--C-:B------:R-:W-:Y:S01]  /*5370*/  FADD R50, R50, -R84.reuse ;  /* 0x8000005432327221 */ /* 0x100fe20000000000 */
[----:B------:R-:W-:Y:S01]  /*5380*/  @!P3 FMUL R13, R13, 0.5 ;  /* 0x3f0000000d0db820 */ /* 0x000fe20000400000 */
[----:B------:R2:W3:Y:S01]  /*5390*/  MUFU.EX2 R37, R17 ;  /* 0x0000001100257308 */ /* 0x0004e20000000800 */
[--C-:B-1----:R-:W-:Y:S01]  /*53a0*/  FADD R16, R39, -R84.reuse ;  /* 0x8000005427107221 */ /* 0x102fe20000000000 */
[----:B------:R-:W-:Y:S01]  /*53b0*/  FSETP.GEU.AND P0, PT, R14, -126, PT ;  /* 0xc2fc00000e00780b */ /* 0x000fe20003f0e000 */
[----:B----4-:R-:W-:Y:S01]  /*53c0*/  @!P2 FMUL R34, R34, R34 ;  /* 0x000000222222a220 */ /* 0x010fe20000400000 */
[----:B------:R-:W-:Y:S01]  /*53d0*/  FSETP.GEU.AND P2, PT, R15, -126, PT ;  /* 0xc2fc00000f00780b */ /* 0x000fe20003f4e000 */
[----:B------:R-:W-:Y:S01]  /*53e0*/  FMUL R16, R16, 1.4426950216293334961 ;  /* 0x3fb8aa3b10107820 */ /* 0x000fe20000400000 */
[--C-:B------:R-:W-:Y:S01]  /*53f0*/  FADD R53, R53, -R84.reuse ;  /* 0x8000005435357221 */ /* 0x100fe20000000000 */
[--C-:B------:R-:W-:Y:S01]  /*5400*/  FADD R57, R57, -R84.reuse ;  /* 0x8000005439397221 */ /* 0x100fe20000000000 */
[----:B------:R1:W4:Y:S01]  /*5410*/  MUFU.EX2 R38, R12 ;  /* 0x0000000c00267308 */ /* 0x0003220000000800 */
[--C-:B--2---:R-:W-:Y:S01]  /*5420*/  FADD R17, R40, -R84.reuse ;  /* 0x8000005428117221 */ /* 0x104fe20000000000 */
[----:B------:R-:W-:Y:S01]  /*5430*/  FSETP.GEU.AND P1, PT, R16, -126, PT ;  /* 0xc2fc00001000780b */ /* 0x000fe20003f2e000 */
[----:B-----5:R-:W-:Y:S01]  /*5440*/  @!P4 FMUL R36, R36, R36 ;  /* 0x000000242424c220 */ /* 0x020fe20000400000 */
[--C-:B------:R-:W-:Y:S01]  /*5450*/  FADD R51, R51, -R84.reuse ;  /* 0x8000005433337221 */ /* 0x100fe20000000000 */
[----:B------:R-:W-:Y:S01]  /*5460*/  FMUL R17, R17, 1.4426950216293334961 ;  /* 0x3fb8aa3b11117820 */ /* 0x000fe20000400000 */
[----:B------:R-:W-:Y:S01]  /*5470*/  FMUL R53, R53, 1.4426950216293334961 ;  /* 0x3fb8aa3b35357820 */ /* 0x000fe20000400000 */
[----:B------:R-:W-:Y:S01]  /*5480*/  @!P0 FMUL R14, R14, 0.5 ;  /* 0x3f0000000e0e8820 */ /* 0x000fe20000400000 */
[----:B------:R2:W5:Y:S01]  /*5490*/  MUFU.EX2 R39, R13 ;  /* 0x0000000d00277308 */ /* 0x0005620000000800 */
[--C-:B-1----:R-:W-:Y:S01]  /*54a0*/  FADD R12, R41, -R84.reuse ;  /* 0x80000054290c7221 */ /* 0x102fe20000000000 */
[----:B------:R-:W-:Y:S01]  /*54b0*/  FSETP.GEU.AND P4, PT, R17, -126, PT ;  /* 0xc2fc00001100780b */ /* 0x000fe20003f8e000 */
[----:B------:R-:W-:Y:S01]  /*54c0*/  @!P2 FMUL R15, R15, 0.5 ;  /* 0x3f0000000f0fa820 */ /* 0x000fe20000400000 */
[----:B---3--:R-:W-:Y:S01]  /*54d0*/  @!P6 FMUL R37, R37, R37 ;  /* 0x000000252525e220 */ /* 0x008fe20000400000 */
[----:B------:R-:W-:Y:S01]  /*54e0*/  FMUL R12, R12, 1.4426950216293334961 ;  /* 0x3fb8aa3b0c0c7820 */ /* 0x000fe20000400000 */
[--C-:B------:R-:W-:Y:S01]  /*54f0*/  FADD R49, R49, -R84.reuse ;  /* 0x8000005431317221 */ /* 0x100fe20000000000 */
[----:B------:R-:W-:Y:S01]  /*5500*/  @!P1 FMUL R16, R16, 0.5 ;  /* 0x3f00000010109820 */ /* 0x000fe20000400000 */
[----:B------:R1:W3:Y:S01]  /*5510*/  MUFU.EX2 R40, R14 ;  /* 0x0000000e00287308 */ /* 0x0002e20000000800 */
[--C-:B--2---:R-:W-:Y:S01]  /*5520*/  FADD R13, R42, -R84.reuse ;  /* 0x800000542a0d7221 */ /* 0x104fe20000000000 */
[----:B----4-:R-:W-:Y:S01]  /*5530*/  @!P5 FMUL R38, R38, R38 ;  /* 0x000000262626d220 */ /* 0x010fe20000400000 */
[----:B------:R-:W-:Y:S01]  /*5540*/  FSETP.GEU.AND P6, PT, R12, -126, PT ;  /* 0xc2fc00000c00780b */ /* 0x000fe20003fce000 */
[----:B------:R-:W-:Y:S01]  /*5550*/  FMUL R57, R57, 1.4426950216293334961 ;  /* 0x3fb8aa3b39397820 */ /* 0x000fe20000400000 */
[----:B------:R-:W-:Y:S01]  /*5560*/  FMUL R13, R13, 1.4426950216293334961 ;  /* 0x3fb8aa3b0d0d7820 */ /* 0x000fe20000400000 */
[----:B------:R-:W-:Y:S01]  /*5570*/  FMUL R51, R51, 1.4426950216293334961 ;  /* 0x3fb8aa3b33337820 */ /* 0x000fe20000400000 */
[----:B------:R-:W-:Y:S01]  /*5580*/  @!P4 FMUL R17, R17, 0.5 ;  /* 0x3f0000001111c820 */ /* 0x000fe20000400000 */
[----:B------:R2:W4:Y:S01]  /*5590*/  MUFU.EX2 R42, R16 ;  /* 0x00000010002a7308 */ /* 0x0005220000000800 */
[--C-:B-1----:R-:W-:Y:S01]  /*55a0*/  FADD R14, R43, -R84.reuse ;  /* 0x800000542b0e7221 */ /* 0x102fe20000000000 */
[----:B------:R-:W-:Y:S01]  /*55b0*/  FSETP.GEU.AND P5, PT, R13, -126, PT ;  /* 0xc2fc00000d00780b */ /* 0x000fe20003fae000 */
[----:B-----5:R-:W-:Y:S01]  /*55c0*/  @!P3 FMUL R39, R39, R39 ;  /* 0x000000272727b220 */ /* 0x020fe20000400000 */
[--C-:B------:R-:W-:Y:S01]  /*55d0*/  FADD R52, R52, -R84.reuse ;  /* 0x8000005434347221 */ /* 0x100fe20000000000 */
[----:B------:R-:W-:Y:S01]  /*55e0*/  FMUL R14, R14, 1.4426950216293334961 ;  /* 0x3fb8aa3b0e0e7820 */ /* 0x000fe20000400000 */
[--C-:B------:R-:W-:Y:S01]  /*55f0*/  FADD R90, R90, -R84.reuse ;  /* 0x800000545a5a7221 */ /* 0x100fe20000000000 */
[----:B------:R-:W-:Y:S01]  /*5600*/  FADD R89, R89, -R84 ;  /* 0x8000005459597221 */ /* 0x000fe20000000000 */
[----:B------:R1:W5:Y:S01]  /*5610*/  MUFU.EX2 R41, R15 ;  /* 0x0000000f00297308 */ /* 0x0003620000000800 */
[----:B---3--:R-:W-:Y:S01]  /*5620*/  @!P0 FMUL R40, R40, R40 ;  /* 0x0000002828288220 */ /* 0x008fe20000400000 */
[----:B------:R-:W-:Y:S01]  /*5630*/  FSETP.GEU.AND P3, PT, R14, -126, PT ;  /* 0xc2fc00000e00780b */ /* 0x000fe20003f6e000 */
[----:B--2---:R-:W-:Y:S01]  /*5640*/  FMUL R16, R71, 1.4426950216293334961 ;  /* 0x3fb8aa3b47107820 */ /* 0x004fe20000400000 */
[----:B------:R-:W-:Y:S01]  /*5650*/  @!P6 FMUL R12, R12, 0.5 ;  /* 0x3f0000000c0ce820 */ /* 0x000fe20000400000 */
[----:B0-----:R-:W-:-:S02]  /*5660*/  IMAD R71, R76, UR6, RZ ;  /* 0x000000064c477c24 */ /* 0x001fc4000f8e02ff */
[----:B------:R-:W-:Y:S01]  /*5670*/  FMUL R52, R52, 1.4426950216293334961 ;  /* 0x3fb8aa3b34347820 */ /* 0x000fe20000400000 */
[----:B------:R-:W-:Y:S01]  /*5680*/  @!P5 FMUL R13, R13, 0.5 ;  /* 0x3f0000000d0dd820 */ /* 0x000fe20000400000 */
[----:B------:R0:W2:Y:S01]  /*5690*/  MUFU.EX2 R43, R17 ;  /* 0x00000011002b7308 */ /* 0x0000a20000000800 */
[----:B-1----:R-:W-:Y:S01]  /*56a0*/  FMUL R15, R72, 1.4426950216293334961 ;  /* 0x3fb8aa3b480f7820 */ /* 0x002fe20000400000 */
[----:B----4-:R-:W-:Y:S01]  /*56b0*/  @!P1 FMUL R42, R42, R42 ;  /* 0x0000002a2a2a9220 */ /* 0x010fe20000400000 */
[----:B------:R-:W-:Y:S01]  /*56c0*/  LEA R72, R71, UR10, 0x2 ;  /* 0x0000000a47487c11 */ /* 0x000fe2000f8e10ff */
[----:B------:R-:W-:Y:S01]  /*56d0*/  FMUL R90, R90, 1.4426950216293334961 ;  /* 0x3fb8aa3b5a5a7820 */ /* 0x000fe20000400000 */
[----:B------:R-:W-:Y:S01]  /*56e0*/  FMUL R89, R89, 1.4426950216293334961 ;  /* 0x3fb8aa3b59597820 */ /* 0x000fe20000400000 */
[----:B------:R-:W-:Y:S01]  /*56f0*/  FSETP.GEU.AND P0, PT, R15, -126, PT ;  /* 0xc2fc00000f00780b */ /* 0x000fe20003f0e000 */
[----:B------:R-:W-:Y:S01]  /*5700*/  @!P3 FMUL R14, R14, 0.5 ;  /* 0x3f0000000e0eb820 */ /* 0x000fe20000400000 */
[----:B------:R-:W1:Y:S01]  /*5710*/  MUFU.EX2 R13, R13 ;  /* 0x0000000d000d7308 */ /* 0x000e620000000800 */
[----:B0-----:R-:W-:Y:S01]  /*5720*/  FMUL R17, R70, 1.4426950216293334961 ;  /* 0x3fb8aa3b46117820 */ /* 0x001fe20000400000 */
[----:B-----5:R-:W-:Y:S01]  /*5730*/  @!P2 FMUL R41, R41, R41 ;  /* 0x000000292929a220 */ /* 0x020fe20000400000 */
[----:B------:R-:W-:Y:S01]  /*5740*/  FSETP.GEU.AND P2, PT, R16, -126, PT ;  /* 0xc2fc00001000780b */ /* 0x000fe20003f4e000 */
[----:B------:R-:W-:Y:S01]  /*5750*/  FMUL R70, R65, 1.4426950216293334961 ;  /* 0x3fb8aa3b41467820 */ /* 0x000fe20000400000 */
[C---:B------:R-:W-:Y:S01]  /*5760*/  LEA R65, R77.reuse, R72, 0x2 ;  /* 0x000000484d417211 */ /* 0x040fe200078e10ff */
[----:B------:R-:W-:Y:S01]  /*5770*/  IMAD R77, R77, R76, RZ ;  /* 0x0000004c4d4d7224 */ /* 0x000fe200078e02ff */
[----:B------:R-:W-:Y:S01]  /*5780*/  FSETP.GEU.AND P1, PT, R17, -126, PT ;  /* 0xc2fc00001100780b */ /* 0x000fe20003f2e000 */
[----:B------:R-:W0:Y:S01]  /*5790*/  MUFU.EX2 R12, R12 ;  /* 0x0000000c000c7308 */ /* 0x000e220000000800 */
[----:B--2---:R-:W-:Y:S01]  /*57a0*/  @!P4 FMUL R43, R43, R43 ;  /* 0x0000002b2b2bc220 */ /* 0x004fe20000400000 */
[----:B------:R-:W-:Y:S01]  /*57b0*/  FSETP.GEU.AND P4, PT, R18, -126, PT ;  /* 0xc2fc00001200780b */ /* 0x000fe20003f8e000 */
[----:B------:R-:W-:Y:S01]  /*57c0*/  @!P0 FMUL R15, R15, 0.5 ;  /* 0x3f0000000f0f8820 */ /* 0x000fe20000400000 */
[--C-:B------:R-:W-:Y:S01]  /*57d0*/  FADD R87, R87, -R84.reuse ;  /* 0x8000005457577221 */ /* 0x100fe20000000000 */
[--C-:B------:R-:W-:Y:S01]  /*57e0*/  FADD R88, R88, -R84.reuse ;  /* 0x8000005458587221 */ /* 0x100fe20000000000 */
[--C-:B------:R-:W-:Y:S01]  /*57f0*/  FADD R82, R82, -R84.reuse ;  /* 0x8000005452527221 */ /* 0x100fe20000000000 */
[--C-:B------:R-:W-:Y:S01]  /*5800*/  FADD R81, R81, -R84.reuse ;  /* 0x8000005451517221 */ /* 0x100fe20000000000 */
[----:B------:R-:W2:Y:S01]  /*5810*/  MUFU.EX2 R14, R14 ;  /* 0x0000000e000e7308 */ /* 0x000ea20000000800 */
[----:B-1----:R-:W-:Y:S01]  /*5820*/  @!P5 FMUL R13, R13, R13 ;  /* 0x0000000d0d0dd220 */ /* 0x002fe20000400000 */
[----:B------:R-:W-:Y:S01]  /*5830*/  FSETP.GEU.AND P5, PT, R67, -126, PT ;  /* 0xc2fc00004300780b */ /* 0x000fe20003fae000 */
[----:B------:R-:W-:Y:S01]  /*5840*/  @!P2 FMUL R16, R16, 0.5 ;  /* 0x3f0000001010a820 */ /* 0x000fe20000400000 */
[----:B------:R-:W-:Y:S01]  /*5850*/  @!P1 FMUL R17, R17, 0.5 ;  /* 0x3f00000011119820 */ /* 0x000fe20000400000 */
[----:B------:R-:W-:Y:S01]  /*5860*/  FMUL R87, R87, 1.4426950216293334961 ;  /* 0x3fb8aa3b57577820 */ /* 0x000fe20000400000 */
[----:B------:R-:W-:Y:S01]  /*5870*/  FMUL R88, R88, 1.4426950216293334961 ;  /* 0x3fb8aa3b58587820 */ /* 0x000fe20000400000 */
[----:B------:R-:W-:Y:S01]  /*5880*/  @!P4 FMUL R18, R18, 0.5 ;  /* 0x3f0000001212c820 */ /* 0x000fe20000400000 */
[----:B------:R-:W1:Y:S01]  /*5890*/  MUFU.EX2 R15, R15 ;  /* 0x0000000f000f7308 */ /* 0x000e620000000800 */
[----:B0-----:R-:W-:Y:S01]  /*58a0*/  @!P6 FMUL R12, R12, R12 ;  /* 0x0000000c0c0ce220 */ /* 0x001fe20000400000 */
[----:B------:R-:W-:Y:S01]  /*58b0*/  FSETP.GEU.AND P6, PT, R19, -126, PT ;  /* 0xc2fc00001300780b */ /* 0x000fe20003fce000 */
[----:B------:R-:W-:Y:S01]  /*58c0*/  FMUL R82, R82, 1.4426950216293334961 ;  /* 0x3fb8aa3b52527820 */ /* 0x000fe20000400000 */
[--C-:B------:R-:W-:Y:S01]  /*58d0*/  FADD R86, R86, -R84.reuse ;  /* 0x8000005456567221 */ /* 0x100fe20000000000 */
[--C-:B------:R-:W-:Y:S01]  /*58e0*/  FADD R80, R80, -R84.reuse ;  /* 0x8000005450507221 */ /* 0x100fe20000000000 */
[----:B------:R-:W-:Y:S01]  /*58f0*/  FMUL R81, R81, 1.4426950216293334961 ;  /* 0x3fb8aa3b51517820 */ /* 0x000fe20000400000 */
[----:B------:R-:W-:Y:S01]  /*5900*/  @!P5 FMUL R67, R67, 0.5 ;  /* 0x3f0000004343d820 */ /* 0x000fe20000400000 */
[----:B------:R-:W0:Y:S01]  /*5910*/  MUFU.EX2 R17, R17 ;  /* 0x0000001100117308 */ /* 0x000e220000000800 */
[----:B--2---:R-:W-:Y:S01]  /*5920*/  @!P3 FMUL R14, R14, R14 ;  /* 0x0000000e0e0eb220 */ /* 0x004fe20000400000 */
[----:B------:R-:W-:Y:S01]  /*5930*/  FSETP.GEU.AND P3, PT, R66, -126, PT ;  /* 0xc2fc00004200780b */ /* 0x000fe20003f6e000 */
[----:B------:R-:W-:Y:S01]  /*5940*/  FMUL R86, R86, 1.4426950216293334961 ;  /* 0x3fb8aa3b56567820 */ /* 0x000fe20000400000 */
[----:B------:R-:W-:Y:S01]  /*5950*/  FADD R83, R83, -R84 ;  /* 0x8000005453537221 */ /* 0x000fe20000000000 */
[----:B------:R-:W-:-:S02]  /*5960*/  FMUL R80, R80, 1.4426950216293334961 ;  /* 0x3fb8aa3b50507820 */ /* 0x000fc40000400000 */
[----:B------:R-:W-:Y:S01]  /*5970*/  @!P6 FMUL R19, R19, 0.5 ;  /* 0x3f0000001313e820 */ /* 0x000fe20000400000 */
[----:B------:R-:W2:Y:S01]  /*5980*/  MUFU.EX2 R16, R16 ;  /* 0x0000001000107308 */ /* 0x000ea20000000800 */
[----:B-1----:R-:W-:Y:S01]  /*5990*/  @!P0 FMUL R15, R15, R15 ;  /* 0x0000000f0f0f8220 */ /* 0x002fe20000400000 */
[----:B------:R-:W-:Y:S01]  /*59a0*/  FSETP.GEU.AND P0, PT, R68, -126, PT ;  /* 0xc2fc00004400780b */ /* 0x000fe20003f0e000 */
[----:B------:R-:W-:-:S04]  /*59b0*/  FMUL R83, R83, 1.4426950216293334961 ;  /* 0x3fb8aa3b53537820 */ /* 0x000fc80000400000 */
[----:B------:R-:W-:Y:S01]  /*59c0*/  @!P3 FMUL R66, R66, 0.5 ;  /* 0x3f0000004242b820 */ /* 0x000fe20000400000 */
[----:B------:R-:W1:Y:S01]  /*59d0*/  MUFU.EX2 R18, R18 ;  /* 0x0000001200127308 */ /* 0x000e620000000800 */
[----:B0-----:R-:W-:Y:S01]  /*59e0*/  @!P1 FMUL R17, R17, R17 ;  /* 0x0000001111119220 */ /* 0x001fe20000400000 */
[----:B------:R-:W-:-:S05]  /*59f0*/  FSETP.GEU.AND P1, PT, R70, -126, PT ;  /* 0xc2fc00004600780b */ /* 0x000fca0003f2e000 */
[----:B------:R-:W-:Y:S01]  /*5a00*/  @!P0 FMUL R68, R68, 0.5 ;  /* 0x3f00000044448820 */ /* 0x000fe20000400000 */
[----:B------:R0:W3:Y:S01]  /*5a10*/  MUFU.EX2 R20, R67 ;  /* 0x0000004300147308 */ /* 0x0000e20000000800 */
[----:B--2---:R-:W-:Y:S01]  /*5a20*/  @!P2 FMUL R16, R16, R16 ;  /* 0x000000101010a220 */ /* 0x004fe20000400000 */
[----:B------:R-:W-:-:S05]  /*5a30*/  FSETP.GEU.AND P2, PT, R69, -126, PT ;  /* 0xc2fc00004500780b */ /* 0x000fca0003f4e000 */
[----:B------:R-:W-:Y:S01]  /*5a40*/  @!P1 FMUL R70, R70, 0.5 ;  /* 0x3f00000046469820 */ /* 0x000fe20000400000 */
[----:B------:R-:W2:Y:S01]  /*5a50*/  F2I.FTZ.U32.TRUNC.NTZ R75, R75 ;  /* 0x0000004b004b7305 */ /* 0x000ea2000021f000 */
[----:B0-----:R-:W-:Y:S01]  /*5a60*/  FADD R67, R22, -R84 ;  /* 0x8000005416437221 */ /* 0x001fe20000000000 */
[----:B-1----:R-:W-:-:S03]  /*5a70*/  @!P4 FMUL R18, R18, R18 ;  /* 0x000000121212c220 */ /* 0x002fc60000400000 */
[----:B------:R-:W-:Y:S02]  /*5a80*/  FMUL R67, R67, 1.4426950216293334961 ;  /* 0x3fb8aa3b43437820 */ /* 0x000fe40000400000 */
[----:B------:R-:W-:Y:S01]  /*5a90*/  @!P2 FMUL R69, R69, 0.5 ;  /* 0x3f0000004545a820 */ /* 0x000fe20000400000 */
[----:B------:R-:W0:Y:S01]  /*5aa0*/  MUFU.EX2 R19, R19 ;  /* 0x0000001300137308 */ /* 0x000e220000000800 */
[----:B---3--:R-:W-:Y:S01]  /*5ab0*/  @!P5 FMUL R20, R20, R20 ;  /* 0x000000141414d220 */ /* 0x008fe20000400000 */
[----:B------:R-:W-:Y:S02]  /*5ac0*/  FSETP.GEU.AND P4, PT, R67, -126, PT ;  /* 0xc2fc00004300780b */ /* 0x000fe40003f8e000 */
[----:B--2---:R-:W-:-:S04]  /*5ad0*/  IADD3 R73, PT, PT, RZ, -R75, RZ ;  /* 0x8000004bff497210 */ /* 0x004fc80007ffe0ff */
[----:B------:R1:W2:Y:S07]  /*5ae0*/  MUFU.EX2 R21, R66 ;  /* 0x0000004200157308 */ /* 0x0002ae0000000800 */
[----:B------:R-:W-:Y:S01]  /*5af0*/  @!P4 FMUL R67, R67, 0.5 ;  /* 0x3f0000004343c820 */ /* 0x000fe20000400000 */
[----:B------:R3:W4:Y:S01]  /*5b00*/  MUFU.EX2 R22, R68 ;  /* 0x0000004400167308 */ /* 0x0007220000000800 */
[----:B-1----:R-:W-:Y:S01]  /*5b10*/  FADD R66, R23, -R84 ;  /* 0x8000005417427221 */ /* 0x002fe20000000000 */
[----:B0-----:R-:W-:-:S03]  /*5b20*/  @!P6 FMUL R19, R19, R19 ;  /* 0x000000131313e220 */ /* 0x001fc60000400000 */
[----:B------:R-:W-:Y:S01]  /*5b30*/  FMUL R71, R66, 1.4426950216293334961 ;  /* 0x3fb8aa3b42477820 */ /* 0x000fe20000400000 */
[--C-:B------:R-:W-:Y:S02]  /*5b40*/  FADD R66, R24, -R84.reuse ;  /* 0x8000005418427221 */ /* 0x100fe40000000000 */
[----:B------:R0:W1:Y:S01]  /*5b50*/  MUFU.EX2 R24, R70 ;  /* 0x0000004600187308 */ /* 0x0000620000000800 */
[--C-:B---3--:R-:W-:Y:S01]  /*5b60*/  FADD R68, R26, -R84.reuse ;  /* 0x800000541a447221 */ /* 0x108fe20000000000 */
[----:B------:R-:W-:Y:S01]  /*5b70*/  FMUL R72, R66, 1.4426950216293334961 ;  /* 0x3fb8aa3b42487820 */ /* 0x000fe20000400000 */
[----:B------:R-:W-:Y:S01]  /*5b80*/  FADD R66, R25, -R84 ;  /* 0x8000005419427221 */ /* 0x000fe20000000000 */
[----:B------:R-:W-:Y:S01]  /*5b90*/  FSETP.GEU.AND P6, PT, R71, -126, PT ;  /* 0xc2fc00004700780b */ /* 0x000fe20003fce000 */
[----:B--2---:R-:W-:Y:S02]  /*5ba0*/  @!P3 FMUL R21, R21, R21 ;  /* 0x000000151515b220 */ /* 0x004fe40000400000 */
[----:B------:R-:W-:Y:S01]  /*5bb0*/  FSETP.GEU.AND P5, PT, R72, -126, PT ;  /* 0xc2fc00004800780b */ /* 0x000fe20003fae000 */
[----:B------:R2:W-:Y:S01]  /*5bc0*/  MUFU.EX2 R23, R69 ;  /* 0x0000004500177308 */ /* 0x0005e20000000800 */
[----:B0-----:R-:W-:Y:S01]  /*5bd0*/  FMUL R70, R68, 1.4426950216293334961 ;  /* 0x3fb8aa3b44467820 */ /* 0x001fe20000400000 */
[----:B------:R-:W-:Y:S01]  /*5be0*/  FADD R68, RZ, R28 ;  /* 0x0000001cff447221 */ /* 0x000fe20000000000 */
[----:B----4-:R-:W-:-:S03]  /*5bf0*/  @!P0 FMUL R22, R22, R22 ;  /* 0x0000001616168220 */ /* 0x010fc60000400000 */
[----:B------:R-:W-:Y:S02]  /*5c00*/  FSETP.GEU.AND P0, PT, R70, -126, PT ;  /* 0xc2fc00004600780b */ /* 0x000fe40003f0e000 */
[----:B------:R0:W3:Y:S01]  /*5c10*/  MUFU.EX2 R25, R67 ;  /* 0x0000004300197308 */ /* 0x0000e20000000800 */
[----:B--2---:R-:W-:Y:S02]  /*5c20*/  IMAD R69, R73, R60, RZ ;  /* 0x0000003c49457224 */ /* 0x004fe400078e02ff */
[----:B------:R-:W-:Y:S01]  /*5c30*/  @!P6 FMUL R71, R71, 0.5 ;  /* 0x3f0000004747e820 */ /* 0x000fe20000400000 */
[----:B-1----:R-:W-:Y:S01]  /*5c40*/  @!P1 FMUL R24, R24, R24 ;  /* 0x0000001818189220 */ /* 0x002fe20000400000 */
[----:B------:R-:W-:Y:S01]  /*5c50*/  @!P5 FMUL R72, R72, 0.5 ;  /* 0x3f0000004848d820 */ /* 0x000fe20000400000 */
[----:B------:R-:W-:-:S04]  /*5c60*/  IMAD.HI.U32 R74, R75, R69, R74 ;  /* 0x000000454b4a7227 */ /* 0x000fc800078e004a */
[----:B------:R-:W-:Y:S01]  /*5c70*/  FMUL R69, R66, 1.4426950216293334961 ;  /* 0x3fb8aa3b42457820 */ /* 0x000fe20000400000 */
[----:B------:R-:W-:Y:S01]  /*5c80*/  LEA R66, R77, UR10, 0x2 ;  /* 0x0000000a4d427c11 */ /* 0x000fe2000f8e10ff */
[----:B------:R-:W1:Y:S01]  /*5c90*/  MUFU.EX2 R26, R71 ;  /* 0x00000047001a7308 */ /* 0x000e620000000800 */
[----:B0-----:R-:W-:Y:S01]  /*5ca0*/  FADD R67, R68, R29 ;  /* 0x0000001d44437221 */ /* 0x001fe20000000000 */
[----:B------:R-:W-:Y:S01]  /*5cb0*/  FADD R73, R27, -R84 ;  /* 0x800000541b497221 */ /* 0x000fe20000000000 */
[----:B------:R-:W-:Y:S01]  /*5cc0*/  @!P0 FMUL R70, R70, 0.5 ;  /* 0x3f00000046468820 */ /* 0x000fe20000400000 */
[----:B------:R0:W-:Y:S01]  /*5cd0*/  STS.128 [R66], R28 ;  /* 0x0000001c42007388 */ /* 0x0001e20000000c00 */
[----:B------:R-:W-:Y:S01]  /*5ce0*/  FADD R68, R67, R30 ;  /* 0x0000001e43447221 */ /* 0x000fe20000000000 */
[----:B------:R-:W-:Y:S01]  /*5cf0*/  FSETP.GEU.AND P1, PT, R64, -126, PT ;  /* 0xc2fc00004000780b */ /* 0x000fe20003f2e000 */
[----:B------:R-:W-:Y:S01]  /*5d00*/  FMUL R73, R73, 1.4426950216293334961 ;  /* 0x3fb8aa3b49497820 */ /* 0x000fe20000400000 */
[----:B------:R2:W-:Y:S01]  /*5d10*/  STS.128 [R66+0x10], R32 ;  /* 0x0000102042007388 */ /* 0x0005e20000000c00 */
[----:B------:R-:W-:Y:S01]  /*5d20*/  FADD R67, R68, R31 ;  /* 0x0000001f44437221 */ /* 0x000fe20000000000 */
[----:B------:R-:W4:Y:S01]  /*5d30*/  MUFU.EX2 R27, R72 ;  /* 0x00000048001b7308 */ /* 0x000f220000000800 */
[----:B---3--:R-:W-:Y:S01]  /*5d40*/  @!P4 FMUL R25, R25, R25 ;  /* 0x000000191919c220 */ /* 0x008fe20000400000 */
[----:B------:R-:W-:Y:S01]  /*5d50*/  FSETP.GEU.AND P3, PT, R69, -126, PT ;  /* 0xc2fc00004500780b */ /* 0x000fe20003f6e000 */
[----:B------:R3:W-:Y:S01]  /*5d60*/  STS.128 [R66+0x20], R36 ;  /* 0x0000202442007388 */ /* 0x0007e20000000c00 */
[----:B------:R-:W-:Y:S01]  /*5d70*/  @!P2 FMUL R23, R23, R23 ;  /* 0x000000171717a220 */ /* 0x000fe20000400000 */
[----:B------:R-:W-:Y:S01]  /*5d80*/  FSETP.GEU.AND P2, PT, R73, -126, PT ;  /* 0xc2fc00004900780b */ /* 0x000fe20003f4e000 */
[----:B-1----:R-:W-:Y:S01]  /*5d90*/  @!P6 FMUL R26, R26, R26 ;  /* 0x0000001a1a1ae220 */ /* 0x002fe20000400000 */
[----:B------:R1:W-:Y:S02]  /*5da0*/  STS.128 [R66+0x30], R40 ;  /* 0x0000302842007388 */ /* 0x0003e40000000c00 */
[----:B------:R-:W-:Y:S01]  /*5db0*/  @!P1 FMUL R64, R64, 0.5 ;  /* 0x3f00000040409820 */ /* 0x000fe20000400000 */
[----:B0-----:R-:W-:Y:S01]  /*5dc0*/  FADD R30, R67, R32 ;  /* 0x00000020431e7221 */ /* 0x001fe20000000000 */
[----:B------:R-:W-:Y:S01]  /*5dd0*/  FMUL R67, R63, 1.4426950216293334961 ;  /* 0x3fb8aa3b3f437820 */ /* 0x000fe20000400000 */
[----:B------:R-:W-:Y:S01]  /*5de0*/  FADD R63, R62, -R84 ;  /* 0x800000543e3f7221 */ /* 0x000fe20000000000 */
[----:B------:R-:W0:Y:S01]  /*5df0*/  MUFU.EX2 R29, R70 ;  /* 0x00000046001d7308 */ /* 0x000e220000000800 */
[----:B------:R-:W-:Y:S01]  /*5e00*/  FADD R31, R30, R33 ;  /* 0x000000211e1f7221 */ /* 0x000fe20000000000 */
[----:B------:R-:W-:Y:S01]  /*5e10*/  @!P3 FMUL R69, R69, 0.5 ;  /* 0x3f0000004545b820 */ /* 0x000fe20000400000 */
[----:B------:R-:W-:Y:S01]  /*5e20*/  FMUL R68, R63, 1.4426950216293334961 ;  /* 0x3fb8aa3b3f447820 */ /* 0x000fe20000400000 */
[----:B------:R-:W-:Y:S01]  /*5e30*/  FSETP.GEU.AND P4, PT, R67, -126, PT ;  /* 0xc2fc00004300780b */ /* 0x000fe20003f8e000 */
[----:B------:R-:W-:Y:S01]  /*5e40*/  FADD R62, R31, R34 ;  /* 0x000000221f3e7221 */ /* 0x000fe20000000000 */
[----:B----4-:R-:W-:Y:S01]  /*5e50*/  @!P5 FMUL R27, R27, R27 ;  /* 0x0000001b1b1bd220 */ /* 0x010fe20000400000 */
[----:B------:R-:W-:Y:S01]  /*5e60*/  FSETP.GEU.AND P5, PT, R61, -126, PT ;  /* 0xc2fc00003d00780b */ /* 0x000fe20003fae000 */
[----:B------:R-:W4:Y:S01]  /*5e70*/  MUFU.EX2 R31, R64 ;  /* 0x00000040001f7308 */ /* 0x000f220000000800 */
[----:B------:R-:W-:Y:S01]  /*5e80*/  FADD R63, R62, R35 ;  /* 0x000000233e3f7221 */ /* 0x000fe20000000000 */
[----:B------:R-:W-:Y:S01]  /*5e90*/  FSETP.GEU.AND P6, PT, R68, -126, PT ;  /* 0xc2fc00004400780b */ /* 0x000fe20003fce000 */
[----:B------:R-:W-:Y:S01]  /*5ea0*/  FMUL R62, R58, 1.4426950216293334961 ;  /* 0x3fb8aa3b3a3e7820 */ /* 0x000fe20000400000 */
[----:B------:R-:W-:Y:S01]  /*5eb0*/  @!P2 FMUL R73, R73, 0.5 ;  /* 0x3f0000004949a820 */ /* 0x000fe20000400000 */
[----:B--2---:R-:W-:Y:S01]  /*5ec0*/  FADD R34, R63, R36 ;  /* 0x000000243f227221 */ /* 0x004fe20000000000 */
[----:B------:R2:W-:Y:S02]  /*5ed0*/  STS.128 [R66+0x40], R12 ;  /* 0x0000400c42007388 */ /* 0x0005e40000000c00 */
[----:B------:R-:W5:Y:S01]  /*5ee0*/  MUFU.EX2 R28, R69 ;  /* 0x00000045001c7308 */ /* 0x000f620000000800 */
[----:B------:R-:W-:Y:S01]  /*5ef0*/  FADD R33, R34, R37 ;  /* 0x0000002522217221 */ /* 0x000fe20000000000 */
[----:B------:R-:W-:Y:S01]  /*5f00*/  @!P4 FMUL R67, R67, 0.5 ;  /* 0x3f0000004343c820 */ /* 0x000fe20000400000 */
[----:B0-----:R-:W-:Y:S01]  /*5f10*/  @!P0 FMUL R29, R29, R29 ;  /* 0x0000001d1d1d8220 */ /* 0x001fe20000400000 */
[----:B------:R-:W-:Y:S01]  /*5f20*/  FSETP.GEU.AND P0, PT, R62, -126, PT ;  /* 0xc2fc00003e00780b */ /* 0x000fe20003f0e000 */
[----:B------:R-:W-:Y:S01]  /*5f30*/  FADD R34, R33, R38 ;  /* 0x0000002621227221 */ /* 0x000fe20000000000 */
[----:B---3--:R-:W-:Y:S01]  /*5f40*/  FMUL R38, R56, 1.4426950216293334961 ;  /* 0x3fb8aa3b38267820 */ /* 0x008fe20000400000 */
[----:B------:R-:W-:Y:S01]  /*5f50*/  @!P6 FMUL R68, R68, 0.5 ;  /* 0x3f0000004444e820 */ /* 0x000fe20000400000 */
[----:B------:R-:W0:Y:S01]  /*5f60*/  MUFU.EX2 R32, R67 ;  /* 0x0000004300207308 */ /* 0x000e220000000800 */
[----:B------:R-:W-:Y:S01]  /*5f70*/  FADD R35, R34, R39 ;  /* 0x0000002722237221 */ /* 0x000fe20000000000 */
[----:B------:R-:W-:Y:S01]  /*5f80*/  @!P5 FMUL R61, R61, 0.5 ;  /* 0x3f0000003d3dd820 */ /* 0x000fe20000400000 */
[----:B----4-:R-:W-:Y:S01]  /*5f90*/  @!P1 FMUL R31, R31, R31 ;  /* 0x0000001f1f1f9220 */ /* 0x010fe20000400000 */
[----:B------:R-:W-:Y:S01]  /*5fa0*/  FSETP.GEU.AND P1, PT, R38, -126, PT ;  /* 0xc2fc00002600780b */ /* 0x000fe20003f2e000 */
[----:B------:R-:W-:Y:S01]  /*5fb0*/  FADD R58, R35, R40 ;  /* 0x00000028233a7221 */ /* 0x000fe20000000000 */
[----:B------:R-:W-:Y:S01]  /*5fc0*/  FMUL R39, R55, 1.4426950216293334961 ;  /* 0x3fb8aa3b37277820 */ /* 0x000fe20000400000 */
[----:B------:R-:W-:Y:S01]  /*5fd0*/  FMUL R55, R50, 1.4426950216293334961 ;  /* 0x3fb8aa3b32377820 */ /* 0x000fe20000400000 */
[----:B------:R-:W3:Y:S01]  /*5fe0*/  MUFU.EX2 R33, R68 ;  /* 0x0000004400217308 */ /* 0x000ee20000000800 */
[----:B------:R-:W-:Y:S01]  /*5ff0*/  FADD R37, R58, R41 ;  /* 0x000000293a257221 */ /* 0x000fe20000000000 */
[----:B------:R-:W-:Y:S01]  /*6000*/  @!P0 FMUL R62, R62, 0.5 ;  /* 0x3f0000003e3e8820 */ /* 0x000fe20000400000 */
[----:B-----5:R-:W-:Y:S01]  /*6010*/  @!P3 FMUL R28, R28, R28 ;  /* 0x0000001c1c1cb220 */ /* 0x020fe20000400000 */
[----:B------:R-:W-:Y:S01]  /*6020*/  FSETP.GEU.AND P3, PT, R59, -126, PT ;  /* 0xc2fc00003b00780b */ /* 0x000fe20003f6e000 */
[----:B-1----:R-:W-:Y:S01]  /*6030*/  FADD R42, R37, R42 ;  /* 0x0000002a252a7221 */ /* 0x002fe20000000000 */
[----:B------:R-:W1:Y:S01]  /*6040*/  LDC R69, c[0x0][0x3b4] ;  /* 0x0000ed00ff457b82 */ /* 0x000e620000000800 */
[----:B------:R4:W-:Y:S01]  /*6050*/  STS.128 [R66+0x50], R16 ;  /* 0x0000501042007388 */ /* 0x0009e20000000c00 */
[----:B------:R-:W5:Y:S01]  /*6060*/  MUFU.EX2 R34, R61 ;  /* 0x0000003d00227308 */ /* 0x000f620000000800 */
[----:B------:R-:W-:Y:S01]  /*6070*/  FADD R43, R42, R43 ;  /* 0x0000002b2a2b7221 */ /* 0x000fe20000000000 */
[----:B0-----:R-:W-:Y:S01]  /*6080*/  @!P4 FMUL R32, R32, R32 ;  /* 0x000000202020c220 */ /* 0x001fe20000400000 */
[----:B------:R-:W-:Y:S01]  /*6090*/  FSETP.GEU.AND P4, PT, R39, -126, PT ;  /* 0xc2fc00002700780b */ /* 0x000fe20003f8e000 */
[----:B------:R-:W-:Y:S01]  /*60a0*/  @!P1 FMUL R38, R38, 0.5 ;  /* 0x3f00000026269820 */ /* 0x000fe20000400000 */
[----:B------:R-:W-:Y:S01]  /*60b0*/  FADD R40, R43, R12 ;  /* 0x0000000c2b287221 */ /* 0x000fe20000000000 */
[----:B------:R4:W-:Y:S02]  /*60c0*/  STS.128 [R66+0x60], R20 ;  /* 0x0000601442007388 */ /* 0x0009e40000000c00 */
[----:B------:R-:W0:Y:S01]  /*60d0*/  MUFU.EX2 R30, R73 ;  /* 0x00000049001e7308 */ /* 0x000e220000000800 */
[----:B------:R-:W-:Y:S01]  /*60e0*/  FADD R41, R40, R13 ;  /* 0x0000000d28297221 */ /* 0x000fe20000000000 */
[----:B---3--:R-:W-:Y:S01]  /*60f0*/  @!P6 FMUL R33, R33, R33 ;  /* 0x000000212121e220 */ /* 0x008fe20000400000 */
[----:B------:R-:W-:Y:S01]  /*6100*/  FSETP.GEU.AND P6, PT, R54, -126, PT ;  /* 0xc2fc00003600780b */ /* 0x000fe20003fce000 */
[----:B------:R-:W-:Y:S01]  /*6110*/  @!P3 FMUL R59, R59, 0.5 ;  /* 0x3f0000003b3bb820 */ /* 0x000fe20000400000 */
[----:B------:R-:W-:Y:S01]  /*6120*/  FADD R42, R41, R14 ;  /* 0x0000000e292a7221 */ /* 0x000fe20000000000 */
[----:B------:R4:W-:Y:S02]  /*6130*/  STS.128 [R66+0x70], R24 ;  /* 0x0000701842007388 */ /* 0x0009e40000000c00 */
[----:B------:R3:W2:Y:S01]  /*6140*/  MUFU.EX2 R36, R62 ;  /* 0x0000003e00247308 */ /* 0x0006a20000000800 */
[----:B------:R-:W-:Y:S01]  /*6150*/  FADD R41, R42, R15 ;  /* 0x0000000f2a297221 */ /* 0x000fe20000000000 */
[----:B------:R-:W-:Y:S01]  /*6160*/  @!P4 FMUL R39, R39, 0.5 ;  /* 0x3f0000002727c820 */ /* 0x000fe20000400000 */
[----:B-----5:R-:W-:Y:S01]  /*6170*/  @!P5 FMUL R34, R34, R34 ;  /* 0x000000222222d220 */ /* 0x020fe20000400000 */
[----:B------:R-:W-:Y:S01]  /*6180*/  FSETP.GEU.AND P5, PT, R53, -126, PT ;  /* 0xc2fc00003500780b */ /* 0x000fe20003fae000 */
[----:B------:R-:W-:Y:S01]  /*6190*/  FADD R42, R41, R16 ;  /* 0x00000010292a7221 */ /* 0x000fe20000000000 */
[----:B-1----:R-:W-:-:S02]  /*61a0*/  IADD3 R61, PT, PT, R76, -0x1, R69 ;  /* 0xffffffff4c3d7810 */ /* 0x002fc40007ffe045 */
[----:B------:R-:W-:Y:S01]  /*61b0*/  @!P6 FMUL R54, R54, 0.5 ;  /* 0x3f0000003636e820 */ /* 0x000fe20000400000 */
[----:B------:R-:W-:Y:S01]  /*61c0*/  FADD R43, R42, R17 ;  /* 0x000000112a2b7221 */ /* 0x000fe20000000000 */
[----:B0-----:R-:W-:Y:S01]  /*61d0*/  @!P2 FMUL R30, R30, R30 ;  /* 0x0000001e1e1ea220 */ /* 0x001fe20000400000 */
[----:B------:R-:W0:Y:S01]  /*61e0*/  MUFU.EX2 R38, R38 ;  /* 0x0000002600267308 */ /* 0x000e220000000800 */
[----:B------:R-:W-:Y:S01]  /*61f0*/  FSETP.GEU.AND P2, PT, R57, -126, PT ;  /* 0xc2fc00003900780b */ /* 0x000fe20003f4e000 */
[----:B------:R-:W-:Y:S01]  /*6200*/  FADD R50, R43, R18 ;  /* 0x000000122b327221 */ /* 0x000fe20000000000 */
[----:B---3--:R-:W-:Y:S01]  /*6210*/  FADD R62, -R84, R100 ;  /* 0x00000064543e7221 */ /* 0x008fe20000000100 */
[----:B------:R4:W-:Y:S02]  /*6220*/  STS.128 [R66+0x80], R28 ;  /* 0x0000801c42007388 */ /* 0x0009e40000000c00 */
[----:B------:R-:W-:Y:S01]  /*6230*/  FADD R43, R50, R19 ;  /* 0x00000013322b7221 */ /* 0x000fe20000000000 */
[----:B--2---:R-:W-:Y:S01]  /*6240*/  @!P0 FMUL R36, R36, R36 ;  /* 0x0000002424248220 */ /* 0x004fe20000400000 */
[----:B------:R1:W2:Y:S01]  /*6250*/  MUFU.EX2 R40, R54 ;  /* 0x0000003600287308 */ /* 0x0002a20000000800 */
[----:B------:R-:W-:Y:S01]  /*6260*/  FSETP.GEU.AND P0, PT, R51, -126, PT ;  /* 0xc2fc00003300780b */ /* 0x000fe20003f0e000 */
[----:B------:R-:W-:Y:S01]  /*6270*/  @!P5 FMUL R53, R53, 0.5 ;  /* 0x3f0000003535d820 */ /* 0x000fe20000400000 */
[----:B------:R-:W-:-:S03]  /*6280*/  FMUL R64, R62, 1.4426950216293334961 ;  /* 0x3fb8aa3b3e407820 */ /* 0x000fc60000400000 */
[----:B------:R-:W-:Y:S02]  /*6290*/  @!P2 FMUL R57, R57, 0.5 ;  /* 0x3f0000003939a820 */ /* 0x000fe40000400000 */
[----:B------:R3:W5:Y:S01]  /*62a0*/  MUFU.EX2 R35, R59 ;  /* 0x0000003b00237308 */ /* 0x0007620000000800 */
[----:B-1----:R-:W-:Y:S01]  /*62b0*/  FMUL R54, R49, 1.4426950216293334961 ;  /* 0x3fb8aa3b31367820 */ /* 0x002fe20000400000 */
[----:B------:R-:W-:Y:S01]  /*62c0*/  FADD R49, R48, -R84 ;  /* 0x8000005430317221 */ /* 0x000fe20000000000 */
[----:B------:R-:W-:Y:S01]  /*62d0*/  FADD R48, R43, R20 ;  /* 0x000000142b307221 */ /* 0x000fe20000000000 */
[----:B0-----:R-:W-:Y:S02]  /*62e0*/  @!P1 FMUL R38, R38, R38 ;  /* 0x0000002626269220 */ /* 0x001fe40000400000 */
[----:B------:R-:W-:Y:S01]  /*62f0*/  FMUL R50, R49, 1.4426950216293334961 ;  /* 0x3fb8aa3b31327820 */ /* 0x000fe20000400000 */
[----:B------:R-:W-:Y:S01]  /*6300*/  FADD R49, R48, R21 ;  /* 0x0000001530317221 */ /* 0x000fe20000000000 */
[----:B------:R-:W0:Y:S01]  /*6310*/  MUFU.EX2 R39, R39 ;  /* 0x0000002700277308 */ /* 0x000e220000000800 */
[----:B------:R-:W-:Y:S01]  /*6320*/  @!P0 FMUL R51, R51, 0.5 ;  /* 0x3f00000033338820 */ /* 0x000fe20000400000 */
[----:B------:R-:W-:Y:S01]  /*6330*/  FSETP.GEU.AND P1, PT, R54, -126, PT ;  /* 0xc2fc00003600780b */ /* 0x000fe20003f2e000 */
[----:B------:R-:W-:Y:S01]  /*6340*/  FADD R48, R49, R22 ;  /* 0x0000001631307221 */ /* 0x000fe20000000000 */
[----:B------:R-:W-:Y:S01]  /*6350*/  FADD R49, R45, -R84 ;  /* 0x800000542d317221 */ /* 0x000fe20000000000 */
[----:B--2---:R-:W-:Y:S01]  /*6360*/  @!P6 FMUL R40, R40, R40 ;  /* 0x000000282828e220 */ /* 0x004fe20000400000 */
[----:B---3--:R-:W-:Y:S01]  /*6370*/  IABS R59, R61 ;  /* 0x0000003d003b7213 */ /* 0x008fe20000000000 */
[----:B------:R-:W-:Y:S01]  /*6380*/  FADD R45, R48, R23 ;  /* 0x00000017302d7221 */ /* 0x000fe20000000000 */
[----:B------:R1:W2:Y:S01]  /*6390*/  MUFU.EX2 R41, R53 ;  /* 0x0000003500297308 */ /* 0x0002a20000000800 */
[----:B-----5:R-:W-:Y:S01]  /*63a0*/  @!P3 FMUL R35, R35, R35 ;  /* 0x000000232323b220 */ /* 0x020fe20000400000 */
[----:B------:R-:W-:Y:S01]  /*63b0*/  FSETP.GEU.AND P3, PT, R52, -126, PT ;  /* 0xc2fc00003400780b */ /* 0x000fe20003f6e000 */
[----:B------:R-:W-:Y:S01]  /*63c0*/  FADD R48, R45, R24 ;  /* 0x000000182d307221 */ /* 0x000fe20000000000 */
[----:B------:R-:W-:Y:S01]  /*63d0*/  IMAD.HI.U32 R74, R74, R59, RZ ;  /* 0x0000003b4a4a7227 */ /* 0x000fe200078e00ff */
[----:B------:R-:W-:Y:S01]  /*63e0*/  LOP3.LUT R61, R61, R76, RZ, 0x3c, !PT ;  /* 0x0000004c3d3d7212 */ /* 0x000fe200078e3cff */
[----:B------:R4:W-:Y:S02]  /*63f0*/  STS.128 [R66+0x90], R32 ;  /* 0x0000902042007388 */ /* 0x0009e40000000c00 */
[----:B------:R-:W-:Y:S01]  /*6400*/  @!P1 FMUL R54, R54, 0.5 ;  /* 0x3f00000036369820 */ /* 0x000fe20000400000 */
[----:B------:R-:W3:Y:S01]  /*6410*/  MUFU.EX2 R37, R57 ;  /* 0x0000003900257308 */ /* 0x000ee20000000800 */
[----:B0-----:R-:W-:Y:S01]  /*6420*/  @!P4 FMUL R39, R39, R39 ;  /* 0x000000272727c220 */ /* 0x001fe20000400000 */
[----:B------:R-:W-:Y:S01]  /*6430*/  FSETP.GEU.AND P4, PT, R50, -126, PT ;  /* 0xc2fc00003200780b */ /* 0x000fe20003f8e000 */
[----:B-1----:R-:W-:Y:S01]  /*6440*/  FADD R53, R44, -R84 ;  /* 0x800000542c357221 */ /* 0x002fe20000000000 */
[----:B------:R-:W-:-:S02]  /*6450*/  IADD3 R67, PT, PT, -R74, RZ, RZ ;  /* 0x000000ff4a437210 */ /* 0x000fc40007ffe1ff */
[----:B------:R-:W-:Y:S02]  /*6460*/  @!P3 FMUL R52, R52, 0.5 ;  /* 0x3f0000003434b820 */ /* 0x000fe40000400000 */
[----:B------:R0:W1:Y:S01]  /*6470*/  MUFU.EX2 R43, R51 ;  /* 0x00000033002b7308 */ /* 0x0000620000000800 */
[----:B--2---:R-:W-:Y:S01]  /*6480*/  @!P5 FMUL R41, R41, R41 ;  /* 0x000000292929d220 */ /* 0x004fe20000400000 */
[----:B------:R-:W-:Y:S01]  /*6490*/  FMUL R53, R53, 1.4426950216293334961 ;  /* 0x3fb8aa3b35357820 */ /* 0x000fe20000400000 */
[----:B------:R-:W-:-:S04]  /*64a0*/  IMAD R67, R60, R67, R59 ;  /* 0x000000433c437224 */ /* 0x000fc800078e023b */
[----:B------:R-:W-:Y:S01]  /*64b0*/  @!P4 FMUL R50, R50, 0.5 ;  /* 0x3f0000003232c820 */ /* 0x000fe20000400000 */
[----:B------:R2:W5:Y:S01]  /*64c0*/  MUFU.EX2 R45, R54 ;  /* 0x00000036002d7308 */ /* 0x0005620000000800 */
[----:B0-----:R-:W-:Y:S01]  /*64d0*/  FMUL R51, R49, 1.4426950216293334961 ;  /* 0x3fb8aa3b31337820 */ /* 0x001fe20000400000 */
[----:B------:R-:W-:Y:S01]  /*64e0*/  FADD R49, R48, R25 ;  /* 0x0000001930317221 */ /* 0x000fe20000000000 */
[----:B---3--:R-:W-:Y:S01]  /*64f0*/  @!P2 FMUL R37, R37, R37 ;  /* 0x000000252525a220 */ /* 0x008fe20000400000 */
[----:B------:R-:W-:Y:S02]  /*6500*/  FSETP.GEU.AND P2, PT, R55, -126, PT ;  /* 0xc2fc00003700780b */ /* 0x000fe40003f4e000 */
[----:B------:R-:W-:Y:S01]  /*6510*/  FADD R48, R49, R26 ;  /* 0x0000001a31307221 */ /* 0x000fe20000000000 */
[----:B------:R-:W-:Y:S01]  /*6520*/  FADD R49, R47, -R84 ;  /* 0x800000542f317221 */ /* 0x000fe20000000000 */
[----:B------:R-:W-:Y:S01]  /*6530*/  FSETP.GEU.AND P5, PT, R51, -126, PT ;  /* 0xc2fc00003300780b */ /* 0x000fe20003fae000 */
[----:B------:R0:W3:Y:S01]  /*6540*/  MUFU.EX2 R42, R52 ;  /* 0x00000034002a7308 */ /* 0x0000e20000000800 */
[----:B------:R-:W-:Y:S01]  /*6550*/  FADD R47, R48, R27 ;  /* 0x0000001b302f7221 */ /* 0x000fe20000000000 */
[----:B--2---:R-:W-:Y:S01]  /*6560*/  FMUL R54, R49, 1.4426950216293334961 ;  /* 0x3fb8aa3b31367820 */ /* 0x004fe20000400000 */
[----:B------:R-:W-:Y:S01]  /*6570*/  FSETP.GEU.AND P6, PT, R53, -126, PT ;  /* 0xc2fc00003500780b */ /* 0x000fe20003fce000 */
[----:B-1----:R-:W-:Y:S01]  /*6580*/  @!P0 FMUL R43, R43, R43 ;  /* 0x0000002b2b2b8220 */ /* 0x002fe20000400000 */
[----:B------:R-:W-:Y:S01]  /*6590*/  FADD R48, R47, R28 ;  /* 0x0000001c2f307221 */ /* 0x000fe20000000000 */
[----:B------:R4:W-:Y:S01]  /*65a0*/  STS.128 [R66+0xa0], R36 ;  /* 0x0000a02442007388 */ /* 0x0009e20000000c00 */
[----:B------:R-:W-:Y:S01]  /*65b0*/  FSETP.GEU.AND P0, PT, R54, -126, PT ;  /* 0xc2fc00003600780b */ /* 0x000fe20003f0e000 */
[----:B------:R-:W-:Y:S01]  /*65c0*/  @!P2 FMUL R55, R55, 0.5 ;  /* 0x3f0000003737a820 */ /* 0x000fe20000400000 */
[----:B------:R-:W-:Y:S01]  /*65d0*/  FADD R49, R48, R29 ;  /* 0x0000001d30317221 */ /* 0x000fe20000000000 */
[----:B0-----:R-:W-:Y:S01]  /*65e0*/  FADD R52, R46, -R84 ;  /* 0x800000542e347221 */ /* 0x001fe20000000000 */
[----:B-----5:R-:W-:Y:S01]  /*65f0*/  @!P1 FMUL R45, R45, R45 ;  /* 0x0000002d2d2d9220 */ /* 0x020fe20000400000 */
[----:B------:R0:W1:Y:S01]  /*6600*/  MUFU.EX2 R46, R50 ;  /* 0x00000032002e7308 */ /* 0x0000620000000800 */
[----:B------:R-:W-:Y:S01]  /*6610*/  @!P5 FMUL R51, R51, 0.5 ;  /* 0x3f0000003333d820 */ /* 0x000fe20000400000 */
[----:B------:R-:W-:-:S02]  /*6620*/  FSETP.GEU.AND P1, PT, R89, -126, PT ;  /* 0xc2fc00005900780b */ /* 0x000fc40003f2e000 */
[----:B------:R-:W-:Y:S01]  /*6630*/  @!P6 FMUL R53, R53, 0.5 ;  /* 0x3f0000003535e820 */ /* 0x000fe20000400000 */
[----:B---3--:R-:W-:-:S03]  /*6640*/  @!P3 FMUL R42, R42, R42 ;  /* 0x0000002a2a2ab220 */ /* 0x008fc60000400000 */
[----:B------:R2:W3:Y:S01]  /*6650*/  MUFU.EX2 R48, R51 ;  /* 0x0000003300307308 */ /* 0x0004e20000000800 */
[----:B0-----:R-:W-:Y:S01]  /*6660*/  FADD R50, R49, R30 ;  /* 0x0000001e31327221 */ /* 0x001fe20000000000 */
[----:B------:R-:W-:Y:S01]  /*6670*/  @!P0 FMUL R54, R54, 0.5 ;  /* 0x3f00000036368820 */ /* 0x000fe20000400000 */
[----:B------:R4:W-:Y:S02]  /*6680*/  STS.128 [R66+0xb0], R40 ;  /* 0x0000b02842007388 */ /* 0x0009e40000000c00 */
[----:B------:R-:W-:Y:S02]  /*6690*/  FADD R49, R50, R31 ;  /* 0x0000001f32317221 */ /* 0x000fe40000000000 */
[----:B------:R-:W-:Y:S01]  /*66a0*/  @!P1 FMUL R89, R89, 0.5 ;  /* 0x3f00000059599820 */ /* 0x000fe20000400000 */
[----:B------:R0:W5:Y:S01]  /*66b0*/  MUFU.EX2 R44, R55 ;  /* 0x00000037002c7308 */ /* 0x0001620000000800 */
[----:B------:R-:W-:Y:S01]  /*66c0*/  FADD R50, R49, R32 ;  /* 0x0000002031327221 */ /* 0x000fe20000000000 */
[----:B-1----:R-:W-:Y:S01]  /*66d0*/  @!P4 FMUL R46, R46, R46 ;  /* 0x0000002e2e2ec220 */ /* 0x002fe20000400000 */
[----:B------:R-:W-:-:S02]  /*66e0*/  FSETP.GEU.AND P4, PT, R88, -126, PT ;  /* 0xc2fc00005800780b */ /* 0x000fc40003f8e000 */
[----:B--2---:R-:W-:-:S03]  /*66f0*/  FADD R51, R50, R33 ;  /* 0x0000002132337221 */ /* 0x004fc60000000000 */
[----:B------:R1:W2:Y:S01]  /*6700*/  MUFU.EX2 R47, R53 ;  /* 0x00000035002f7308 */ /* 0x0002a20000000800 */
[----:B0-----:R-:W-:Y:S01]  /*6710*/  FMUL R55, R52, 1.4426950216293334961 ;  /* 0x3fb8aa3b34377820 */ /* 0x001fe20000400000 */
[----:B------:R-:W-:Y:S01]  /*6720*/  FADD R52, R51, R34 ;  /* 0x0000002233347221 */ /* 0x000fe20000000000 */
[----:B---3--:R-:W-:Y:S01]  /*6730*/  @!P5 FMUL R48, R48, R48 ;  /* 0x000000303030d220 */ /* 0x008fe20000400000 */
[----:B------:R-:W-:Y:S02]  /*6740*/  FSETP.GEU.AND P5, PT, R86, -126, PT ;  /* 0xc2fc00005600780b */ /* 0x000fe40003fae000 */
[----:B------:R-:W-:Y:S01]  /*6750*/  FADD R51, R52, R35 ;  /* 0x0000002334337221 */ /* 0x000fe20000000000 */
[----:B------:R-:W-:Y:S01]  /*6760*/  FSETP.GEU.AND P3, PT, R55, -126, PT ;  /* 0xc2fc00003700780b */ /* 0x000fe20003f6e000 */
[----:B------:R0:W3:Y:S01]  /*6770*/  MUFU.EX2 R50, R54 ;  /* 0x0000003600327308 */ /* 0x0000e20000000800 */
[----:B-----5:R-:W-:Y:S01]  /*6780*/  @!P2 FMUL R44, R44, R44 ;  /* 0x0000002c2c2ca220 */ /* 0x020fe20000400000 */
[----:B------:R-:W-:Y:S01]  /*6790*/  FADD R52, R51, R36 ;  /* 0x0000002433347221 */ /* 0x000fe20000000000 */
[----:B------:R-:W-:Y:S01]  /*67a0*/  FSETP.GEU.AND P2, PT, R90, -126, PT ;  /* 0xc2fc00005a00780b */ /* 0x000fe20003f4e000 */
[----:B------:R-:W-:-:S02]  /*67b0*/  @!P4 FMUL R88, R88, 0.5 ;  /* 0x3f0000005858c820 */ /* 0x000fc40000400000 */
[----:B-1----:R-:W-:Y:S02]  /*67c0*/  FADD R53, R52, R37 ;  /* 0x0000002534357221 */ /* 0x002fe40000000000 */
[----:B------:R-:W1:Y:S01]  /*67d0*/  MUFU.EX2 R52, R89 ;  /* 0x0000005900347308 */ /* 0x000e620000000800 */
[----:B--2---:R-:W-:Y:S01]  /*67e0*/  @!P6 FMUL R47, R47, R47 ;  /* 0x0000002f2f2fe220 */ /* 0x004fe20000400000 */
[----:B0-----:R-:W-:Y:S01]  /*67f0*/  FADD R54, R53, R38 ;  /* 0x0000002635367221 */ /* 0x001fe20000000000 */
[----:B------:R-:W-:Y:S01]  /*6800*/  FSETP.GEU.AND P6, PT, R87, -126, PT ;  /* 0xc2fc00005700780b */ /* 0x000fe20003fce000 */
[----:B------:R-:W-:Y:S01]  /*6810*/  @!P3 FMUL R55, R55, 0.5 ;  /* 0x3f0000003737b820 */ /* 0x000fe20000400000 */
[----:B------:R-:W-:Y:S01]  /*6820*/  @!P5 FMUL R86, R86, 0.5 ;  /* 0x3f0000005656d820 */ /* 0x000fe20000400000 */
[----:B------:R-:W-:Y:S01]  /*6830*/  FADD R53, R54, R39 ;  /* 0x0000002736357221 */ /* 0x000fe20000000000 */
[----:B------:R4:W-:Y:S01]  /*6840*/  STS.128 [R66+0xc0], R44 ;  /* 0x0000c02c42007388 */ /* 0x0009e20000000c00 */
[----:B------:R0:W2:Y:S01]  /*6850*/  MUFU.EX2 R49, R55 ;  /* 0x0000003700317308 */ /* 0x0000a20000000800 */
[----:B------:R-:W-:Y:S01]  /*6860*/  @!P2 FMUL R90, R90, 0.5 ;  /* 0x3f0000005a5aa820 */ /* 0x000fe20000400000 */
[----:B------:R-:W-:Y:S01]  /*6870*/  FADD R54, R53, R40 ;  /* 0x0000002835367221 */ /* 0x000fe20000000000 */
[----:B---3--:R-:W-:Y:S01]  /*6880*/  @!P0 FMUL R50, R50, R50 ;  /* 0x0000003232328220 */ /* 0x008fe20000400000 */
[----:B------:R-:W-:-:S04]  /*6890*/  FSETP.GEU.AND P0, PT, R82, -126, PT ;  /* 0xc2fc00005200780b */ /* 0x000fc80003f0e000 */
[----:B------:R-:W3:Y:S01]  /*68a0*/  MUFU.EX2 R51, R90 ;  /* 0x0000005a00337308 */ /* 0x000ee20000000800 */
[----:B0-----:R-:W-:Y:S01]  /*68b0*/  FADD R55, R54, R41 ;  /* 0x0000002936377221 */ /* 0x001fe20000000000 */
[----:B------:R-:W-:Y:S01]  /*68c0*/  @!P6 FMUL R87, R87, 0.5 ;  /* 0x3f0000005757e820 */ /* 0x000fe20000400000 */
[----:B-1----:R-:W-:Y:S01]  /*68d0*/  @!P1 FMUL R52, R52, R52 ;  /* 0x0000003434349220 */ /* 0x002fe20000400000 */
[----:B------:R-:W-:Y:S01]  /*68e0*/  FSETP.GEU.AND P1, PT, R80, -126, PT ;  /* 0xc2fc00005000780b */ /* 0x000fe20003f2e000 */
[----:B------:R-:W-:-:S03]  /*68f0*/  FADD R56, R55, R42 ;  /* 0x0000002a37387221 */ /* 0x000fc60000000000 */
[----:B------:R-:W0:Y:S01]  /*6900*/  MUFU.EX2 R54, R87 ;  /* 0x0000005700367308 */ /* 0x000e220000000800 */
[----:B------:R-:W-:Y:S01]  /*6910*/  FADD R55, R56, R43 ;  /* 0x0000002b38377221 */ /* 0x000fe20000000000 */
[----:B--2---:R-:W-:Y:S01]  /*6920*/  @!P3 FMUL R49, R49, R49 ;  /* 0x000000313131b220 */ /* 0x004fe20000400000 */
[----:B------:R-:W-:Y:S01]  /*6930*/  FSETP.GEU.AND P3, PT, R83, -126, PT ;  /* 0xc2fc00005300780b */ /* 0x000fe20003f6e000 */
[----:B------:R-:W-:Y:S01]  /*6940*/  @!P0 FMUL R82, R82, 0.5 ;  /* 0x3f00000052528820 */ /* 0x000fe20000400000 */
[----:B------:R-:W-:-:S03]  /*6950*/  FADD R56, R55, R44 ;  /* 0x0000002c37387221 */ /* 0x000fc60000000000 */
[----:B------:R-:W1:Y:S01]  /*6960*/  MUFU.EX2 R53, R88 ;  /* 0x0000005800357308 */ /* 0x000e620000000800 */
[----:B------:R-:W-:Y:S01]  /*6970*/  FADD R57, R56, R45 ;  /* 0x0000002d38397221 */ /* 0x000fe20000000000 */
[----:B---3--:R-:W-:Y:S01]  /*6980*/  @!P2 FMUL R51, R51, R51 ;  /* 0x000000333333a220 */ /* 0x008fe20000400000 */
[----:B------:R-:W-:Y:S01]  /*6990*/  FSETP.GEU.AND P2, PT, R81, -126, PT ;  /* 0xc2fc00005100780b */ /* 0x000fe20003f4e000 */
[----:B------:R-:W-:Y:S01]  /*69a0*/  @!P1 FMUL R80, R80, 0.5 ;  /* 0x3f00000050509820 */ /* 0x000fe20000400000 */
[----:B------:R-:W-:Y:S02]  /*69b0*/  FADD R58, R57, R46 ;  /* 0x0000002e393a7221 */ /* 0x000fe40000000000 */
[----:B------:R4:W-:Y:S01]  /*69c0*/  STS.128 [R66+0xd0], R48 ;  /* 0x0000d03042007388 */ /* 0x0009e20000000c00 */
[----:B------:R-:W2:Y:S01]  /*69d0*/  MUFU.EX2 R55, R86 ;  /* 0x0000005600377308 */ /* 0x000ea20000000800 */
[----:B------:R-:W-:Y:S01]  /*69e0*/  FADD R57, R58, R47 ;  /* 0x0000002f3a397221 */ /* 0x000fe20000000000 */
[----:B0-----:R-:W-:Y:S01]  /*69f0*/  @!P6 FMUL R54, R54, R54 ;  /* 0x000000363636e220 */ /* 0x001fe20000400000 */
[----:B------:R-:W-:Y:S01]  /*6a00*/  ISETP.GT.U32.AND P6, PT, R60, R67, PT ;  /* 0x000000433c00720c */ /* 0x000fe20003fc4070 */
[----:B------:R-:W-:Y:S01]  /*6a10*/  @!P3 FMUL R83, R83, 0.5 ;  /* 0x3f0000005353b820 */ /* 0x000fe20000400000 */
[----:B------:R-:W-:-:S03]  /*6a20*/  FADD R58, R57, R48 ;  /* 0x00000030393a7221 */ /* 0x000fc60000000000 */
[----:B------:R-:W0:Y:S01]  /*6a30*/  MUFU.EX2 R57, R82 ;  /* 0x0000005200397308 */ /* 0x000e220000000800 */
[----:B------:R-:W-:Y:S01]  /*6a40*/  @!P2 FMUL R81, R81, 0.5 ;  /* 0x3f0000005151a820 */ /* 0x000fe20000400000 */
[----:B------:R-:W-:Y:S01]  /*6a50*/  FADD R63, R58, R49 ;  /* 0x000000313a3f7221 */ /* 0x000fe20000000000 */
[----:B-1----:R-:W-:Y:S01]  /*6a60*/  @!P4 FMUL R53, R53, R53 ;  /* 0x000000353535c220 */ /* 0x002fe20000400000 */
[----:B------:R-:W-:Y:S02]  /*6a70*/  FSETP.GEU.AND P4, PT, R64, -126, PT ;  /* 0xc2fc00004000780b */ /* 0x000fe40003f8e000 */
[----:B------:R-:W-:Y:S02]  /*6a80*/  FADD R62, R63, R50 ;  /* 0x000000323f3e7221 */ /* 0x000fe40000000000 */
[----:B------:R-:W1:Y:S01]  /*6a90*/  MUFU.EX2 R58, R81 ;  /* 0x00000051003a7308 */ /* 0x000e620000000800 */
[----:B------:R-:W-:Y:S01]  /*6aa0*/  @!P6 IADD3 R67, PT, PT, R67, -R60, RZ ;  /* 0x8000003c4343e210 */ /* 0x000fe20007ffe0ff */
[----:B------:R-:W-:Y:S01]  /*6ab0*/  FADD R63, R62, R51 ;  /* 0x000000333e3f7221 */ /* 0x000fe20000000000 */
[----:B--2---:R-:W-:Y:S01]  /*6ac0*/  @!P5 FMUL R55, R55, R55 ;  /* 0x000000373737d220 */ /* 0x004fe20000400000 */
[----:B------:R-:W-:-:S02]  /*6ad0*/  @!P6 IADD3 R74, PT, PT, R74, 0x1, RZ ;  /* 0x000000014a4ae810 */ /* 0x000fc40007ffe0ff */
[----:B------:R-:W-:Y:S02]  /*6ae0*/  FADD R62, R63, R52 ;  /* 0x000000343f3e7221 */ /* 0x000fe40000000000 */
[----:B------:R-:W2:Y:S01]  /*6af0*/  MUFU.EX2 R59, R80 ;  /* 0x00000050003b7308 */ /* 0x000ea20000000800 */
[----:B0-----:R-:W-:Y:S01]  /*6b00*/  @!P0 FMUL R57, R57, R57 ;  /* 0x0000003939398220 */ /* 0x001fe20000400000 */
[----:B------:R-:W-:Y:S01]  /*6b10*/  ISETP.GE.U32.AND P0, PT, R67, R60, PT ;  /* 0x0000003c4300720c */ /* 0x000fe20003f06070 */
[----:B------:R-:W-:Y:S01]  /*6b20*/  FADD R63, R62, R53 ;  /* 0x000000353e3f7221 */ /* 0x000fe20000000000 */
[----:B------:R-:W-:Y:S01]  /*6b30*/  @!P4 FMUL R64, R64, 0.5 ;  /* 0x3f0000004040c820 */ /* 0x000fe20000400000 */
[----:B------:R4:W-:Y:S02]  /*6b40*/  STS.128 [R66+0xe0], R52 ;  /* 0x0000e03442007388 */ /* 0x0009e40000000c00 */
[----:B------:R-:W-:Y:S01]  /*6b50*/  FADD R12, R63, R54 ;  /* 0x000000363f0c7221 */ /* 0x000fe20000000000 */
[----:B------:R-:W0:Y:S01]  /*6b60*/  MUFU.EX2 R56, R83 ;  /* 0x0000005300387308 */ /* 0x000e220000000800 */
[----:B-1----:R-:W-:Y:S01]  /*6b70*/  @!P2 FMUL R58, R58, R58 ;  /* 0x0000003a3a3aa220 */ /* 0x002fe20000400000 */
[----:B------:R-:W-:Y:S01]  /*6b80*/  ISETP.GE.AND P2, PT, R61, RZ, PT ;  /* 0x000000ff3d00720c */ /* 0x000fe20003f46270 */
[----:B------:R-:W-:-:S04]  /*6b90*/  FADD R13, R12, R55 ;  /* 0x000000370c0d7221 */ /* 0x000fc80000000000 */
[----:B------:R-:W-:Y:S01]  /*6ba0*/  @P0 IADD3 R74, PT, PT, R74, 0x1, RZ ;  /* 0x000000014a4a0810 */ /* 0x000fe20007ffe0ff */
[----:B------:R-:W1:Y:S01]  /*6bb0*/  MUFU.EX2 R64, R64 ;  /* 0x0000004000407308 */ /* 0x000e620000000800 */
[----:B--2---:R-:W-:Y:S01]  /*6bc0*/  @!P1 FMUL R59, R59, R59 ;  /* 0x0000003b3b3b9220 */ /* 0x004fe20000400000 */
[----:B------:R-:W-:Y:S02]  /*6bd0*/  ISETP.NE.AND P1, PT, R76, RZ, PT ;  /* 0x000000ff4c00720c */ /* 0x000fe40003f25270 */
[----:B------:R-:W-:-:S04]  /*6be0*/  MOV R86, R74 ;  /* 0x0000004a00567202 */ /* 0x000fc80000000f00 */
[----:B------:R-:W-:Y:S01]  /*6bf0*/  @!P2 IADD3 R86, PT, PT, -R86, RZ, RZ ;  /* 0x000000ff5656a210 */ /* 0x000fe20007ffe1ff */
[----:B0-----:R-:W-:-:S04]  /*6c00*/  @!P3 FMUL R56, R56, R56 ;  /* 0x000000383838b220 */ /* 0x001fc80000400000 */
[----:B------:R-:W-:Y:S01]  /*6c10*/  FADD R12, R13, R56 ;  /* 0x000000380d0c7221 */ /* 0x000fe20000000000 */
[----:B------:R4:W-:Y:S01]  /*6c20*/  STS.128 [R66+0xf0], R56 ;  /* 0x0000f03842007388 */ /* 0x0009e20000000c00 */
[----:B------:R-:W-:Y:S02]  /*6c30*/  @!P1 LOP3.LUT R86, RZ, R76, RZ, 0x33, !PT ;  /* 0x0000004cff569212 */ /* 0x000fe400078e33ff */
[----:B------:R-:W-:Y:S01]  /*6c40*/  FADD R13, R12, R57 ;  /* 0x000000390c0d7221 */ /* 0x000fe20000000000 */
[----:B-1----:R-:W-:Y:S01]  /*6c50*/  @!P4 FMUL R64, R64, R64 ;  /* 0x000000404040c220 */ /* 0x002fe20000400000 */
[----:B------:R-:W-:Y:S02]  /*6c60*/  ISETP.GE.AND P0, PT, R86, 0x1, PT ;  /* 0x000000015600780c */ /* 0x000fe40003f06270 */
[----:B------:R-:W-:Y:S02]  /*6c70*/  FADD R12, R13, R58 ;  /* 0x0000003a0d0c7221 */ /* 0x000fe40000000000 */
[----:B------:R4:W-:Y:S02]  /*6c80*/  STS [R95], R64 ;  /* 0x000000405f007388 */ /* 0x0009e40000000800 */
[----:B------:R-:W-:-:S04]  /*6c90*/  FADD R13, R12, R59 ;  /* 0x0000003b0c0d7221 */ /* 0x000fc80000000000 */
[----:B------:R-:W-:-:S05]  /*6ca0*/  FFMA R92, R64, R92, R13 ;  /* 0x0000005c405c7223 */ /* 0x000fca000000000d */
[----:B------:R4:W-:Y:S01]  /*6cb0*/  STS [R65], R92 ;  /* 0x0000005c41007388 */ /* 0x0009e20000000800 */
[----:B------:R-:W-:Y:S06]  /*6cc0*/  BAR.SYNC.DEFER_BLOCKING 0x0 ;  /* 0x0000000000007b1d */ /* 0x000fec0000010000 */
[----:B------:R-:W-:Y:S05]  /*6cd0*/  @!P0 BRA `(.L_x_7) ;  /* 0x0000005400988947 */ /* 0x000fea0003800000 */
[----:B------:R-:W-:-:S05]  /*6ce0*/  UMOV UR5, URZ ;  /* 0x000000ff00057c82 */ /* 0x000fca0008000000 */
.L_x_143:
[----:B0-----:R-:W0:Y:S01]  /*6cf0*/  LDC R77, c[0x0][0x3b0] ;  /* 0x0000ec00ff4d7b82 */ /* 0x001e220000000800 */
[----:B------:R-:W-:Y:S01]  /*6d00*/  UISETP.NE.AND UP0, UPT, UR4, URZ, UPT ;  /* 0x000000ff0400728c */ /* 0x000fe2000bf05270 */
[----:B----4-:R-:W-:Y:S02]  /*6d10*/  CS2R R22, SRZ ;  /* 0x0000000000167805 */ /* 0x010fe4000001ff00 */
[----:B-1----:R-:W-:Y:S02]  /*6d20*/  CS2R R20, SRZ ;  /* 0x0000000000147805 */ /* 0x002fe4000001ff00 */
[----:B------:R-:W-:Y:S02]  /*6d30*/  CS2R R26, SRZ ;  /* 0x00000000001a7805 */ /* 0x000fe4000001ff00 */
[----:B------:R-:W-:Y:S02]  /*6d40*/  CS2R R24, SRZ ;  /* 0x0000000000187805 */ /* 0x000fe4000001ff00 */
[----:B------:R-:W-:-:S02]  /*6d50*/  CS2R R30, SRZ ;  /* 0x00000000001e7805 */ /* 0x000fc4000001ff00 */
[----:B------:R-:W-:Y:S01]  /*6d60*/  CS2R R28, SRZ ;  /* 0x00000000001c7805 */ /* 0x000fe2000001ff00 */
[----:B------:R-:W1:Y:S01]  /*6d70*/  LDC R76, c[0x0][0x3ac] ;  /* 0x0000eb00ff4c7b82 */ /* 0x000e620000000800 */
        /* <DEDUP_REMOVED lines=15> */
[----:B0-----:R-:W-:Y:S02]  /*6e70*/  IABS R15, R77 ;  /* 0x0000004d000f7213 */ /* 0x001fe40000000000 */
[----:B------:R-:W-:-:S02]  /*6e80*/  CS2R R60, SRZ ;  /* 0x00000000003c7805 */ /* 0x000fc4000001ff00 */
[----:B------:R-:W-:Y:S02]  /*6e90*/  CS2R R66, SRZ ;  /* 0x0000000000427805 */ /* 0x000fe4000001ff00 */
[----:B------:R-:W-:Y:S01]  /*6ea0*/  CS2R R64, SRZ ;  /* 0x0000000000407805 */ /* 0x000fe2000001ff00 */
[----:B------:R-:W0:Y:S01]  /*6eb0*/  I2F.RP R16, R15 ;  /* 0x0000000f00107306 */ /* 0x000e220000209400 */
[----:B------:R-:W-:Y:S02]  /*6ec0*/  CS2R R70, SRZ ;  /* 0x0000000000467805 */ /* 0x000fe4000001ff00 */
[----:B------:R-:W-:Y:S02]  /*6ed0*/  CS2R R68, SRZ ;  /* 0x0000000000447805 */ /* 0x000fe4000001ff00 */
[----:B------:R-:W-:Y:S02]  /*6ee0*/  ISETP.NE.AND P1, PT, R77, RZ, PT ;  /* 0x000000ff4d00720c */ /* 0x000fe40003f25270 */
[----:B------:R-:W-:-:S02]  /*6ef0*/  CS2R R74, SRZ ;  /* 0x00000000004a7805 */ /* 0x000fc4000001ff00 */
[----:B-1----:R-:W-:Y:S02]  /*6f00*/  IADD3 R14, PT, PT, R76, -0x1, R77 ;  /* 0xffffffff4c0e7810 */ /* 0x002fe40007ffe04d */
[----:B------:R-:W-:Y:S02]  /*6f10*/  CS2R R72, SRZ ;  /* 0x0000000000487805 */ /* 0x000fe4000001ff00 */
[----:B------:R-:W-:Y:S02]  /*6f20*/  IABS R18, R14 ;  /* 0x0000000e00127213 */ /* 0x000fe40000000000 */
[----:B------:R-:W-:Y:S01]  /*6f30*/  LOP3.LUT R14, R14, R77, RZ, 0x3c, !PT ;  /* 0x0000004d0e0e7212 */ /* 0x000fe200078e3cff */
[----:B0-----:R-:W0:Y:S03]  /*6f40*/  MUFU.RCP R16, R16 ;  /* 0x0000001000107308 */ /* 0x001e260000001000 */
[----:B------:R-:W-:-:S02]  /*6f50*/  ISETP.GE.AND P0, PT, R14, RZ, PT ;  /* 0x000000ff0e00720c */ /* 0x000fc40003f06270 */
[----:B0-----:R-:W-:-:S04]  /*6f60*/  IADD3 R17, PT, PT, R16, 0xffffffe, RZ ;  /* 0x0ffffffe10117810 */ /* 0x001fc80007ffe0ff */
[----:B------:R0:W1:Y:S02]  /*6f70*/  F2I.FTZ.U32.TRUNC.NTZ R13, R17 ;  /* 0x00000011000d7305 */ /* 0x000064000021f000 */
[----:B0-----:R-:W-:Y:S02]  /*6f80*/  CS2R R16, SRZ ;  /* 0x0000000000107805 */ /* 0x001fe4000001ff00 */
[----:B-1----:R-:W-:-:S05]  /*6f90*/  IADD3 R12, PT, PT, RZ, -R13, RZ ;  /* 0x8000000dff0c7210 */ /* 0x002fca0007ffe0ff */
[----:B------:R-:W-:Y:S02]  /*6fa0*/  IMAD R19, R12, R15, RZ ;  /* 0x0000000f0c137224 */ /* 0x000fe400078e02ff */
[----:B------:R-:W-:-:S05]  /*6fb0*/  HFMA2 R12, -RZ, RZ, 0, 0 ;  /* 0x00000000ff0c7431 */ /* 0x000fca00000001ff */
[----:B------:R-:W-:Y:S01]  /*6fc0*/  IMAD.HI.U32 R19, R13, R19, R12 ;  /* 0x000000130d137227 */ /* 0x000fe200078e000c */
[----:B------:R-:W-:-:S05]  /*6fd0*/  MOV R12, R18 ;  /* 0x00000012000c7202 */ /* 0x000fca0000000f00 */
[----:B------:R-:W-:Y:S01]  /*6fe0*/  IMAD.HI.U32 R78, R19, R12, RZ ;  /* 0x0000000c134e7227 */ /* 0x000fe200078e00ff */
[----:B------:R-:W-:-:S04]  /*6ff0*/  CS2R R18, SRZ ;  /* 0x0000000000127805 */ /* 0x000fc8000001ff00 */
[----:B------:R-:W-:-:S05]  /*7000*/  IADD3 R13, PT, PT, -R78, RZ, RZ ;  /* 0x000000ff4e0d7210 */ /* 0x000fca0007ffe1ff */
[----:B------:R-:W-:Y:S02]  /*7010*/  IMAD R12, R15, R13, R12 ;  /* 0x0000000d0f0c7224 */ /* 0x000fe400078e020c */
[----:B------:R-:W-:-:S03]  /*7020*/  HFMA2 R13, -RZ, RZ, 0, 0 ;  /* 0x00000000ff0d7431 */ /* 0x000fc600000001ff */
[----:B------:R-:W-:-:S13]  /*7030*/  ISETP.GT.U32.AND P3, PT, R15, R12, PT ;  /* 0x0000000c0f00720c */ /* 0x000fda0003f64070 */
[-C--:B------:R-:W-:Y:S02]  /*7040*/  @!P3 IADD3 R12, PT, PT, R12, -R15.reuse, RZ ;  /* 0x8000000f0c0cb210 */ /* 0x080fe40007ffe0ff */
[----:B------:R-:W-:Y:S02]  /*7050*/  @!P3 IADD3 R78, PT, PT, R78, 0x1, RZ ;  /* 0x000000014e4eb810 */ /* 0x000fe40007ffe0ff */
[----:B------:R-:W-:Y:S02]  /*7060*/  ISETP.GE.U32.AND P2, PT, R12, R15, PT ;  /* 0x0000000f0c00720c */ /* 0x000fe40003f46070 */
[----:B------:R-:W-:Y:S02]  /*7070*/  CS2R R14, SRZ ;  /* 0x00000000000e7805 */ /* 0x000fe4000001ff00 */
[----:B------:R-:W-:-:S09]  /*7080*/  MOV R12, RZ ;  /* 0x000000ff000c7202 */ /* 0x000fd20000000f00 */
[----:B------:R-:W-:Y:S01]  /*7090*/  @P2 IADD3 R78, PT, PT, R78, 0x1, RZ ;  /* 0x000000014e4e2810 */ /* 0x000fe20007ffe0ff */
[----:B------:R-:W-:Y:S06]  /*70a0*/  BRA.U !UP0, `(.L_x_8) ;  /* 0x0000000508d47547 */ /* 0x000fec000b800000 */
[----:B------:R-:W0:Y:S01]  /*70b0*/  LDC R13, c[0x0][0x3ac] ;  /* 0x0000eb00ff0d7b82 */ /* 0x000e220000000800 */
[----:B------:R-:W1:Y:S01]  /*70c0*/  LDCU UR6, c[0x0][0x3b4] ;  /* 0x00007680ff0677ac */ /* 0x000e620008000800 */
[----:B------:R-:W2:Y:S01]  /*70d0*/  LDS R79, [R0] ;  /* 0x00000000004f7984 */ /* 0x000ea20000000800 */
[----:B------:R-:W3:Y:S03]  /*70e0*/  LDCU.64 UR12, c[0x0][0x398] ;  /* 0x00007300ff0c77ac */ /* 0x000ee60008000a00 */
[----:B------:R-:W4:Y:S04]  /*70f0*/  LDS R87, [R0+0x4] ;  /* 0x0000040000577984 */ /* 0x000f280000000800 */
[----:B------:R-:W5:Y:S04]  /*7100*/  LDS R100, [R0+0x8] ;  /* 0x0000080000647984 */ /* 0x000f680000000800 */
[----:B------:R-:W5:Y:S04]  /*7110*/  LDS R83, [R0+0xc] ;  /* 0x00000c0000537984 */ /* 0x000f680000000800 */
[----:B------:R-:W5:Y:S01]  /*7120*/  LDS R82, [R0+0x10] ;  /* 0x0000100000527984 */ /* 0x000f620000000800 */
[----:B0-----:R-:W-:-:S05]  /*7130*/  IMAD R12, R13, UR5, R96 ;  /* 0x000000050d0c7c24 */ /* 0x001fca000f8e0260 */
[----:B------:R-:W-:-:S03]  /*7140*/  SHF.R.S32.HI R13, RZ, 0x1f, R12 ;  /* 0x0000001fff0d7819 */ /* 0x000fc6000001140c */
[----:B-1----:R-:W-:-:S04]  /*7150*/  IMAD.WIDE R16, R94, UR6, R12 ;  /* 0x000000065e107c25 */ /* 0x002fc8000f8e020c */
[----:B------:R-:W-:Y:S01]  /*7160*/  IMAD.WIDE R20, R10, UR6, R12 ;  /* 0x000000060a147c25 */ /* 0x000fe2000f8e020c */
[----:B---3--:R-:W-:-:S04]  /*7170*/  LEA R14, P2, R16, UR12, 0x2 ;  /* 0x0000000c100e7c11 */ /* 0x008fc8000f8410ff */
[----:B------:R-:W-:Y:S01]  /*7180*/  LEA.HI.X R15, R16, UR13, R17, 0x2, P2 ;  /* 0x0000000d100f7c11 */ /* 0x000fe200090f1411 */
[----:B------:R-:W-:Y:S01]  /*7190*/  IMAD.WIDE R18, R9, UR6, R12 ;  /* 0x0000000609127c25 */ /* 0x000fe2000f8e020c */
[----:B------:R-:W-:-:S03]  /*71a0*/  LEA R16, P2, R20, UR12, 0x2 ;  /* 0x0000000c14107c11 */ /* 0x000fc6000f8410ff */
[----:B------:R-:W2:Y:S01]  /*71b0*/  LDG.E.128 R72, desc[UR14][R14.64] ;  /* 0x0000000e0e487981 */ /* 0x000ea2000c1e1d00 */
[----:B------:R-:W-:-:S03]  /*71c0*/  LEA.HI.X R17, R20, UR13, R21, 0x2, P2 ;  /* 0x0000000d14117c11 */ /* 0x000fc600090f1415 */
[----:B------:R0:W3:Y:S01]  /*71d0*/  LDG.E.128 R68, desc[UR14][R14.64+0x10] ;  /* 0x0000100e0e447981 */ /* 0x0000e2000c1e1d00 */
[----:B------:R-:W-:Y:S01]  /*71e0*/  LEA R20, P2, R18, UR12, 0x2 ;  /* 0x0000000c12147c11 */ /* 0x000fe2000f8410ff */
[----:B------:R-:W-:Y:S02]  /*71f0*/  IMAD.WIDE R22, R8, UR6, R12 ;  /* 0x0000000608167c25 */ /* 0x000fe4000f8e020c */
[----:B------:R-:W4:Y:S01]  /*7200*/  LDG.E.128 R64, desc[UR14][R16.64] ;  /* 0x0000000e10407981 */ /* 0x000f22000c1e1d00 */
[----:B------:R-:W-:Y:S01]  /*7210*/  LEA.HI.X R21, R18, UR13, R19, 0x2, P2 ;  /* 0x0000000d12157c11 */ /* 0x000fe200090f1413 */
[----:B------:R-:W-:Y:S01]  /*7220*/  IMAD.WIDE R24, R7, UR6, R12 ;  /* 0x0000000607187c25 */ /* 0x000fe2000f8e020c */
[C---:B------:R-:W-:Y:S01]  /*7230*/  LEA R18, P2, R22.reuse, UR12, 0x2 ;  /* 0x0000000c16127c11 */ /* 0x040fe2000f8410ff */
[----:B------:R1:W5:Y:S03]  /*7240*/  LDG.E.128 R60, desc[UR14][R16.64+0x10] ;  /* 0x0000100e103c7981 */ /* 0x000366000c1e1d00 */
[----:B------:R-:W-:Y:S01]  /*7250*/  LEA.HI.X R19, R22, UR13, R23, 0x2, P2 ;  /* 0x0000000d16137c11 */ /* 0x000fe200090f1417 */
[----:B------:R-:W-:Y:S01]  /*7260*/  IMAD.WIDE R22, R6, UR6, R12 ;  /* 0x0000000606167c25 */ /* 0x000fe2000f8e020c */
[C---:B0-----:R-:W-:Y:S01]  /*7270*/  LEA R14, P2, R24.reuse, UR12, 0x2 ;  /* 0x0000000c180e7c11 */ /* 0x041fe2000f8410ff */
[----:B------:R-:W5:Y:S03]  /*7280*/  LDG.E.128 R56, desc[UR14][R20.64] ;  /* 0x0000000e14387981 */ /* 0x000f66000c1e1d00 */
[----:B------:R-:W-:Y:S01]  /*7290*/  LEA.HI.X R15, R24, UR13, R25, 0x2, P2 ;  /* 0x0000000d180f7c11 */ /* 0x000fe200090f1419 */
[--C-:B-1----:R-:W-:Y:S01]  /*72a0*/  IMAD.WIDE R16, R5, UR6, R12.reuse ;  /* 0x0000000605107c25 */ /* 0x102fe2000f8e020c */
[----:B------:R-:W-:Y:S01]  /*72b0*/  LEA R80, P2, R22, UR12, 0x2 ;  /* 0x0000000c16507c11 */ /* 0x000fe2000f8410ff */
[----:B------:R-:W5:Y:S02]  /*72c0*/  LDG.E.128 R52, desc[UR14][R20.64+0x10] ;  /* 0x0000100e14347981 */ /* 0x000f64000c1e1d00 */
[----:B------:R-:W-:Y:S01]  /*72d0*/  IMAD.WIDE R12, R4, UR6, R12 ;  /* 0x00000006040c7c25 */ /* 0x000fe2000f8e020c */
[----:B------:R-:W-:Y:S01]  /*72e0*/  LEA.HI.X R81, R22, UR13, R23, 0x2, P2 ;  /* 0x0000000d16517c11 */ /* 0x000fe200090f1417 */
[----:B------:R-:W5:Y:S01]  /*72f0*/  LDG.E.128 R48, desc[UR14][R18.64] ;  /* 0x0000000e12307981 */ /* 0x000f62000c1e1d00 */
[----:B------:R-:W-:-:S03]  /*7300*/  LEA R88, P2, R16, UR12, 0x2 ;  /* 0x0000000c10587c11 */ /* 0x000fc6000f8410ff */
[----:B------:R-:W5:Y:S01]  /*7310*/  LDG.E.128 R44, desc[UR14][R18.64+0x10] ;  /* 0x0000100e122c7981 */ /* 0x000f62000c1e1d00 */
[----:B------:R-:W-:Y:S02]  /*7320*/  LEA.HI.X R89, R16, UR13, R17, 0x2, P2 ;  /* 0x0000000d10597c11 */ /* 0x000fe400090f1411 */
[C---:B------:R-:W-:Y:S01]  /*7330*/  LEA R90, P2, R12.reuse, UR12, 0x2 ;  /* 0x0000000c0c5a7c11 */ /* 0x040fe2000f8410ff */
[----:B------:R-:W5:Y:S03]  /*7340*/  LDG.E.128 R40, desc[UR14][R14.64] ;  /* 0x0000000e0e287981 */ /* 0x000f66000c1e1d00 */
[----:B------:R-:W-:Y:S01]  /*7350*/  LEA.HI.X R91, R12, UR13, R13, 0x2, P2 ;  /* 0x0000000d0c5b7c11 */ /* 0x000fe200090f140d */
[----:B------:R-:W5:Y:S04]  /*7360*/  LDG.E.128 R36, desc[UR14][R14.64+0x10] ;  /* 0x0000100e0e247981 */ /* 0x000f68000c1e1d00 */
[----:B------:R-:W5:Y:S04]  /*7370*/  LDG.E.128 R32, desc[UR14][R80.64] ;  /* 0x0000000e50207981 */ /* 0x000f68000c1e1d00 */
[----:B------:R0:W5:Y:S04]  /*7380*/  LDG.E.128 R28, desc[UR14][R80.64+0x10] ;  /* 0x0000100e501c7981 */ /* 0x000168000c1e1d00 */
[----:B------:R-:W5:Y:S04]  /*7390*/  LDG.E.128 R24, desc[UR14][R88.64] ;  /* 0x0000000e58187981 */ /* 0x000f68000c1e1d00 */
[----:B------:R-:W5:Y:S04]  /*73a0*/  LDG.E.128 R20, desc[UR14][R88.64+0x10] ;  /* 0x0000100e58147981 */ /* 0x000f68000c1e1d00 */
[----:B------:R-:W5:Y:S04]  /*73b0*/  LDG.E.128 R16, desc[UR14][R90.64] ;  /* 0x0000000e5a107981 */ /* 0x000f68000c1e1d00 */
[----:B------:R-:W5:Y:S04]  /*73c0*/  LDG.E.128 R12, desc[UR14][R90.64+0x10] ;  /* 0x0000100e5a0c7981 */ /* 0x000f68000c1e1d00 */
[----:B0-----:R-:W0:Y:S04]  /*73d0*/  LDS R81, [R0+0x14] ;  /* 0x0000140000517984 */ /* 0x001e280000000800 */
[----:B------:R-:W1:Y:S01]  /*73e0*/  LDS R80, [R0+0x18] ;  /* 0x0000180000507984 */ /* 0x000e620000000800 */
[-C--:B--2---:R-:W-:Y:S01]  /*73f0*/  FMUL R72, R72, R79.reuse ;  /* 0x0000004f48487220 */ /* 0x084fe20000400000 */
[-C--:B------:R-:W-:Y:S01]  /*7400*/  FMUL R73, R73, R79.reuse ;  /* 0x0000004f49497220 */ /* 0x080fe20000400000 */
[-C--:B------:R-:W-:Y:S01]  /*7410*/  FMUL R74, R74, R79.reuse ;  /* 0x0000004f4a4a7220 */ /* 0x080fe20000400000 */
[-C--:B------:R-:W-:Y:S01]  /*7420*/  FMUL R75, R75, R79.reuse ;  /* 0x0000004f4b4b7220 */ /* 0x080fe20000400000 */
[-C--:B---3--:R-:W-:Y:S01]  /*7430*/  FMUL R68, R68, R79.reuse ;  /* 0x0000004f44447220 */ /* 0x088fe20000400000 */
[-C--:B------:R-:W-:Y:S01]  /*7440*/  FMUL R69, R69, R79.reuse ;  /* 0x0000004f45457220 */ /* 0x080fe20000400000 */
[-C--:B------:R-:W-:Y:S01]  /*7450*/  FMUL R70, R70, R79.reuse ;  /* 0x0000004f46467220 */ /* 0x080fe20000400000 */
[----:B------:R-:W-:Y:S01]  /*7460*/  FMUL R71, R71, R79 ;  /* 0x0000004f47477220 */ /* 0x000fe20000400000 */
[-C--:B----4-:R-:W-:Y:S01]  /*7470*/  FMUL R64, R64, R87.reuse ;  /* 0x0000005740407220 */ /* 0x090fe20000400000 */
[----:B------:R-:W2:Y:S01]  /*7480*/  LDS R79, [R0+0x1c] ;  /* 0x00001c00004f7984 */ /* 0x000ea20000000800 */
[-C--:B------:R-:W-:Y:S01]  /*7490*/  FMUL R65, R65, R87.reuse ;  /* 0x0000005741417220 */ /* 0x080fe20000400000 */
[-C--:B------:R-:W-:Y:S01]  /*74a0*/  FMUL R66, R66, R87.reuse ;  /* 0x0000005742427220 */ /* 0x080fe20000400000 */
[-C--:B------:R-:W-:Y:S01]  /*74b0*/  FMUL R67, R67, R87.reuse ;  /* 0x0000005743437220 */ /* 0x080fe20000400000 */
[-C--:B-----5:R-:W-:Y:S01]  /*74c0*/  FMUL R60, R60, R87.reuse ;  /* 0x000000573c3c7220 */ /* 0x0a0fe20000400000 */
[-C--:B------:R-:W-:Y:S01]  /*74d0*/  FMUL R61, R61, R87.reuse ;  /* 0x000000573d3d7220 */ /* 0x080fe20000400000 */
[-C--:B------:R-:W-:Y:S01]  /*74e0*/  FMUL R62, R62, R87.reuse ;  /* 0x000000573e3e7220 */ /* 0x080fe20000400000 */
[----:B------:R-:W-:Y:S01]  /*74f0*/  FMUL R63, R63, R87 ;  /* 0x000000573f3f7220 */ /* 0x000fe20000400000 */
[-C--:B------:R-:W-:Y:S01]  /*7500*/  FMUL R56, R56, R100.reuse ;  /* 0x0000006438387220 */ /* 0x080fe20000400000 */
[-C--:B------:R-:W-:Y:S01]  /*7510*/  FMUL R57, R57, R100.reuse ;  /* 0x0000006439397220 */ /* 0x080fe20000400000 */
[-C--:B------:R-:W-:Y:S01]  /*7520*/  FMUL R58, R58, R100.reuse ;  /* 0x000000643a3a7220 */ /* 0x080fe20000400000 */
[-C--:B------:R-:W-:Y:S01]  /*7530*/  FMUL R59, R59, R100.reuse ;  /* 0x000000643b3b7220 */ /* 0x080fe20000400000 */
[-C--:B------:R-:W-:Y:S01]  /*7540*/  FMUL R52, R52, R100.reuse ;  /* 0x0000006434347220 */ /* 0x080fe20000400000 */
        /* <DEDUP_REMOVED lines=19> */
[-C--:B0-----:R-:W-:Y:S01]  /*7680*/  FMUL R32, R32, R81.reuse ;  /* 0x0000005120207220 */ /* 0x081fe20000400000 */
[-C--:B------:R-:W-:Y:S01]  /*7690*/  FMUL R33, R33, R81.reuse ;  /* 0x0000005121217220 */ /* 0x080fe20000400000 */
[-C--:B------:R-:W-:Y:S01]  /*76a0*/  FMUL R34, R34, R81.reuse ;  /* 0x0000005122227220 */ /* 0x080fe20000400000 */
[-C--:B------:R-:W-:Y:S01]  /*76b0*/  FMUL R35, R35, R81.reuse ;  /* 0x0000005123237220 */ /* 0x080fe20000400000 */
[-C--:B------:R-:W-:Y:S01]  /*76c0*/  FMUL R28, R28, R81.reuse ;  /* 0x000000511c1c7220 */ /* 0x080fe20000400000 */
[-C--:B------:R-:W-:Y:S01]  /*76d0*/  FMUL R29, R29, R81.reuse ;  /* 0x000000511d1d7220 */ /* 0x080fe20000400000 */
[-C--:B------:R-:W-:Y:S01]  /*76e0*/  FMUL R30, R30, R81.reuse ;  /* 0x000000511e1e7220 */ /* 0x080fe20000400000 */
[----:B------:R-:W-:Y:S01]  /*76f0*/  FMUL R31, R31, R81 ;  /* 0x000000511f1f7220 */ /* 0x000fe20000400000 */
[-C--:B-1----:R-:W-:Y:S01]  /*7700*/  FMUL R24, R24, R80.reuse ;  /* 0x0000005018187220 */ /* 0x082fe20000400000 */
[-C--:B------:R-:W-:Y:S01]  /*7710*/  FMUL R25, R25, R80.reuse ;  /* 0x0000005019197220 */ /* 0x080fe20000400000 */
[-C--:B------:R-:W-:Y:S01]  /*7720*/  FMUL R26, R26, R80.reuse ;  /* 0x000000501a1a7220 */ /* 0x080fe20000400000 */
[-C--:B------:R-:W-:Y:S01]  /*7730*/  FMUL R27, R27, R80.reuse ;  /* 0x000000501b1b7220 */ /* 0x080fe20000400000 */
[-C--:B------:R-:W-:Y:S01]  /*7740*/  FMUL R20, R20, R80.reuse ;  /* 0x0000005014147220 */ /* 0x080fe20000400000 */
[-C--:B------:R-:W-:Y:S01]  /*7750*/  FMUL R21, R21, R80.reuse ;  /* 0x0000005015157220 */ /* 0x080fe20000400000 */
[-C--:B------:R-:W-:Y:S01]  /*7760*/  FMUL R22, R22, R80.reuse ;  /* 0x0000005016167220 */ /* 0x080fe20000400000 */
[----:B------:R-:W-:Y:S01]  /*7770*/  FMUL R23, R23, R80 ;  /* 0x0000005017177220 */ /* 0x000fe20000400000 */
[-C--:B--2---:R-:W-:Y:S01]  /*7780*/  FMUL R16, R16, R79.reuse ;  /* 0x0000004f10107220 */ /* 0x084fe20000400000 */
[-C--:B------:R-:W-:Y:S01]  /*7790*/  FMUL R17, R17, R79.reuse ;  /* 0x0000004f11117220 */ /* 0x080fe20000400000 */
[-C--:B------:R-:W-:Y:S01]  /*77a0*/  FMUL R18, R18, R79.reuse ;  /* 0x0000004f12127220 */ /* 0x080fe20000400000 */
[-C--:B------:R-:W-:Y:S01]  /*77b0*/  FMUL R19, R19, R79.reuse ;  /* 0x0000004f13137220 */ /* 0x080fe20000400000 */
[-C--:B------:R-:W-:Y:S01]  /*77c0*/  FMUL R12, R12, R79.reuse ;  /* 0x0000004f0c0c7220 */ /* 0x080fe20000400000 */
[-C--:B------:R-:W-:Y:S01]  /*77d0*/  FMUL R13, R13, R79.reuse ;  /* 0x0000004f0d0d7220 */ /* 0x080fe20000400000 */
[-C--:B------:R-:W-:Y:S01]  /*77e0*/  FMUL R14, R14, R79.reuse ;  /* 0x0000004f0e0e7220 */ /* 0x080fe20000400000 */
[----:B------:R-:W-:-:S07]  /*77f0*/  FMUL R15, R15, R79 ;  /* 0x0000004f0f0f7220 */ /* 0x000fce0000400000 */
.L_x_8:
[----:B------:R-:W-:Y:S01]  /*7800*/  MOV R87, R78 ;  /* 0x0000004e00577202 */ /* 0x000fe20000000f00 */
[----:B------:R-:W-:Y:S03]  /*7810*/  BAR.SYNC.DEFER_BLOCKING 0x0 ;  /* 0x0000000000007b1d */ /* 0x000fe60000010000 */
[----:B------:R-:W-:Y:S02]  /*7820*/  @!P0 IADD3 R87, PT, PT, -R87, RZ, RZ ;  /* 0x000000ff57578210 */ /* 0x000fe40007ffe1ff */
[----:B------:R-:W-:-:S04]  /*7830*/  @!P1 LOP3.LUT R87, RZ, R77, RZ, 0x33, !PT ;  /* 0x0000004dff579212 */ /* 0x000fc800078e33ff */
[----:B------:R-:W-:-:S13]  /*7840*/  ISETP.GE.AND P0, PT, R87, 0x1, PT ;  /* 0x000000015700780c */ /* 0x000fda0003f06270 */
[----:B------:R-:W-:Y:S05]  /*7850*/  @!P0 BRA `(.L_x_9) ;  /* 0x0000000800048947 */ /* 0x000fea0003800000 */
[----:B------:R-:W0:Y:S01]  /*7860*/  S2R R77, SR_TID.Y ;  /* 0x00000000004d7919 */ /* 0x000e220000002200 */
[----:B------:R-:W0:Y:S01]  /*7870*/  LDCU UR6, c[0x0][0x360] ;  /* 0x00006c00ff0677ac */ /* 0x000e220008000800 */
[----:B------:R-:W-:Y:S01]  /*7880*/  IMAD R76, R76, UR5, RZ ;  /* 0x000000054c4c7c24 */ /* 0x000fe2000f8e02ff */
[----:B------:R-:W0:Y:S02]  /*7890*/  S2R R78, SR_TID.X ;  /* 0x00000000004e7919 */ /* 0x000e240000002100 */
[----:B0-----:R-:W-:Y:S01]  /*78a0*/  IMAD R77, R77, UR6, R78 ;  /* 0x000000064d4d7c24 */ /* 0x001fe2000f8e024e */
[----:B------:R-:W-:-:S04]  /*78b0*/  UMOV UR6, URZ ;  /* 0x000000ff00067c82 */ /* 0x000fc80008000000 */
[----:B------:R-:W-:-:S04]  /*78c0*/  SHF.L.U32 R77, R77, 0x3, RZ ;  /* 0x000000034d4d7819 */ /* 0x000fc800000006ff */
[----:B------:R-:W-:-:S04]  /*78d0*/  LOP3.LUT R77, R77, 0x38, RZ, 0xc0, !PT ;  /* 0x000000384d4d7812 */ /* 0x000fc800078ec0ff */
[----:B------:R-:W-:-:S04]  /*78e0*/  IADD3 R88, P0, PT, R76, R77, RZ ;  /* 0x0000004d4c587210 */ /* 0x000fc80007f1e0ff */
[----:B------:R-:W-:-:S09]  /*78f0*/  LEA.HI.X.SX32 R89, R76, RZ, 0x1, P0 ;  /* 0x000000ff4c597211 */ /* 0x000fd200000f0eff */
.L_x_12:
[----:B0-----:R-:W0:Y:S01]  /*7900*/  LDC.64 R90, c[0x0][0x3b0] ;  /* 0x0000ec00ff5a7b82 */ /* 0x001e220000000a00 */
[----:B------:R-:W1:Y:S01]  /*7910*/  LDCU.64 UR12, c[0x0][0x390] ;  /* 0x00007200ff0c77ac */ /* 0x000e620008000a00 */
[----:B0-----:R-:W-:-:S05]  /*7920*/  IMAD R76, R90, UR6, R85 ;  /* 0x000000065a4c7c24 */ /* 0x001fca000f8e0255 */
[----:B------:R-:W-:-:S04]  /*7930*/  IADD3 R78, P0, PT, R93, R76, RZ ;  /* 0x0000004c5d4e7210 */ /* 0x000fc80007f1e0ff */
[----:B------:R-:W-:-:S05]  /*7940*/  LEA.HI.X.SX32 R76, R76, RZ, 0x1, P0 ;  /* 0x000000ff4c4c7211 */ /* 0x000fca00000f0eff */
[-C--:B------:R-:W-:Y:S02]  /*7950*/  IMAD R79, R76, R91.reuse, RZ ;  /* 0x0000005b4c4f7224 */ /* 0x080fe400078e02ff */
[----:B------:R-:W-:-:S04]  /*7960*/  IMAD.WIDE.U32 R76, R78, R91, R88 ;  /* 0x0000005b4e4c7225 */ /* 0x000fc800078e0058 */
[----:B------:R-:W-:Y:S01]  /*7970*/  IMAD R79, R78, UR7, R79 ;  /* 0x000000074e4f7c24 */ /* 0x000fe2000f8e024f */
[----:B-1----:R-:W-:-:S04]  /*7980*/  LEA R100, P0, R76, UR12, 0x2 ;  /* 0x0000000c4c647c11 */ /* 0x002fc8000f8010ff */
[----:B------:R-:W-:-:S04]  /*7990*/  IADD3 R77, PT, PT, R77, R79, RZ ;  /* 0x0000004f4d4d7210 */ /* 0x000fc80007ffe0ff */
[----:B------:R-:W-:-:S05]  /*79a0*/  LEA.HI.X R101, R76, UR13, R77, 0x2, P0 ;  /* 0x0000000d4c657c11 */ /* 0x000fca00080f144d */
[----:B------:R-:W2:Y:S04]  /*79b0*/  LDG.E.128 R76, desc[UR14][R100.64] ;  /* 0x0000000e644c7981 */ /* 0x000ea8000c1e1d00 */
[----:B------:R-:W3:Y:S01]  /*79c0*/  LDG.E.128 R80, desc[UR14][R100.64+0x10] ;  /* 0x0000100e64507981 */ /* 0x000ee2000c1e1d00 */
[----:B------:R-:W-:-:S03]  /*79d0*/  ISETP.GE.AND P0, PT, R90, 0x1, PT ;  /* 0x000000015a00780c */ /* 0x000fc60003f06270 */
[----:B--2---:R0:W-:Y:S04]  /*79e0*/  STS.128 [R2], R76 ;  /* 0x0000004c02007388 */ /* 0x0041e80000000c00 */
[----:B---3--:R0:W-:Y:S01]  /*79f0*/  STS.128 [R2+0x10], R80 ;  /* 0x0000105002007388 */ /* 0x0081e20000000c00 */
[----:B------:R-:W-:Y:S06]  /*7a00*/  BAR.SYNC.DEFER_BLOCKING 0x0 ;  /* 0x0000000000007b1d */ /* 0x000fec0000010000 */
[----:B------:R-:W-:Y:S05]  /*7a10*/  @!P0 BRA `(.L_x_10) ;  /* 0x0000000400848947 */ /* 0x000fea0003800000 */
[----:B0-----:R-:W-:-:S07]  /*7a20*/  HFMA2 R77, -RZ, RZ, 0, 0 ;  /* 0x00000000ff4d7431 */ /* 0x001fce00000001ff */
.L_x_11:
[----:B------:R-:W0:Y:S01]  /*7a30*/  LDC R81, c[0x0][0x3ac] ;  /* 0x0000eb00ff517b82 */ /* 0x000e220000000800 */
[----:B------:R-:W-:-:S04]  /*7a40*/  IMAD R76, R90, UR6, R77 ;  /* 0x000000065a4c7c24 */ /* 0x000fc8000f8e024d */
[----:B0-----:R-:W-:-:S05]  /*7a50*/  IMAD R76, R97, R81, R76 ;  /* 0x00000051614c7224 */ /* 0x001fca00078e024c */
[----:B------:R-:W-:Y:S01]  /*7a60*/  LEA R78, R76, UR10, 0x2 ;  /* 0x0000000a4c4e7c11 */ /* 0x000fe2000f8e10ff */
[C---:B------:R-:W-:Y:S01]  /*7a70*/  IMAD R76, R77.reuse, R81, R96 ;  /* 0x000000514d4c7224 */ /* 0x040fe200078e0260 */
[----:B------:R-:W-:Y:S02]  /*7a80*/  IADD3 R77, PT, PT, R77, 0x1, RZ ;  /* 0x000000014d4d7810 */ /* 0x000fe40007ffe0ff */
[C---:B------:R-:W-:Y:S02]  /*7a90*/  LEA R83, R81.reuse, R78, 0x2 ;  /* 0x0000004e51537211 */ /* 0x040fe400078e10ff */
[----:B------:R-:W-:Y:S01]  /*7aa0*/  LEA R76, R76, UR9, 0x2 ;  /* 0x000000094c4c7c11 */ /* 0x000fe2000f8e10ff */
[----:B------:R-:W-:Y:S01]  /*7ab0*/  LDS R78, [R78] ;  /* 0x000000004e4e7984 */ /* 0x000fe20000000800 */
[----:B------:R-:W-:Y:S02]  /*7ac0*/  LEA R100, R81, R83, 0x2 ;  /* 0x0000005351647211 */ /* 0x000fe400078e10ff */
[----:B------:R-:W-:Y:S01]  /*7ad0*/  ISETP.NE.AND P0, PT, R77, R90, PT ;  /* 0x0000005a4d00720c */ /* 0x000fe20003f05270 */
[----:B------:R-:W0:Y:S01]  /*7ae0*/  LDS R79, [R76] ;  /* 0x000000004c4f7984 */ /* 0x000e220000000800 */
        /* <DEDUP_REMOVED lines=9> */
[----:B------:R-:W5:Y:S04]  /*7b80*/  LDS R104, [R104] ;  /* 0x0000000068687984 */ /* 0x000f680000000800 */
[----:B------:R-:W5:Y:S04]  /*7b90*/  LDS R105, [R105] ;  /* 0x0000000069697984 */ /* 0x000f680000000800 */
[----:B------:R-:W5:Y:S04]  /*7ba0*/  LDS R106, [R106] ;  /* 0x000000006a6a7984 */ /* 0x000f680000000800 */
[----:B------:R-:W5:Y:S04]  /*7bb0*/  LDS R80, [R76+0x4] ;  /* 0x000004004c507984 */ /* 0x000f680000000800 */
[----:B------:R-:W5:Y:S01]  /*7bc0*/  LDS R81, [R76+0x8] ;  /* 0x000008004c517984 */ /* 0x000f620000000800 */
[----:B0-----:R-:W-:-:S03]  /*7bd0*/  FFMA R72, R78, R79, R72 ;  /* 0x0000004f4e487223 */ /* 0x001fc60000000048 */
[----:B------:R-:W0:Y:S01]  /*7be0*/  LDS R82, [R76+0xc] ;  /* 0x00000c004c527984 */ /* 0x000e220000000800 */
[----:B-1----:R-:W-:-:S03]  /*7bf0*/  FFMA R64, R79, R91, R64 ;  /* 0x0000005b4f407223 */ /* 0x002fc60000000040 */
[----:B------:R-:W1:Y:S01]  /*7c00*/  LDS R83, [R76+0x10] ;  /* 0x000010004c537984 */ /* 0x000e620000000800 */
[----:B--2---:R-:W-:-:S03]  /*7c10*/  FFMA R56, R79, R101, R56 ;  /* 0x000000654f387223 */ /* 0x004fc60000000038 */
[----:B------:R-:W2:Y:S01]  /*7c20*/  LDS R100, [R76+0x14] ;  /* 0x000014004c647984 */ /* 0x000ea20000000800 */
[C---:B---3--:R-:W-:Y:S01]  /*7c30*/  FFMA R48, R79.reuse, R102, R48 ;  /* 0x000000664f307223 */ /* 0x048fe20000000030 */
[C---:B----4-:R-:W-:Y:S01]  /*7c40*/  FFMA R40, R79.reuse, R103, R40 ;  /* 0x000000674f287223 */ /* 0x050fe20000000028 */
[C---:B-----5:R-:W-:Y:S01]  /*7c50*/  FFMA R32, R79.reuse, R104, R32 ;  /* 0x000000684f207223 */ /* 0x060fe20000000020 */
[C---:B------:R-:W-:Y:S01]  /*7c60*/  FFMA R24, R79.reuse, R105, R24 ;  /* 0x000000694f187223 */ /* 0x040fe20000000018 */
[----:B------:R-:W-:Y:S02]  /*7c70*/  FFMA R16, R79, R106, R16 ;  /* 0x0000006a4f107223 */ /* 0x000fe40000000010 */
[----:B------:R-:W3:Y:S01]  /*7c80*/  LDS R79, [R76+0x18] ;  /* 0x000018004c4f7984 */ /* 0x000ee20000000800 */
[----:B------:R-:W-:Y:S01]  /*7c90*/  FFMA R73, R78, R80, R73 ;  /* 0x000000504e497223 */ /* 0x000fe20000000049 */
[C---:B------:R-:W-:Y:S01]  /*7ca0*/  FFMA R65, R80.reuse, R91, R65 ;  /* 0x0000005b50417223 */ /* 0x040fe20000000041 */
[C---:B------:R-:W-:Y:S01]  /*7cb0*/  FFMA R57, R80.reuse, R101, R57 ;  /* 0x0000006550397223 */ /* 0x040fe20000000039 */
[C---:B------:R-:W-:Y:S01]  /*7cc0*/  FFMA R49, R80.reuse, R102, R49 ;  /* 0x0000006650317223 */ /* 0x040fe20000000031 */
[C---:B------:R-:W-:Y:S01]  /*7cd0*/  FFMA R41, R80.reuse, R103, R41 ;  /* 0x0000006750297223 */ /* 0x040fe20000000029 */
[C---:B------:R-:W-:Y:S01]  /*7ce0*/  FFMA R33, R80.reuse, R104, R33 ;  /* 0x0000006850217223 */ /* 0x040fe20000000021 */
[C---:B------:R-:W-:Y:S01]  /*7cf0*/  FFMA R25, R80.reuse, R105, R25 ;  /* 0x0000006950197223 */ /* 0x040fe20000000019 */
[----:B------:R-:W-:Y:S01]  /*7d00*/  FFMA R17, R80, R106, R17 ;  /* 0x0000006a50117223 */ /* 0x000fe20000000011 */
[C---:B------:R-:W-:Y:S01]  /*7d10*/  FFMA R74, R78.reuse, R81, R74 ;  /* 0x000000514e4a7223 */ /* 0x040fe2000000004a */
[----:B------:R-:W4:Y:S01]  /*7d20*/  LDS R80, [R76+0x1c] ;  /* 0x00001c004c507984 */ /* 0x000f220000000800 */
[C---:B------:R-:W-:Y:S01]  /*7d30*/  FFMA R66, R81.reuse, R91, R66 ;  /* 0x0000005b51427223 */ /* 0x040fe20000000042 */
[C---:B------:R-:W-:Y:S01]  /*7d40*/  FFMA R58, R81.reuse, R101, R58 ;  /* 0x00000065513a7223 */ /* 0x040fe2000000003a */
[C---:B------:R-:W-:Y:S01]  /*7d50*/  FFMA R50, R81.reuse, R102, R50 ;  /* 0x0000006651327223 */ /* 0x040fe20000000032 */
[C---:B------:R-:W-:Y:S01]  /*7d60*/  FFMA R42, R81.reuse, R103, R42 ;  /* 0x00000067512a7223 */ /* 0x040fe2000000002a */
[C---:B------:R-:W-:Y:S01]  /*7d70*/  FFMA R34, R81.reuse, R104, R34 ;  /* 0x0000006851227223 */ /* 0x040fe20000000022 */
[C---:B------:R-:W-:Y:S01]  /*7d80*/  FFMA R26, R81.reuse, R105, R26 ;  /* 0x00000069511a7223 */ /* 0x040fe2000000001a */
[----:B------:R-:W-:Y:S01]  /*7d90*/  FFMA R18, R81, R106, R18 ;  /* 0x0000006a51127223 */ /* 0x000fe20000000012 */
[----:B0-----:R-:W-:Y:S01]  /*7da0*/  FFMA R75, R78, R82, R75 ;  /* 0x000000524e4b7223 */ /* 0x001fe2000000004b */
[C---:B------:R-:W-:Y:S01]  /*7db0*/  FFMA R67, R82.reuse, R91, R67 ;  /* 0x0000005b52437223 */ /* 0x040fe20000000043 */
[C---:B------:R-:W-:Y:S01]  /*7dc0*/  FFMA R59, R82.reuse, R101, R59 ;  /* 0x00000065523b7223 */ /* 0x040fe2000000003b */
[C---:B------:R-:W-:Y:S01]  /*7dd0*/  FFMA R51, R82.reuse, R102, R51 ;  /* 0x0000006652337223 */ /* 0x040fe20000000033 */
[C---:B------:R-:W-:Y:S01]  /*7de0*/  FFMA R43, R82.reuse, R103, R43 ;  /* 0x00000067522b7223 */ /* 0x040fe2000000002b */
[C---:B------:R-:W-:Y:S01]  /*7df0*/  FFMA R35, R82.reuse, R104, R35 ;  /* 0x0000006852237223 */ /* 0x040fe20000000023 */
[C---:B------:R-:W-:Y:S01]  /*7e00*/  FFMA R27, R82.reuse, R105, R27 ;  /* 0x00000069521b7223 */ /* 0x040fe2000000001b */
[----:B------:R-:W-:Y:S01]  /*7e10*/  FFMA R19, R82, R106, R19 ;  /* 0x0000006a52137223 */ /* 0x000fe20000000013 */
[C---:B-1----:R-:W-:Y:S01]  /*7e20*/  FFMA R68, R78.reuse, R83, R68 ;  /* 0x000000534e447223 */ /* 0x042fe20000000044 */
[C---:B------:R-:W-:Y:S01]  /*7e30*/  FFMA R60, R83.reuse, R91, R60 ;  /* 0x0000005b533c7223 */ /* 0x040fe2000000003c */
[C---:B------:R-:W-:Y:S01]  /*7e40*/  FFMA R52, R83.reuse, R101, R52 ;  /* 0x0000006553347223 */ /* 0x040fe20000000034 */
[C---:B------:R-:W-:Y:S01]  /*7e50*/  FFMA R44, R83.reuse, R102, R44 ;  /* 0x00000066532c7223 */ /* 0x040fe2000000002c */
[C---:B------:R-:W-:Y:S01]  /*7e60*/  FFMA R36, R83.reuse, R103, R36 ;  /* 0x0000006753247223 */ /* 0x040fe20000000024 */
[C---:B------:R-:W-:Y:S01]  /*7e70*/  FFMA R28, R83.reuse, R104, R28 ;  /* 0x00000068531c7223 */ /* 0x040fe2000000001c */
[C---:B------:R-:W-:Y:S01]  /*7e80*/  FFMA R20, R83.reuse, R105, R20 ;  /* 0x0000006953147223 */ /* 0x040fe20000000014 */
[----:B------:R-:W-:Y:S01]  /*7e90*/  FFMA R12, R83, R106, R12 ;  /* 0x0000006a530c7223 */ /* 0x000fe2000000000c */
[----:B--2---:R-:W-:Y:S01]  /*7ea0*/  FFMA R69, R78, R100, R69 ;  /* 0x000000644e457223 */ /* 0x004fe20000000045 */
[C---:B------:R-:W-:Y:S01]  /*7eb0*/  FFMA R61, R100.reuse, R91, R61 ;  /* 0x0000005b643d7223 */ /* 0x040fe2000000003d */
[C---:B------:R-:W-:Y:S01]  /*7ec0*/  FFMA R53, R100.reuse, R101, R53 ;  /* 0x0000006564357223 */ /* 0x040fe20000000035 */
[C---:B------:R-:W-:Y:S01]  /*7ed0*/  FFMA R45, R100.reuse, R102, R45 ;  /* 0x00000066642d7223 */ /* 0x040fe2000000002d */
[C---:B------:R-:W-:Y:S01]  /*7ee0*/  FFMA R37, R100.reuse, R103, R37 ;  /* 0x0000006764257223 */ /* 0x040fe20000000025 */
[C---:B------:R-:W-:Y:S01]  /*7ef0*/  FFMA R29, R100.reuse, R104, R29 ;  /* 0x00000068641d7223 */ /* 0x040fe2000000001d */
[C---:B------:R-:W-:Y:S01]  /*7f00*/  FFMA R21, R100.reuse, R105, R21 ;  /* 0x0000006964157223 */ /* 0x040fe20000000015 */
[----:B------:R-:W-:Y:S01]  /*7f10*/  FFMA R13, R100, R106, R13 ;  /* 0x0000006a640d7223 */ /* 0x000fe2000000000d */
[C---:B---3--:R-:W-:Y:S01]  /*7f20*/  FFMA R70, R78.reuse, R79, R70 ;  /* 0x0000004f4e467223 */ /* 0x048fe20000000046 */
[C---:B------:R-:W-:Y:S01]  /*7f30*/  FFMA R62, R79.reuse, R91, R62 ;  /* 0x0000005b4f3e7223 */ /* 0x040fe2000000003e */
[C---:B------:R-:W-:Y:S01]  /*7f40*/  FFMA R54, R79.reuse, R101, R54 ;  /* 0x000000654f367223 */ /* 0x040fe20000000036 */
[C---:B------:R-:W-:Y:S01]  /*7f50*/  FFMA R46, R79.reuse, R102, R46 ;  /* 0x000000664f2e7223 */ /* 0x040fe2000000002e */
[C---:B------:R-:W-:Y:S01]  /*7f60*/  FFMA R38, R79.reuse, R103, R38 ;  /* 0x000000674f267223 */ /* 0x040fe20000000026 */
[C---:B------:R-:W-:Y:S01]  /*7f70*/  FFMA R30, R79.reuse, R104, R30 ;  /* 0x000000684f1e7223 */ /* 0x040fe2000000001e */
[C---:B------:R-:W-:Y:S01]  /*7f80*/  FFMA R22, R79.reuse, R105, R22 ;  /* 0x000000694f167223 */ /* 0x040fe20000000016 */
[----:B------:R-:W-:Y:S01]  /*7f90*/  FFMA R14, R79, R106, R14 ;  /* 0x0000006a4f0e7223 */ /* 0x000fe2000000000e */
[----:B----4-:R-:W-:Y:S01]  /*7fa0*/  FFMA R71, R78, R80, R71 ;  /* 0x000000504e477223 */ /* 0x010fe20000000047 */
[C---:B------:R-:W-:Y:S01]  /*7fb0*/  FFMA R63, R80.reuse, R91, R63 ;  /* 0x0000005b503f7223 */ /* 0x040fe2000000003f */
[C---:B------:R-:W-:Y:S01]  /*7fc0*/  FFMA R55, R80.reuse, R101, R55 ;  /* 0x0000006550377223 */ /* 0x040fe20000000037 */
[C---:B------:R-:W-:Y:S01]  /*7fd0*/  FFMA R47, R80.reuse, R102, R47 ;  /* 0x00000066502f7223 */ /* 0x040fe2000000002f */
[C---:B------:R-:W-:Y:S01]  /*7fe0*/  FFMA R39, R80.reuse, R103, R39 ;  /* 0x0000006750277223 */ /* 0x040fe20000000027 */
[C---:B------:R-:W-:Y:S01]  /*7ff0*/  FFMA R31, R80.reuse, R104, R31 ;  /* 0x00000068501f7223 */ /* 0x040fe2000000001f */
[C---:B------:R-:W-:Y:S01]  /*8000*/  FFMA R23, R80.reuse, R105, R23 ;  /* 0x0000006950177223 */ /* 0x040fe20000000017 */
[----:B------:R-:W-:Y:S01]  /*8010*/  FFMA R15, R80, R106, R15 ;  /* 0x0000006a500f7223 */ /* 0x000fe2000000000f */
[----:B------:R-:W-:Y:S06]  /*8020*/  @P0 BRA `(.L_x_11) ;  /* 0xfffffff800800947 */ /* 0x000fec000383ffff */
.L_x_10:
[----:B------:R-:W-:Y:S01]  /*8030*/  UIADD3 UR6, UPT, UPT, UR6, 0x1, URZ ;  /* 0x0000000106067890 */ /* 0x000fe2000fffe0ff */
[----:B------:R-:W-:Y:S05]  /*8040*/  BAR.SYNC.DEFER_BLOCKING 0x0 ;  /* 0x0000000000007b1d */ /* 0x000fea0000010000 */
[----:B------:R-:W-:-:S13]  /*8050*/  ISETP.NE.AND P0, PT, R87, UR6, PT ;  /* 0x0000000657007c0c */ /* 0x000fda000bf05270 */
[----:B------:R-:W-:Y:S05]  /*8060*/  @P0 BRA `(.L_x_12) ;  /* 0xfffffff800240947 */ /* 0x000fea000383ffff */
.L_x_9:
[----:B------:R-:W1:Y:S02]  /*8070*/  LDCU UR6, c[0x0][0x3bc] ;  /* 0x00007780ff0677ac */ /* 0x000e640008000800 */
[----:B-1----:R-:W-:-:S04]  /*8080*/  UIADD3 UR6, UPT, UPT, UR6, -0x1, URZ ;  /* 0xffffffff06067890 */ /* 0x002fc8000fffe0ff */
[----:B------:R-:W-:-:S09]  /*8090*/  UISETP.GE.AND UP0, UPT, UR4, UR6, UPT ;  /* 0x000000060400728c */ /* 0x000fd2000bf06270 */
[----:B------:R-:W-:Y:S05]  /*80a0*/  BRA.U !UP0, `(.L_x_13) ;  /* 0x0000003d08e07547 */ /* 0x000fea000b800000 */
[----:B0-----:R-:W0:Y:S01]  /*80b0*/  S2R R78, SR_TID.Y ;  /* 0x00000000004e7919 */ /* 0x001e220000002200 */
[----:B------:R-:W1:Y:S01]  /*80c0*/  LDCU.64 UR12, c[0x0][0x3a8] ;  /* 0x00007500ff0c77ac */ /* 0x000e620008000a00 */
[----:B------:R-:W-:Y:S01]  /*80d0*/  MOV R83, UR5 ;  /* 0x0000000500537c02 */ /* 0x000fe20008000f00 */
[----:B------:R-:W-:Y:S01]  /*80e0*/  BSSY.RECONVERGENT B2, `(.L_x_14) ;  /* 0x0000011000027945 */ /* 0x000fe20003800200 */
[----:B-1----:R-:W-:-:S04]  /*80f0*/  UIMAD UR12, UR13, UR12, URZ ;  /* 0x0000000c0d0c72a4 */ /* 0x002fc8000f8e02ff */
[----:B------:R-:W-:-:S06]  /*8100*/  ULEA UR12, UR12, UR10, 0x2 ;  /* 0x0000000a0c0c7291 */ /* 0x000fcc000f8e10ff */
[----:B0-----:R-:W-:-:S05]  /*8110*/  LEA R78, R78, UR12, 0x5 ;  /* 0x0000000c4e4e7c11 */ /* 0x001fca000f8e28ff */
[----:B------:R-:W0:Y:S02]  /*8120*/  LDS R79, [R78] ;  /* 0x000000004e4f7984 */ /* 0x000e240000000800 */
[----:B0-----:R-:W0:Y:S08]  /*8130*/  MUFU.RCP R76, R79 ;  /* 0x0000004f004c7308 */ /* 0x001e300000001000 */
[----:B------:R-:W1:Y:S01]  /*8140*/  FCHK P0, R72, R79 ;  /* 0x0000004f48007302 */ /* 0x000e620000000000 */
[----:B0-----:R-:W-:-:S04]  /*8150*/  FFMA R77, -R79, R76, 1 ;  /* 0x3f8000004f4d7423 */ /* 0x001fc8000000014c */
[----:B------:R-:W-:Y:S01]  /*8160*/  FFMA R77, R76, R77, R76 ;  /* 0x0000004d4c4d7223 */ /* 0x000fe2000000004c */
[----:B------:R-:W-:-:S03]  /*8170*/  IMAD R76, R83, UR13, R96 ;  /* 0x0000000d534c7c24 */ /* 0x000fc6000f8e0260 */
[----:B------:R-:W-:-:S04]  /*8180*/  FFMA R80, R77, R72, RZ ;  /* 0x000000484d507223 */ /* 0x000fc800000000ff */
[----:B------:R-:W-:-:S04]  /*8190*/  FFMA R81, -R79, R80, R72 ;  /* 0x000000504f517223 */ /* 0x000fc80000000148 */
[----:B------:R-:W-:Y:S01]  /*81a0*/  FFMA R87, R77, R81, R80 ;  /* 0x000000514d577223 */ /* 0x000fe20000000050 */
[----:B-1----:R-:W-:Y:S06]  /*81b0*/  @!P0 BRA `(.L_x_15) ;  /* 0x00000000000c8947 */ /* 0x002fec0003800000 */
[----:B------:R-:W-:-:S07]  /*81c0*/  MOV R82, 0x81e0 ;  /* 0x000081e000527802 */ /* 0x000fce0000000f00 */
[----:B------:R-:W-:Y:S05]  /*81d0*/  CALL.REL.NOINC `($__internal_0_$__cuda_sm3x_div_rn_noftz_f32_slowpath) ;  /* 0x0000004000707944 */ /* 0x000fea0003c00000 */
[----:B------:R-:W-:-:S07]  /*81e0*/  MOV R87, R72 ;  /* 0x0000004800577202 */ /* 0x000fce0000000f00 */
.L_x_15:
[----:B------:R-:W-:Y:S05]  /*81f0*/  BSYNC.RECONVERGENT B2 ;  /* 0x0000000000027941 */ /* 0x000fea0003800200 */
.L_x_14:
[----:B------:R-:W0:Y:S01]  /*8200*/  LDCU UR6, c[0x0][0x3b4] ;  /* 0x00007680ff0677ac */ /* 0x000e220008000800 */
[--C-:B------:R-:W-:Y:S01]  /*8210*/  SHF.R.S32.HI R77, RZ, 0x1f, R76.reuse ;  /* 0x0000001fff4d7819 */ /* 0x100fe2000001144c */
[----:B------:R-:W1:Y:S01]  /*8220*/  MUFU.RCP R72, R79 ;  /* 0x0000004f00487308 */ /* 0x000e620000001000 */
[----:B------:R-:W-:Y:S01]  /*8230*/  BSSY.RECONVERGENT B2, `(.L_x_16) ;  /* 0x0000011000027945 */ /* 0x000fe20003800200 */
[----:B------:R-:W2:Y:S01]  /*8240*/  LDCU.64 UR12, c[0x0][0x398] ;  /* 0x00007300ff0c77ac */ /* 0x000ea20008000a00 */
[----:B0-----:R-:W-:-:S03]  /*8250*/  IMAD.WIDE R82, R94, UR6, R76 ;  /* 0x000000065e527c25 */ /* 0x001fc6000f8e024c */
[----:B--2---:R-:W-:-:S04]  /*8260*/  LEA R80, P0, R82, UR12, 0x2 ;  /* 0x0000000c52507c11 */ /* 0x004fc8000f8010ff */
[----:B------:R-:W-:Y:S01]  /*8270*/  LEA.HI.X R81, R82, UR13, R83, 0x2, P0 ;  /* 0x0000000d52517c11 */ /* 0x000fe200080f1453 */
[----:B-1----:R-:W-:-:S04]  /*8280*/  FFMA R83, -R79, R72, 1 ;  /* 0x3f8000004f537423 */ /* 0x002fc80000000148 */
[----:B------:R0:W-:Y:S01]  /*8290*/  STG.E desc[UR14][R80.64], R87 ;  /* 0x0000005750007986 */ /* 0x0001e2000c10190e */
[----:B------:R-:W-:Y:S02]  /*82a0*/  FFMA R72, R72, R83, R72 ;  /* 0x0000005348487223 */ /* 0x000fe40000000048 */
[----:B------:R-:W1:Y:S02]  /*82b0*/  FCHK P0, R73, R79 ;  /* 0x0000004f49007302 */ /* 0x000e640000000000 */
[----:B------:R-:W-:-:S04]  /*82c0*/  FFMA R82, R72, R73, RZ ;  /* 0x0000004948527223 */ /* 0x000fc800000000ff */
[----:B------:R-:W-:-:S04]  /*82d0*/  FFMA R83, -R79, R82, R73 ;  /* 0x000000524f537223 */ /* 0x000fc80000000149 */
[----:B------:R-:W-:Y:S01]  /*82e0*/  FFMA R83, R72, R83, R82 ;  /* 0x0000005348537223 */ /* 0x000fe20000000052 */
[----:B01----:R-:W-:Y:S06]  /*82f0*/  @!P0 BRA `(.L_x_17) ;  /* 0x0000000000108947 */ /* 0x003fec0003800000 */
[----:B------:R-:W-:Y:S02]  /*8300*/  MOV R72, R73 ;  /* 0x0000004900487202 */ /* 0x000fe40000000f00 */
[----:B------:R-:W-:-:S07]  /*8310*/  MOV R82, 0x8330 ;  /* 0x0000833000527802 */ /* 0x000fce0000000f00 */
[----:B------:R-:W-:Y:S05]  /*8320*/  CALL.REL.NOINC `($__internal_0_$__cuda_sm3x_div_rn_noftz_f32_slowpath) ;  /* 0x00000040001c7944 */ /* 0x000fea0003c00000 */
[----:B------:R-:W-:-:S07]  /*8330*/  MOV R83, R72 ;  /* 0x0000004800537202 */ /* 0x000fce0000000f00 */
.L_x_17:
[----:B------:R-:W-:Y:S05]  /*8340*/  BSYNC.RECONVERGENT B2 ;  /* 0x0000000000027941 */ /* 0x000fea0003800200 */
.L_x_16:
[----:B------:R-:W0:Y:S01]  /*8350*/  MUFU.RCP R72, R79 ;  /* 0x0000004f00487308 */ /* 0x000e220000001000 */
[----:B------:R1:W-:Y:S01]  /*8360*/  STG.E desc[UR14][R80.64+0x4], R83 ;  /* 0x0000045350007986 */ /* 0x0003e2000c10190e */
[----:B------:R-:W-:Y:S06]  /*8370*/  BSSY.RECONVERGENT B2, `(.L_x_18) ;  /* 0x000000c000027945 */ /* 0x000fec0003800200 */
[----:B------:R-:W2:Y:S01]  /*8380*/  FCHK P0, R74, R79 ;  /* 0x0000004f4a007302 */ /* 0x000ea20000000000 */
[----:B0-----:R-:W-:-:S04]  /*8390*/  FFMA R73, -R79, R72, 1 ;  /* 0x3f8000004f497423 */ /* 0x001fc80000000148 */
[----:B------:R-:W-:-:S04]  /*83a0*/  FFMA R73, R72, R73, R72 ;  /* 0x0000004948497223 */ /* 0x000fc80000000048 */
[----:B------:R-:W-:-:S04]  /*83b0*/  FFMA R72, R73, R74, RZ ;  /* 0x0000004a49487223 */ /* 0x000fc800000000ff */
[----:B------:R-:W-:-:S04]  /*83c0*/  FFMA R87, -R79, R72, R74 ;  /* 0x000000484f577223 */ /* 0x000fc8000000014a */
[----:B------:R-:W-:Y:S01]  /*83d0*/  FFMA R73, R73, R87, R72 ;  /* 0x0000005749497223 */ /* 0x000fe20000000048 */
[----:B-12---:R-:W-:Y:S06]  /*83e0*/  @!P0 BRA `(.L_x_19) ;  /* 0x0000000000108947 */ /* 0x006fec0003800000 */
[----:B------:R-:W-:Y:S02]  /*83f0*/  MOV R72, R74 ;  /* 0x0000004a00487202 */ /* 0x000fe40000000f00 */
[----:B------:R-:W-:-:S07]  /*8400*/  MOV R82, 0x8420 ;  /* 0x0000842000527802 */ /* 0x000fce0000000f00 */
[----:B------:R-:W-:Y:S05]  /*8410*/  CALL.REL.NOINC `($__internal_0_$__cuda_sm3x_div_rn_noftz_f32_slowpath) ;  /* 0x0000003c00e07944 */ /* 0x000fea0003c00000 */
[----:B------:R-:W-:-:S07]  /*8420*/  MOV R73, R72 ;  /* 0x0000004800497202 */ /* 0x000fce0000000f00 */
.L_x_19:
[----:B------:R-:W-:Y:S05]  /*8430*/  BSYNC.RECONVERGENT B2 ;  /* 0x0000000000027941 */ /* 0x000fea0003800200 */
.L_x_18:
        /* <DEDUP_REMOVED lines=14> */
.L_x_21:
[----:B------:R-:W-:Y:S05]  /*8520*/  BSYNC.RECONVERGENT B2 ;  /* 0x0000000000027941 */ /* 0x000fea0003800200 */
.L_x_20:
        /* <DEDUP_REMOVED lines=14> */
.L_x_23:
[----:B------:R-:W-:Y:S05]  /*8610*/  BSYNC.RECONVERGENT B2 ;  /* 0x0000000000027941 */ /* 0x000fea0003800200 */
.L_x_22:
        /* <DEDUP_REMOVED lines=14> */
.L_x_25:
[----:B------:R-:W-:Y:S05]  /*8700*/  BSYNC.RECONVERGENT B2 ;  /* 0x0000000000027941 */ /* 0x000fea0003800200 */
.L_x_24:
        /* <DEDUP_REMOVED lines=14> */
.L_x_27:
[----:B------:R-:W-:Y:S05]  /*87f0*/  BSYNC.RECONVERGENT B2 ;  /* 0x0000000000027941 */ /* 0x000fea0003800200 */
.L_x_26:
        /* <DEDUP_REMOVED lines=14> */
.L_x_29:
[----:B------:R-:W-:Y:S05]  /*88e0*/  BSYNC.RECONVERGENT B2 ;  /* 0x0000000000027941 */ /* 0x000fea0003800200 */
.L_x_28:
[----:B------:R-:W0:Y:S01]  /*88f0*/  LDS R79, [R78+0x4] ;  /* 0x000004004e4f7984 */ /* 0x000e220000000800 */
[----:B------:R-:W-:Y:S03]  /*8900*/  BSSY.RECONVERGENT B2, `(.L_x_30) ;  /* 0x000000e000027945 */ /* 0x000fe60003800200 */
[----:B------:R1:W-:Y:S01]  /*8910*/  STG.E desc[UR14][R80.64+0x1c], R73 ;  /* 0x00001c4950007986 */ /* 0x0003e2000c10190e */
[----:B0-----:R-:W0:Y:S08]  /*8920*/  MUFU.RCP R68, R79 ;  /* 0x0000004f00447308 */ /* 0x001e300000001000 */
        /* <DEDUP_REMOVED lines=11> */
.L_x_31:
[----:B------:R-:W-:Y:S05]  /*89e0*/  BSYNC.RECONVERGENT B2 ;  /* 0x0000000000027941 */ /* 0x000fea0003800200 */
.L_x_30:
[----:B------:R-:W0:Y:S01]  /*89f0*/  LDCU UR6, c[0x0][0x3b4] ;  /* 0x00007680ff0677ac */ /* 0x000e220008000800 */
        /* <DEDUP_REMOVED lines=18> */
.L_x_33:
[----:B------:R-:W-:Y:S05]  /*8b20*/  BSYNC.RECONVERGENT B2 ;  /* 0x0000000000027941 */ /* 0x000fea0003800200 */
.L_x_32:
        /* <DEDUP_REMOVED lines=14> */
.L_x_35:
[----:B------:R-:W-:Y:S05]  /*8c10*/  BSYNC.RECONVERGENT B2 ;  /* 0x0000000000027941 */ /* 0x000fea0003800200 */
.L_x_34:
        /* <DEDUP_REMOVED lines=14> */
.L_x_37:
[----:B------:R-:W-:Y:S05]  /*8d00*/  BSYNC.RECONVERGENT B2 ;  /* 0x0000000000027941 */ /* 0x000fea0003800200 */
.L_x_36:
        /* <DEDUP_REMOVED lines=14> */
.L_x_39:
[----:B------:R-:W-:Y:S05]  /*8df0*/  BSYNC.RECONVERGENT B2 ;  /* 0x0000000000027941 */ /* 0x000fea0003800200 */
.L_x_38:
        /* <DEDUP_REMOVED lines=14> */
.L_x_41:
[----:B------:R-:W-:Y:S05]  /*8ee0*/  BSYNC.RECONVERGENT B2 ;  /* 0x0000000000027941 */ /* 0x000fea0003800200 */
.L_x_40:
        /* <DEDUP_REMOVED lines=14> */
.L_x_43:
[----:B------:R-:W-:Y:S05]  /*8fd0*/  BSYNC.RECONVERGENT B2 ;  /* 0x0000000000027941 */ /* 0x000fea0003800200 */
.L_x_42:
        /* <DEDUP_REMOVED lines=14> */
.L_x_45:
[----:B------:R-:W-:Y:S05]  /*90c0*/  BSYNC.RECONVERGENT B2 ;  /* 0x0000000000027941 */ /* 0x000fea0003800200 */
.L_x_44:
        /* <DEDUP_REMOVED lines=15> */
.L_x_47:
[----:B------:R-:W-:Y:S05]  /*91c0*/  BSYNC.RECONVERGENT B2 ;  /* 0x0000000000027941 */ /* 0x000fea0003800200 */
.L_x_46:
        /* <DEDUP_REMOVED lines=19> */
.L_x_49:
[----:B------:R-:W-:Y:S05]  /*9300*/  BSYNC.RECONVERGENT B2 ;  /* 0x0000000000027941 */ /* 0x000fea0003800200 */
.L_x_48:
        /* <DEDUP_REMOVED lines=14> */
.L_x_51:
[----:B------:R-:W-:Y:S05]  /*93f0*/  BSYNC.RECONVERGENT B2 ;  /* 0x0000000000027941 */ /* 0x000fea0003800200 */
.L_x_50:
        /* <DEDUP_REMOVED lines=14> */
.L_x_53:
[----:B------:R-:W-:Y:S05]  /*94e0*/  BSYNC.RECONVERGENT B2 ;  /* 0x0000000000027941 */ /* 0x000fea0003800200 */
.L_x_52:
        /* <DEDUP_REMOVED lines=14> */
.L_x_55:
[----:B------:R-:W-:Y:S05]  /*95d0*/  BSYNC.RECONVERGENT B2 ;  /* 0x0000000000027941 */ /* 0x000fea0003800200 */
.L_x_54:
        /* <DEDUP_REMOVED lines=14> */
.L_x_57:
[----:B------:R-:W-:Y:S05]  /*96c0*/  BSYNC.RECONVERGENT B2 ;  /* 0x0000000000027941 */ /* 0x000fea0003800200 */
.L_x_56:
        /* <DEDUP_REMOVED lines=14> */
.L_x_59:
[----:B------:R-:W-:Y:S05]  /*97b0*/  BSYNC.RECONVERGENT B2 ;  /* 0x0000000000027941 */ /* 0x000fea0003800200 */
.L_x_58:
        /* <DEDUP_REMOVED lines=14> */
.L_x_61:
[----:B------:R-:W-:Y:S05]  /*98a0*/  BSYNC.RECONVERGENT B2 ;  /* 0x0000000000027941 */ /* 0x000fea0003800200 */
.L_x_60:
        /* <DEDUP_REMOVED lines=15> */
.L_x_63:
[----:B------:R-:W-:Y:S05]  /*99a0*/  BSYNC.RECONVERGENT B2 ;  /* 0x0000000000027941 */ /* 0x000fea0003800200 */
.L_x_62:
        /* <DEDUP_REMOVED lines=19> */
.L_x_65:
[----:B------:R-:W-:Y:S05]  /*9ae0*/  BSYNC.RECONVERGENT B2 ;  /* 0x0000000000027941 */ /* 0x000fea0003800200 */
.L_x_64:
        /* <DEDUP_REMOVED lines=14> */
.L_x_67:
[----:B------:R-:W-:Y:S05]  /*9bd0*/  BSYNC.RECONVERGENT B2 ;  /* 0x0000000000027941 */ /* 0x000fea0003800200 */
.L_x_66:
        /* <DEDUP_REMOVED lines=14> */
.L_x_69:
[----:B------:R-:W-:Y:S05]  /*9cc0*/  BSYNC.RECONVERGENT B2 ;  /* 0x0000000000027941 */ /* 0x000fea0003800200 */
.L_x_68:
        /* <DEDUP_REMOVED lines=14> */
.L_x_71:
[----:B------:R-:W-:Y:S05]  /*9db0*/  BSYNC.RECONVERGENT B2 ;  /* 0x0000000000027941 */ /* 0x000fea0003800200 */
.L_x_70:
        /* <DEDUP_REMOVED lines=14> */
.L_x_73:
[----:B------:R-:W-:Y:S05]  /*9ea0*/  BSYNC.RECONVERGENT B2 ;  /* 0x0000000000027941 */ /* 0x000fea0003800200 */
.L_x_72:
        /* <DEDUP_REMOVED lines=14> */
.L_x_75:
[----:B------:R-:W-:Y:S05]  /*9f90*/  BSYNC.RECONVERGENT B2 ;  /* 0x0000000000027941 */ /* 0x000fea0003800200 */
.L_x_74:
        /* <DEDUP_REMOVED lines=14> */
.L_x_77:
[----:B------:R-:W-:Y:S05]  /*a080*/  BSYNC.RECONVERGENT B2 ;  /* 0x0000000000027941 */ /* 0x000fea0003800200 */
.L_x_76:
        /* <DEDUP_REMOVED lines=15> */
.L_x_79:
[----:B------:R-:W-:Y:S05]  /*a180*/  BSYNC.RECONVERGENT B2 ;  /* 0x0000000000027941 */ /* 0x000fea0003800200 */
.L_x_78:
        /* <DEDUP_REMOVED lines=19> */
.L_x_81:
[----:B------:R-:W-:Y:S05]  /*a2c0*/  BSYNC.RECONVERGENT B2 ;  /* 0x0000000000027941 */ /* 0x000fea0003800200 */
.L_x_80:
        /* <DEDUP_REMOVED lines=14> */
.L_x_83:
[----:B------:R-:W-:Y:S05]  /*a3b0*/  BSYNC.RECONVERGENT B2 ;  /* 0x0000000000027941 */ /* 0x000fea0003800200 */
.L_x_82:
        /* <DEDUP_REMOVED lines=14> */
.L_x_85:
[----:B------:R-:W-:Y:S05]  /*a4a0*/  BSYNC.RECONVERGENT B2 ;  /* 0x0000000000027941 */ /* 0x000fea0003800200 */
.L_x_84:
        /* <DEDUP_REMOVED lines=14> */
.L_x_87:
[----:B------:R-:W-:Y:S05]  /*a590*/  BSYNC.RECONVERGENT B2 ;  /* 0x0000000000027941 */ /* 0x000fea0003800200 */
.L_x_86:
        /* <DEDUP_REMOVED lines=14> */
.L_x_89:
[----:B------:R-:W-:Y:S05]  /*a680*/  BSYNC.RECONVERGENT B2 ;  /* 0x0000000000027941 */ /* 0x000fea0003800200 */
.L_x_88:
        /* <DEDUP_REMOVED lines=14> */
.L_x_91:
[----:B------:R-:W-:Y:S05]  /*a770*/  BSYNC.RECONVERGENT B2 ;  /* 0x0000000000027941 */ /* 0x000fea0003800200 */
.L_x_90:
        /* <DEDUP_REMOVED lines=14> */
.L_x_93:
[----:B------:R-:W-:Y:S05]  /*a860*/  BSYNC.RECONVERGENT B2 ;  /* 0x0000000000027941 */ /* 0x000fea0003800200 */
.L_x_92:
        /* <DEDUP_REMOVED lines=15> */
.L_x_95:
[----:B------:R-:W-:Y:S05]  /*a960*/  BSYNC.RECONVERGENT B2 ;  /* 0x0000000000027941 */ /* 0x000fea0003800200 */
.L_x_94:
        /* <DEDUP_REMOVED lines=19> */
.L_x_97:
[----:B------:R-:W-:Y:S05]  /*aaa0*/  BSYNC.RECONVERGENT B2 ;  /* 0x0000000000027941 */ /* 0x000fea0003800200 */
.L_x_96:
        /* <DEDUP_REMOVED lines=14> */
.L_x_99:
[----:B------:R-:W-:Y:S05]  /*ab90*/  BSYNC.RECONVERGENT B2 ;  /* 0x0000000000027941 */ /* 0x000fea0003800200 */
.L_x_98:
        /* <DEDUP_REMOVED lines=14> */
.L_x_101:
[----:B------:R-:W-:Y:S05]  /*ac80*/  BSYNC.RECONVERGENT B2 ;  /* 0x0000000000027941 */ /* 0x000fea0003800200 */
.L_x_100:
        /* <DEDUP_REMOVED lines=14> */
.L_x_103:
[----:B------:R-:W-:Y:S05]  /*ad70*/  BSYNC.RECONVERGENT B2 ;  /* 0x0000000000027941 */ /* 0x000fea0003800200 */
.L_x_102:
        /* <DEDUP_REMOVED lines=14> */
.L_x_105:
[----:B------:R-:W-:Y:S05]  /*ae60*/  BSYNC.RECONVERGENT B2 ;  /* 0x0000000000027941 */ /* 0x000fea0003800200 */
.L_x_104:
        /* <DEDUP_REMOVED lines=14> */
.L_x_107:
[----:B------:R-:W-:Y:S05]  /*af50*/  BSYNC.RECONVERGENT B2 ;  /* 0x0000000000027941 */ /* 0x000fea0003800200 */
.L_x_106:
        /* <DEDUP_REMOVED lines=14> */
.L_x_109:
[----:B------:R-:W-:Y:S05]  /*b040*/  BSYNC.RECONVERGENT B2 ;  /* 0x0000000000027941 */ /* 0x000fea0003800200 */
.L_x_108:
        /* <DEDUP_REMOVED lines=15> */
.L_x_111:
[----:B------:R-:W-:Y:S05]  /*b140*/  BSYNC.RECONVERGENT B2 ;  /* 0x0000000000027941 */ /* 0x000fea0003800200 */
.L_x_110:
        /* <DEDUP_REMOVED lines=19> */
.L_x_113:
[----:B------:R-:W-:Y:S05]  /*b280*/  BSYNC.RECONVERGENT B2 ;  /* 0x0000000000027941 */ /* 0x000fea0003800200 */
.L_x_112:
        /* <DEDUP_REMOVED lines=14> */
.L_x_115:
[----:B------:R-:W-:Y:S05]  /*b370*/  BSYNC.RECONVERGENT B2 ;  /* 0x0000000000027941 */ /* 0x000fea0003800200 */
.L_x_114:
        /* <DEDUP_REMOVED lines=14> */
.L_x_117:
[----:B------:R-:W-:Y:S05]  /*b460*/  BSYNC.RECONVERGENT B2 ;  /* 0x0000000000027941 */ /* 0x000fea0003800200 */
.L_x_116:
        /* <DEDUP_REMOVED lines=14> */
.L_x_119:
[----:B------:R-:W-:Y:S05]  /*b550*/  BSYNC.RECONVERGENT B2 ;  /* 0x0000000000027941 */ /* 0x000fea0003800200 */
.L_x_118:
        /* <DEDUP_REMOVED lines=14> */
.L_x_121:
[----:B------:R-:W-:Y:S05]  /*b640*/  BSYNC.RECONVERGENT B2 ;  /* 0x0000000000027941 */ /* 0x000fea0003800200 */
.L_x_120:
        /* <DEDUP_REMOVED lines=14> */
.L_x_123:
[----:B------:R-:W-:Y:S05]  /*b730*/  BSYNC.RECONVERGENT B2 ;  /* 0x0000000000027941 */ /* 0x000fea0003800200 */
.L_x_122:
        /* <DEDUP_REMOVED lines=14> */
.L_x_125:
[----:B------:R-:W-:Y:S05]  /*b820*/  BSYNC.RECONVERGENT B2 ;  /* 0x0000000000027941 */ /* 0x000fea0003800200 */
.L_x_124:
        /* <DEDUP_REMOVED lines=15> */
.L_x_127:
[----:B------:R-:W-:Y:S05]  /*b920*/  BSYNC.RECONVERGENT B2 ;  /* 0x0000000000027941 */ /* 0x000fea0003800200 */
.L_x_126:
[----:B------:R-:W0:Y:S01]  /*b930*/  LDCU UR6, c[0x0][0x3b4] ;  /* 0x00007680ff0677ac */ /* 0x000e220008000800 */
[----:B------:R-:W1:Y:S01]  /*b940*/  MUFU.RCP R16, R79 ;  /* 0x0000004f00107308 */ /* 0x000e620000001000 */
[----:B------:R-:W-:Y:S01]  /*b950*/  BSSY.RECONVERGENT B2, `(.L_x_128) ;  /* 0x0000011000027945 */ /* 0x000fe20003800200 */
[----:B------:R-:W2:Y:S01]  /*b960*/  LDCU.64 UR12, c[0x0][0x398] ;  /* 0x00007300ff0c77ac */ /* 0x000ea20008000a00 */
[----:B0-----:R-:W-:-:S04]  /*b970*/  IMAD.WIDE R76, R4, UR6, R76 ;  /* 0x00000006044c7c25 */ /* 0x001fc8000f8e024c */
[----:B-1----:R-:W-:Y:S01]  /*b980*/  FFMA R25, -R79, R16, 1 ;  /* 0x3f8000004f197423 */ /* 0x002fe20000000110 */
[----:B--2---:R-:W-:-:S03]  /*b990*/  LEA R20, P0, R76, UR12, 0x2 ;  /* 0x0000000c4c147c11 */ /* 0x004fc6000f8010ff */
[----:B------:R-:W-:Y:S01]  /*b9a0*/  FFMA R16, R16, R25, R16 ;  /* 0x0000001910107223 */ /* 0x000fe20000000010 */
[----:B------:R-:W-:-:S03]  /*b9b0*/  LEA.HI.X R21, R76, UR13, R77, 0x2, P0 ;  /* 0x0000000d4c157c11 */ /* 0x000fc600080f144d */
[C---:B------:R-:W-:Y:S02]  /*b9c0*/  FFMA R22, R16.reuse, R17, RZ ;  /* 0x0000001110167223 */ /* 0x040fe400000000ff */
[----:B------:R0:W-:Y:S02]  /*b9d0*/  STG.E desc[UR14][R20.64], R23 ;  /* 0x0000001714007986 */ /* 0x0001e4000c10190e */
[----:B------:R-:W-:Y:S01]  /*b9e0*/  FFMA R25, -R79, R22, R17 ;  /* 0x000000164f197223 */ /* 0x000fe20000000111 */
[----:B------:R-:W1:Y:S03]  /*b9f0*/  FCHK P0, R17, R79 ;  /* 0x0000004f11007302 */ /* 0x000e660000000000 */
[----:B------:R-:W-:Y:S01]  /*ba00*/  FFMA R25, R16, R25, R22 ;  /* 0x0000001910197223 */ /* 0x000fe20000000016 */
[----:B01----:R-:W-:Y:S06]  /*ba10*/  @!P0 BRA `(.L_x_129) ;  /* 0x0000000000108947 */ /* 0x003fec0003800000 */
[----:B------:R-:W-:Y:S02]  /*ba20*/  MOV R72, R17 ;  /* 0x0000001100487202 */ /* 0x000fe40000000f00 */
[----:B------:R-:W-:-:S07]  /*ba30*/  MOV R82, 0xba50 ;  /* 0x0000ba5000527802 */ /* 0x000fce0000000f00 */
[----:B------:R-:W-:Y:S05]  /*ba40*/  CALL.REL.NOINC `($__internal_0_$__cuda_sm3x_div_rn_noftz_f32_slowpath) ;  /* 0x0000000800547944 */ /* 0x000fea0003c00000 */
[----:B------:R-:W-:-:S07]  /*ba50*/  MOV R25, R72 ;  /* 0x0000004800197202 */ /* 0x000fce0000000f00 */
.L_x_129:
[----:B------:R-:W-:Y:S05]  /*ba60*/  BSYNC.RECONVERGENT B2 ;  /* 0x0000000000027941 */ /* 0x000fea0003800200 */
.L_x_128:
        /* <DEDUP_REMOVED lines=14> */
.L_x_131:
[----:B------:R-:W-:Y:S05]  /*bb50*/  BSYNC.RECONVERGENT B2 ;  /* 0x0000000000027941 */ /* 0x000fea0003800200 */
.L_x_130:
        /* <DEDUP_REMOVED lines=14> */
.L_x_133:
[----:B------:R-:W-:Y:S05]  /*bc40*/  BSYNC.RECONVERGENT B2 ;  /* 0x0000000000027941 */ /* 0x000fea0003800200 */
.L_x_132:
        /* <DEDUP_REMOVED lines=14> */
.L_x_135:
[----:B------:R-:W-:Y:S05]  /*bd30*/  BSYNC.RECONVERGENT B2 ;  /* 0x0000000000027941 */ /* 0x000fea0003800200 */
.L_x_134:
        /* <DEDUP_REMOVED lines=14> */
.L_x_137:
[----:B------:R-:W-:Y:S05]  /*be20*/  BSYNC.RECONVERGENT B2 ;  /* 0x0000000000027941 */ /* 0x000fea0003800200 */
.L_x_136:
        /* <DEDUP_REMOVED lines=14> */
.L_x_139:
[----:B------:R-:W-:Y:S05]  /*bf10*/  BSYNC.RECONVERGENT B2 ;  /* 0x0000000000027941 */ /* 0x000fea0003800200 */
.L_x_138:
        /* <DEDUP_REMOVED lines=14> */
.L_x_141:
[----:B------:R-:W-:Y:S05]  /*c000*/  BSYNC.RECONVERGENT B2 ;  /* 0x0000000000027941 */ /* 0x000fea0003800200 */
.L_x_140:
[----:B------:R1:W-:Y:S01]  /*c010*/  STG.E desc[UR14][R20.64+0x1c], R17 ;  /* 0x00001c1114007986 */ /* 0x0003e2000c10190e */
[----:B------:R-:W-:Y:S05]  /*c020*/  BRA `(.L_x_142) ;  /* 0x0000000000b47947 */ /* 0x000fea0003800000 */
.L_x_13:
[----:B0-----:R-:W0:Y:S01]  /*c030*/  LDC R83, c[0x0][0x3ac] ;  /* 0x0000eb00ff537b82 */ /* 0x001e220000000800 */
[----:B------:R-:W1:Y:S01]  /*c040*/  LDCU UR6, c[0x0][0x3b4] ;  /* 0x00007680ff0677ac */ /* 0x000e620008000800 */
[----:B------:R-:W2:Y:S01]  /*c050*/  LDCU.64 UR12, c[0x0][0x398] ;  /* 0x00007300ff0c77ac */ /* 0x000ea20008000a00 */
[----:B0-----:R-:W-:-:S05]  /*c060*/  IMAD R82, R83, UR5, R96 ;  /* 0x0000000553527c24 */ /* 0x001fca000f8e0260 */
[----:B------:R-:W-:-:S03]  /*c070*/  SHF.R.S32.HI R83, RZ, 0x1f, R82 ;  /* 0x0000001fff537819 */ /* 0x000fc60000011452 */
[----:B-1----:R-:W-:-:S04]  /*c080*/  IMAD.WIDE R76, R94, UR6, R82 ;  /* 0x000000065e4c7c25 */ /* 0x002fc8000f8e0252 */
[----:B------:R-:W-:Y:S01]  /*c090*/  IMAD.WIDE R78, R10, UR6, R82 ;  /* 0x000000060a4e7c25 */ /* 0x000fe2000f8e0252 */
[----:B--2---:R-:W-:-:S03]  /*c0a0*/  LEA R110, P0, R76, UR12, 0x2 ;  /* 0x0000000c4c6e7c11 */ /* 0x004fc6000f8010ff */
[----:B------:R-:W-:Y:S01]  /*c0b0*/  IMAD.WIDE R80, R9, UR6, R82 ;  /* 0x0000000609507c25 */ /* 0x000fe2000f8e0252 */
[----:B------:R-:W-:Y:S02]  /*c0c0*/  LEA R108, P1, R78, UR12, 0x2 ;  /* 0x0000000c4e6c7c11 */ /* 0x000fe4000f8210ff */
[----:B------:R-:W-:Y:S01]  /*c0d0*/  LEA.HI.X R111, R76, UR13, R77, 0x2, P0 ;  /* 0x0000000d4c6f7c11 */ /* 0x000fe200080f144d */
[----:B------:R-:W-:Y:S01]  /*c0e0*/  IMAD.WIDE R88, R8, UR6, R82 ;  /* 0x0000000608587c25 */ /* 0x000fe2000f8e0252 */
[----:B------:R-:W-:Y:S02]  /*c0f0*/  LEA R106, P2, R80, UR12, 0x2 ;  /* 0x0000000c506a7c11 */ /* 0x000fe4000f8410ff */
[----:B------:R-:W-:Y:S01]  /*c100*/  LEA.HI.X R109, R78, UR13, R79, 0x2, P1 ;  /* 0x0000000d4e6d7c11 */ /* 0x000fe200088f144f */
[----:B------:R-:W-:Y:S01]  /*c110*/  IMAD.WIDE R76, R7, UR6, R82 ;  /* 0x00000006074c7c25 */ /* 0x000fe2000f8e0252 */
[----:B------:R-:W-:Y:S01]  /*c120*/  LEA R104, P0, R88, UR12, 0x2 ;  /* 0x0000000c58687c11 */ /* 0x000fe2000f8010ff */
[----:B------:R0:W-:Y:S01]  /*c130*/  STG.E.128 desc[UR14][R110.64], R72 ;  /* 0x000000486e007986 */ /* 0x0001e2000c101d0e */
[----:B------:R-:W-:Y:S01]  /*c140*/  LEA.HI.X R107, R80, UR13, R81, 0x2, P2 ;  /* 0x0000000d506b7c11 */ /* 0x000fe200090f1451 */
[----:B------:R-:W-:Y:S01]  /*c150*/  IMAD.WIDE R78, R6, UR6, R82 ;  /* 0x00000006064e7c25 */ /* 0x000fe2000f8e0252 */
[----:B------:R-:W-:Y:S01]  /*c160*/  LEA.HI.X R105, R88, UR13, R89, 0x2, P0 ;  /* 0x0000000d58697c11 */ /* 0x000fe200080f1459 */
[----:B------:R0:W-:Y:S01]  /*c170*/  STG.E.128 desc[UR14][R110.64+0x10], R68 ;  /* 0x000010446e007986 */ /* 0x0001e2000c101d0e */
[----:B------:R-:W-:Y:S01]  /*c180*/  LEA R88, P0, R76, UR12, 0x2 ;  /* 0x0000000c4c587c11 */ /* 0x000fe2000f8010ff */
[----:B------:R-:W-:Y:S01]  /*c190*/  IMAD.WIDE R80, R5, UR6, R82 ;  /* 0x0000000605507c25 */ /* 0x000fe2000f8e0252 */
[----:B------:R-:W-:Y:S01]  /*c1a0*/  LEA R90, P1, R78, UR12, 0x2 ;  /* 0x0000000c4e5a7c11 */ /* 0x000fe2000f8210ff */
[----:B------:R0:W-:Y:S01]  /*c1b0*/  STG.E.128 desc[UR14][R108.64], R64 ;  /* 0x000000406c007986 */ /* 0x0001e2000c101d0e */
[----:B------:R-:W-:Y:S01]  /*c1c0*/  LEA.HI.X R89, R76, UR13, R77, 0x2, P0 ;  /* 0x0000000d4c597c11 */ /* 0x000fe200080f144d */
[----:B------:R-:W-:Y:S01]  /*c1d0*/  IMAD.WIDE R82, R4, UR6, R82 ;  /* 0x0000000604527c25 */ /* 0x000fe2000f8e0252 */
[----:B------:R-:W-:Y:S01]  /*c1e0*/  LEA R100, P2, R80, UR12, 0x2 ;  /* 0x0000000c50647c11 */ /* 0x000fe2000f8410ff */
[----:B------:R0:W-:Y:S01]  /*c1f0*/  STG.E.128 desc[UR14][R108.64+0x10], R60 ;  /* 0x0000103c6c007986 */ /* 0x0001e2000c101d0e */
[----:B------:R-:W-:-:S02]  /*c200*/  LEA.HI.X R91, R78, UR13, R79, 0x2, P1 ;  /* 0x0000000d4e5b7c11 */ /* 0x000fc400088f144f */
[----:B------:R-:W-:Y:S01]  /*c210*/  LEA R102, P3, R82, UR12, 0x2 ;  /* 0x0000000c52667c11 */ /* 0x000fe2000f8610ff */
[----:B------:R0:W-:Y:S01]  /*c220*/  STG.E.128 desc[UR14][R106.64], R56 ;  /* 0x000000386a007986 */ /* 0x0001e2000c101d0e */
[----:B------:R-:W-:Y:S02]  /*c230*/  LEA.HI.X R101, R80, UR13, R81, 0x2, P2 ;  /* 0x0000000d50657c11 */ /* 0x000fe400090f1451 */
[----:B------:R-:W-:Y:S01]  /*c240*/  LEA.HI.X R103, R82, UR13, R83, 0x2, P3 ;  /* 0x0000000d52677c11 */ /* 0x000fe200098f1453 */
[----:B------:R0:W-:Y:S04]  /*c250*/  STG.E.128 desc[UR14][R106.64+0x10], R52 ;  /* 0x000010346a007986 */ /* 0x0001e8000c101d0e */
        /* <DEDUP_REMOVED lines=9> */
[----:B------:R0:W-:Y:S02]  /*c2f0*/  STG.E.128 desc[UR14][R102.64+0x10], R12 ;  /* 0x0000100c66007986 */ /* 0x0001e4000c101d0e */
.L_x_142:
[----:B------:R-:W-:Y:S01]  /*c300*/  UIADD3 UR5, UPT, UPT, UR5, 0x1, URZ ;  /* 0x0000000105057890 */ /* 0x000fe2000fffe0ff */
[----:B------:R-:W-:Y:S05]  /*c310*/  BAR.SYNC.DEFER_BLOCKING 0x0 ;  /* 0x0000000000007b1d */ /* 0x000fea0000010000 */
[----:B------:R-:W-:-:S13]  /*c320*/  ISETP.NE.AND P0, PT, R86, UR5, PT ;  /* 0x0000000556007c0c */ /* 0x000fda000bf05270 */
[----:B------:R-:W-:Y:S05]  /*c330*/  @P0 BRA `(.L_x_143) ;  /* 0xffffffa8006c0947 */ /* 0x000fea000383ffff */
.L_x_7:
[----:B------:R-:W2:Y:S01]  /*c340*/  LDCU UR5, c[0x0][0x3bc] ;  /* 0x00007780ff0577ac */ /* 0x000ea20008000800 */
[----:B0-----:R-:W-:Y:S01]  /*c350*/  MOV R100, R84 ;  /* 0x0000005400647202 */ /* 0x001fe20000000f00 */
[----:B------:R-:W-:-:S04]  /*c360*/  UIADD3 UR4, UPT, UPT, UR4, 0x1, URZ ;  /* 0x0000000104047890 */ /* 0x000fc8000fffe0ff */
[----:B--2---:R-:W-:-:S09]  /*c370*/  UISETP.NE.AND UP0, UPT, UR4, UR5, UPT ;  /* 0x000000050400728c */ /* 0x004fd2000bf05270 */
[----:B------:R-:W-:Y:S05]  /*c380*/  BRA.U UP0, `(.L_x_144) ;  /* 0xffffff4100787547 */ /* 0x000fea000b83ffff */
[----:B------:R-:W-:Y:S05]  /*c390*/  EXIT ;  /* 0x000000000000794d */ /* 0x000fea0003800000 */
        .weak           $__internal_0_$__cuda_sm3x_div_rn_noftz_f32_slowpath
        .type           $__internal_0_$__cuda_sm3x_div_rn_noftz_f32_slowpath,@function
        .size           $__internal_0_$__cuda_sm3x_div_rn_noftz_f32_slowpath,(.L_x_284 - $__internal_0_$__cuda_sm3x_div_rn_noftz_f32_slowpath)
$__internal_0_$__cuda_sm3x_div_rn_noftz_f32_slowpath:
[----:B------:R-:W-:Y:S01]  /*c3a0*/  SHF.R.U32.HI R83, RZ, 0x17, R79 ;  /* 0x00000017ff537819 */ /* 0x000fe2000001164f */
[----:B------:R-:W-:Y:S01]  /*c3b0*/  BSSY.RECONVERGENT B0, `(.L_x_145) ;  /* 0x0000063000007945 */ /* 0x000fe20003800200 */
[----:B------:R-:W-:Y:S02]  /*c3c0*/  SHF.R.U32.HI R88, RZ, 0x17, R72 ;  /* 0x00000017ff587819 */ /* 0x000fe40000011648 */
[----:B------:R-:W-:Y:S02]  /*c3d0*/  LOP3.LUT R83, R83, 0xff, RZ, 0xc0, !PT ;  /* 0x000000ff53537812 */ /* 0x000fe400078ec0ff */
[----:B------:R-:W-:Y:S02]  /*c3e0*/  LOP3.LUT R88, R88, 0xff, RZ, 0xc0, !PT ;  /* 0x000000ff58587812 */ /* 0x000fe400078ec0ff */
[----:B------:R-:W-:Y:S02]  /*c3f0*/  IADD3 R91, PT, PT, R83, -0x1, RZ ;  /* 0xffffffff535b7810 */ /* 0x000fe40007ffe0ff */
[----:B------:R-:W-:-:S02]  /*c400*/  IADD3 R90, PT, PT, R88, -0x1, RZ ;  /* 0xffffffff585a7810 */ /* 0x000fc40007ffe0ff */
[----:B------:R-:W-:Y:S02]  /*c410*/  ISETP.GT.U32.AND P0, PT, R91, 0xfd, PT ;  /* 0x000000fd5b00780c */ /* 0x000fe40003f04070 */
[----:B------:R-:W-:Y:S02]  /*c420*/  MOV R89, R79 ;  /* 0x0000004f00597202 */ /* 0x000fe40000000f00 */
[----:B------:R-:W-:-:S13]  /*c430*/  ISETP.GT.U32.OR P0, PT, R90, 0xfd, P0 ;  /* 0x000000fd5a00780c */ /* 0x000fda0000704470 */
[----:B------:R-:W-:Y:S01]  /*c440*/  @!P0 MOV R87, RZ ;  /* 0x000000ff00578202 */ /* 0x000fe20000000f00 */
[----:B------:R-:W-:Y:S06]  /*c450*/  @!P0 BRA `(.L_x_146) ;  /* 0x00000000005c8947 */ /* 0x000fec0003800000 */
[----:B------:R-:W-:Y:S02]  /*c460*/  FSETP.GTU.FTZ.AND P0, PT, |R72|, +INF , PT ;  /* 0x7f8000004800780b */ /* 0x000fe40003f1c200 */
[----:B------:R-:W-:-:S04]  /*c470*/  FSETP.GTU.FTZ.AND P1, PT, |R79|, +INF , PT ;  /* 0x7f8000004f00780b */ /* 0x000fc80003f3c200 */
[----:B------:R-:W-:-:S13]  /*c480*/  PLOP3.LUT P0, PT, P0, P1, PT, 0xf8, 0x8f ;  /* 0x00000000008f781c */ /* 0x000fda0000703f70 */
[----:B------:R-:W-:Y:S05]  /*c490*/  @P0 BRA `(.L_x_147) ;  /* 0x00000004004c0947 */ /* 0x000fea0003800000 */
[----:B------:R-:W-:-:S13]  /*c4a0*/  LOP3.LUT P0, RZ, R89, 0x7fffffff, R72, 0xc8, !PT ;  /* 0x7fffffff59ff7812 */ /* 0x000fda000780c848 */
[----:B------:R-:W-:Y:S05]  /*c4b0*/  @!P0 BRA `(.L_x_148) ;  /* 0x00000004003c8947 */ /* 0x000fea0003800000 */
[C---:B------:R-:W-:Y:S02]  /*c4c0*/  FSETP.NEU.FTZ.AND P0, PT, |R72|.reuse, +INF , PT ;  /* 0x7f8000004800780b */ /* 0x040fe40003f1d200 */
[----:B------:R-:W-:Y:S02]  /*c4d0*/  FSETP.NEU.FTZ.AND P2, PT, |R79|, +INF , PT ;  /* 0x7f8000004f00780b */ /* 0x000fe40003f5d200 */
[----:B------:R-:W-:-:S11]  /*c4e0*/  FSETP.NEU.FTZ.AND P1, PT, |R72|, +INF , PT ;  /* 0x7f8000004800780b */ /* 0x000fd60003f3d200 */
[----:B------:R-:W-:Y:S05]  /*c4f0*/  @!P2 BRA !P0, `(.L_x_148) ;  /* 0x00000004002ca947 */ /* 0x000fea0004000000 */
[----:B------:R-:W-:-:S04]  /*c500*/  LOP3.LUT P0, RZ, R72, 0x7fffffff, RZ, 0xc0, !PT ;  /* 0x7fffffff48ff7812 */ /* 0x000fc8000780c0ff */
[----:B------:R-:W-:-:S13]  /*c510*/  PLOP3.LUT P0, PT, P2, P0, PT, 0x2f, 0xf2 ;  /* 0x0000000000f2781c */ /* 0x000fda0001700577 */
[----:B------:R-:W-:Y:S05]  /*c520*/  @P0 BRA `(.L_x_149) ;  /* 0x0000000400180947 */ /* 0x000fea0003800000 */
[----:B------:R-:W-:-:S04]  /*c530*/  LOP3.LUT P0, RZ, R89, 0x7fffffff, RZ, 0xc0, !PT ;  /* 0x7fffffff59ff7812 */ /* 0x000fc8000780c0ff */
[----:B------:R-:W-:-:S13]  /*c540*/  PLOP3.LUT P0, PT, P1, P0, PT, 0x2f, 0xf2 ;  /* 0x0000000000f2781c */ /* 0x000fda0000f00577 */
[----:B------:R-:W-:Y:S05]  /*c550*/  @P0 BRA `(.L_x_150) ;  /* 0x0000000400000947 */ /* 0x000fea0003800000 */
[----:B------:R-:W-:Y:S02]  /*c560*/  ISETP.GE.AND P0, PT, R90, RZ, PT ;  /* 0x000000ff5a00720c */ /* 0x000fe40003f06270 */
[----:B------:R-:W-:-:S11]  /*c570*/  ISETP.GE.AND P1, PT, R91, RZ, PT ;  /* 0x000000ff5b00720c */ /* 0x000fd60003f26270 */
[----:B------:R-:W-:Y:S01]  /*c580*/  @P0 MOV R87, RZ ;  /* 0x000000ff00570202 */ /* 0x000fe20000000f00 */
[----:B------:R-:W-:Y:S01]  /*c590*/  @!P0 FFMA R72, R72, 1.84467440737095516160e+19, RZ ;  /* 0x5f80000048488823 */ /* 0x000fe200000000ff */
[----:B------:R-:W-:Y:S01]  /*c5a0*/  @!P0 MOV R87, 0xffffffc0 ;  /* 0xffffffc000578802 */ /* 0x000fe20000000f00 */
[----:B------:R-:W-:-:S03]  /*c5b0*/  @!P1 FFMA R89, R79, 1.84467440737095516160e+19, RZ ;  /* 0x5f8000004f599823 */ /* 0x000fc600000000ff */
[----:B------:R-:W-:-:S07]  /*c5c0*/  @!P1 IADD3 R87, PT, PT, R87, 0x40, RZ ;  /* 0x0000004057579810 */ /* 0x000fce0007ffe0ff */
.L_x_146:
[----:B------:R-:W-:Y:S01]  /*c5d0*/  LEA R90, R83, 0xc0800000, 0x17 ;  /* 0xc0800000535a7811 */ /* 0x000fe200078eb8ff */
[----:B------:R-:W-:Y:S01]  /*c5e0*/  BSSY.RECONVERGENT B1, `(.L_x_151) ;  /* 0x0000036000017945 */ /* 0x000fe20003800200 */
[----:B------:R-:W-:Y:S02]  /*c5f0*/  IADD3 R88, PT, PT, R88, -0x7f, RZ ;  /* 0xffffff8158587810 */ /* 0x000fe40007ffe0ff */
[----:B------:R-:W-:-:S03]  /*c600*/  IADD3 R100, PT, PT, -R90, R89, RZ ;  /* 0x000000595a647210 */ /* 0x000fc60007ffe1ff */
[----:B------:R-:W-:Y:S01]  /*c610*/  IMAD R72, R88, -0x800000, R72 ;  /* 0xff80000058487824 */ /* 0x000fe200078e0248 */
[----:B------:R-:W0:Y:S01]  /*c620*/  MUFU.RCP R90, R100 ;  /* 0x00000064005a7308 */ /* 0x000e220000001000 */
[----:B------:R-:W-:Y:S01]  /*c630*/  FADD.FTZ R89, -R100, -RZ ;  /* 0x800000ff64597221 */ /* 0x000fe20000010100 */
[----:B------:R-:W-:-:S04]  /*c640*/  IADD3 R88, PT, PT, R88, 0x7f, -R83 ;  /* 0x0000007f58587810 */ /* 0x000fc80007ffe853 */
[----:B------:R-:W-:Y:S01]  /*c650*/  IADD3 R88, PT, PT, R88, R87, RZ ;  /* 0x0000005758587210 */ /* 0x000fe20007ffe0ff */
[----:B0-----:R-:W-:-:S04]  /*c660*/  FFMA R91, R90, R89, 1 ;  /* 0x3f8000005a5b7423 */ /* 0x001fc80000000059 */
[----:B------:R-:W-:-:S04]  /*c670*/  FFMA R91, R90, R91, R90 ;  /* 0x0000005b5a5b7223 */ /* 0x000fc8000000005a */
[----:B------:R-:W-:-:S04]  /*c680*/  FFMA R90, R72, R91, RZ ;  /* 0x0000005b485a7223 */ /* 0x000fc800000000ff */
[----:B------:R-:W-:-:S04]  /*c690*/  FFMA R101, R89, R90, R72 ;  /* 0x0000005a59657223 */ /* 0x000fc80000000048 */
[----:B------:R-:W-:-:S04]  /*c6a0*/  FFMA R90, R91, R101, R90 ;  /* 0x000000655b5a7223 */ /* 0x000fc8000000005a */
[----:B------:R-:W-:-:S04]  /*c6b0*/  FFMA R89, R89, R90, R72 ;  /* 0x0000005a59597223 */ /* 0x000fc80000000048 */
[----:B------:R-:W-:-:S05]  /*c6c0*/  FFMA R72, R91, R89, R90 ;  /* 0x000000595b487223 */ /* 0x000fca000000005a */
[----:B------:R-:W-:-:S04]  /*c6d0*/  SHF.R.U32.HI R83, RZ, 0x17, R72 ;  /* 0x00000017ff537819 */ /* 0x000fc80000011648 */
[----:B------:R-:W-:-:S04]  /*c6e0*/  LOP3.LUT R83, R83, 0xff, RZ, 0xc0, !PT ;  /* 0x000000ff53537812 */ /* 0x000fc800078ec0ff */
[----:B------:R-:W-:-:S04]  /*c6f0*/  IADD3 R83, PT, PT, R83, R88, RZ ;  /* 0x0000005853537210 */ /* 0x000fc80007ffe0ff */
[----:B------:R-:W-:-:S04]  /*c700*/  IADD3 R87, PT, PT, R83, -0x1, RZ ;  /* 0xffffffff53577810 */ /* 0x000fc80007ffe0ff */
[----:B------:R-:W-:-:S13]  /*c710*/  ISETP.GE.U32.AND P0, PT, R87, 0xfe, PT ;  /* 0x000000fe5700780c */ /* 0x000fda0003f06070 */
[----:B------:R-:W-:Y:S05]  /*c720*/  @!P0 BRA `(.L_x_152) ;  /* 0x0000000000808947 */ /* 0x000fea0003800000 */
[----:B------:R-:W-:-:S13]  /*c730*/  ISETP.GT.AND P0, PT, R83, 0xfe, PT ;  /* 0x000000fe5300780c */ /* 0x000fda0003f04270 */
[----:B------:R-:W-:Y:S05]  /*c740*/  @P0 BRA `(.L_x_153) ;  /* 0x00000000006c0947 */ /* 0x000fea0003800000 */
[----:B------:R-:W-:-:S13]  /*c750*/  ISETP.GE.AND P0, PT, R83, 0x1, PT ;  /* 0x000000015300780c */ /* 0x000fda0003f06270 */
[----:B------:R-:W-:Y:S05]  /*c760*/  @P0 BRA `(.L_x_154) ;  /* 0x0000000000740947 */ /* 0x000fea0003800000 */
[----:B------:R-:W-:Y:S02]  /*c770*/  ISETP.GE.AND P0, PT, R83, -0x18, PT ;  /* 0xffffffe85300780c */ /* 0x000fe40003f06270 */
[----:B------:R-:W-:-:S11]  /*c780*/  LOP3.LUT R72, R72, 0x80000000, RZ, 0xc0, !PT ;  /* 0x8000000048487812 */ /* 0x000fd600078ec0ff */
[----:B------:R-:W-:Y:S05]  /*c790*/  @!P0 BRA `(.L_x_154) ;  /* 0x0000000000688947 */ /* 0x000fea0003800000 */
[-CC-:B------:R-:W-:Y:S01]  /*c7a0*/  FFMA.RZ R87, R91, R89.reuse, R90.reuse ;  /* 0x000000595b577223 */ /* 0x180fe2000000c05a */
[C---:B------:R-:W-:Y:S02]  /*c7b0*/  ISETP.NE.AND P2, PT, R83.reuse, RZ, PT ;  /* 0x000000ff5300720c */ /* 0x040fe40003f45270 */
[----:B------:R-:W-:Y:S02]  /*c7c0*/  ISETP.NE.AND P1, PT, R83, RZ, PT ;  /* 0x000000ff5300720c */ /* 0x000fe40003f25270 */
[----:B------:R-:W-:Y:S01]  /*c7d0*/  LOP3.LUT R88, R87, 0x7fffff, RZ, 0xc0, !PT ;  /* 0x007fffff57587812 */ /* 0x000fe200078ec0ff */
[CCC-:B------:R-:W-:Y:S01]  /*c7e0*/  FFMA.RP R87, R91.reuse, R89.reuse, R90.reuse ;  /* 0x000000595b577223 */ /* 0x1c0fe2000000805a */
[----:B------:R-:W-:Y:S01]  /*c7f0*/  FFMA.RM R90, R91, R89, R90 ;  /* 0x000000595b5a7223 */ /* 0x000fe2000000405a */
[----:B------:R-:W-:Y:S02]  /*c800*/  IADD3 R89, PT, PT, R83, 0x20, RZ ;  /* 0x0000002053597810 */ /* 0x000fe40007ffe0ff */
[----:B------:R-:W-:-:S02]  /*c810*/  LOP3.LUT R88, R88, 0x800000, RZ, 0xfc, !PT ;  /* 0x0080000058587812 */ /* 0x000fc400078efcff */
[----:B------:R-:W-:Y:S02]  /*c820*/  IADD3 R83, PT, PT, -R83, RZ, RZ ;  /* 0x000000ff53537210 */ /* 0x000fe40007ffe1ff */
[----:B------:R-:W-:Y:S02]  /*c830*/  SHF.L.U32 R89, R88, R89, RZ ;  /* 0x0000005958597219 */ /* 0x000fe400000006ff */
[----:B------:R-:W-:Y:S02]  /*c840*/  FSETP.NEU.FTZ.AND P0, PT, R87, R90, PT ;  /* 0x0000005a5700720b */ /* 0x000fe40003f1d000 */
[----:B------:R-:W-:Y:S02]  /*c850*/  SEL R83, R83, RZ, P2 ;  /* 0x000000ff53537207 */ /* 0x000fe40001000000 */
[----:B------:R-:W-:Y:S02]  /*c860*/  ISETP.NE.AND P1, PT, R89, RZ, P1 ;  /* 0x000000ff5900720c */ /* 0x000fe40000f25270 */
[----:B------:R-:W-:-:S02]  /*c870*/  SHF.R.U32.HI R83, RZ, R83, R88 ;  /* 0x00000053ff537219 */ /* 0x000fc40000011658 */
[----:B------:R-:W-:Y:S02]  /*c880*/  PLOP3.LUT P0, PT, P0, P1, PT, 0xf8, 0x8f ;  /* 0x00000000008f781c */ /* 0x000fe40000703f70 */
[----:B------:R-:W-:Y:S02]  /*c890*/  SHF.R.U32.HI R88, RZ, 0x1, R83 ;  /* 0x00000001ff587819 */ /* 0x000fe40000011653 */
[----:B------:R-:W-:-:S04]  /*c8a0*/  SEL R87, RZ, 0x1, !P0 ;  /* 0x00000001ff577807 */ /* 0x000fc80004000000 */
[----:B------:R-:W-:-:S04]  /*c8b0*/  LOP3.LUT R90, R87, 0x1, R88, 0xf8, !PT ;  /* 0x00000001575a7812 */ /* 0x000fc800078ef858 */
[----:B------:R-:W-:-:S04]  /*c8c0*/  LOP3.LUT R83, R90, R83, RZ, 0xc0, !PT ;  /* 0x000000535a537212 */ /* 0x000fc800078ec0ff */
[----:B------:R-:W-:-:S04]  /*c8d0*/  IADD3 R83, PT, PT, R88, R83, RZ ;  /* 0x0000005358537210 */ /* 0x000fc80007ffe0ff */
[----:B------:R-:W-:Y:S01]  /*c8e0*/  LOP3.LUT R72, R83, R72, RZ, 0xfc, !PT ;  /* 0x0000004853487212 */ /* 0x000fe200078efcff */
[----:B------:R-:W-:Y:S06]  /*c8f0*/  BRA `(.L_x_154) ;  /* 0x0000000000107947 */ /* 0x000fec0003800000 */
.L_x_153:
[----:B------:R-:W-:-:S04]  /*c900*/  LOP3.LUT R72, R72, 0x80000000, RZ, 0xc0, !PT ;  /* 0x8000000048487812 */ /* 0x000fc800078ec0ff */
[----:B------:R-:W-:Y:S01]  /*c910*/  LOP3.LUT R72, R72, 0x7f800000, RZ, 0xfc, !PT ;  /* 0x7f80000048487812 */ /* 0x000fe200078efcff */
[----:B------:R-:W-:Y:S06]  /*c920*/  BRA `(.L_x_154) ;  /* 0x0000000000047947 */ /* 0x000fec0003800000 */
.L_x_152:
[----:B------:R-:W-:-:S07]  /*c930*/  LEA R72, R88, R72, 0x17 ;  /* 0x0000004858487211 */ /* 0x000fce00078eb8ff */
.L_x_154:
[----:B------:R-:W-:Y:S05]  /*c940*/  BSYNC.RECONVERGENT B1 ;  /* 0x0000000000017941 */ /* 0x000fea0003800200 */
.L_x_151:
[----:B------:R-:W-:Y:S05]  /*c950*/  BRA `(.L_x_155) ;  /* 0x0000000000207947 */ /* 0x000fea0003800000 */
.L_x_150:
[----:B------:R-:W-:-:S04]  /*c960*/  LOP3.LUT R72, R89, 0x80000000, R72, 0x48, !PT ;  /* 0x8000000059487812 */ /* 0x000fc800078e4848 */
[----:B------:R-:W-:Y:S01]  /*c970*/  LOP3.LUT R72, R72, 0x7f800000, RZ, 0xfc, !PT ;  /* 0x7f80000048487812 */ /* 0x000fe200078efcff */
[----:B------:R-:W-:Y:S06]  /*c980*/  BRA `(.L_x_155) ;  /* 0x0000000000147947 */ /* 0x000fec0003800000 */
.L_x_149:
[----:B------:R-:W-:Y:S01]  /*c990*/  LOP3.LUT R72, R89, 0x80000000, R72, 0x48, !PT ;  /* 0x8000000059487812 */ /* 0x000fe200078e4848 */
[----:B------:R-:W-:Y:S06]  /*c9a0*/  BRA `(.L_x_155) ;  /* 0x00000000000c7947 */ /* 0x000fec0003800000 */
.L_x_148:
[----:B------:R-:W0:Y:S01]  /*c9b0*/  MUFU.RSQ R72, -QNAN ;  /* 0xffc0000000487908 */ /* 0x000e220000001400 */
[----:B------:R-:W-:Y:S05]  /*c9c0*/  BRA `(.L_x_155) ;  /* 0x0000000000047947 */ /* 0x000fea0003800000 */
.L_x_147:
[----:B------:R-:W-:-:S07]  /*c9d0*/  FADD.FTZ R72, R72, R79 ;  /* 0x0000004f48487221 */ /* 0x000fce0000010000 */
.L_x_155:
[----:B------:R-:W-:Y:S05]  /*c9e0*/  BSYNC.RECONVERGENT B0 ;  /* 0x0000000000007941 */ /* 0x000fea0003800200 */
.L_x_145:
[----:B------:R-:W-:-:S04]  /*c9f0*/  HFMA2 R83, -RZ, RZ, 0, 0 ;  /* 0x00000000ff537431 */ /* 0x000fc800000001ff */
[----:B0-----:R-:W-:Y:S05]  /*ca00*/  RET.REL.NODEC R82 `(_Z10fwd_kernelPKfS0_S0_Pfiiiiiiiif) ;  /* 0xffffff34527c7950 */ /* 0x001fea0003c3ffff */
.L_x_156:
[----:B------:R-:W-:-:S00]  /*ca10*/  BRA `(.L_x_156) ;  /* 0xfffffffc00fc7947 */ /* 0x000fc0000383ffff */
[----:B------:R-:W-:-:S00]  /*ca20*/  NOP ;  /* 0x0000000000007918 */ /* 0x000fc00000000000 */
        /* <DEDUP_REMOVED lines=13> */
.L_x_284:


//--------------------- .text._Z16fwd_kernel_naivePKfS0_S0_Pfiiiiiiif --------------------------
	.section	.text._Z16fwd_kernel_naivePKfS0_S0_Pfiiiiiiif,"ax",@progbits
	.align	128
        .global         _Z16fwd_kernel_naivePKfS0_S0_Pfiiiiiiif
        .type           _Z16fwd_kernel_naivePKfS0_S0_Pfiiiiiiif,@function
        .size           _Z16fwd_kernel_naivePKfS0_S0_Pfiiiiiiif,(.L_x_285 - _Z16fwd_kernel_naivePKfS0_S0_Pfiiiiiiif)
        .other          _Z16fwd_kernel_naivePKfS0_S0_Pfiiiiiiif,@"STO_CUDA_ENTRY STV_DEFAULT"
_Z16fwd_kernel_naivePKfS0_S0_Pfiiiiiiif:
.text._Z16fwd_kernel_naivePKfS0_S0_Pfiiiiiiif:
[----:B------:R-:W-:Y:S01]  /*0000*/  LDC R1, c[0x0][0x37c] ;  /* 0x0000df00ff017b82 */ /* 0x000fe20000000800 */
[----:B------:R-:W0:Y:S01]  /*0010*/  S2R R3, SR_TID.X ;  /* 0x0000000000037919 */ /* 0x000e220000002100 */
[----:B------:R-:W1:Y:S06]  /*0020*/  LDCU UR4, c[0x0][0x3a4] ;  /* 0x00007480ff0477ac */ /* 0x000e6c0008000800 */
[----:B------:R-:W2:Y:S01]  /*0030*/  S2UR UR5, SR_CgaCtaId ;  /* 0x00000000000579c3 */ /* 0x000ea20000008800 */
[----:B------:R-:W-:Y:S01]  /*0040*/  BSSY.RECONVERGENT B0, `(.L_x_157) ;  /* 0x0000053000007945 */ /* 0x000fe20003800200 */
[----:B------:R-:W3:Y:S01]  /*0050*/  LDCU UR15, c[0x0][0x3a8] ;  /* 0x00007500ff0f77ac */ /* 0x000ee20008000800 */
[----:B------:R-:W4:Y:S01]  /*0060*/  LDCU UR14, c[0x0][0x360] ;  /* 0x00006c00ff0e77ac */ /* 0x000f220008000800 */
[----:B-1----:R-:W-:Y:S01]  /*0070*/  MOV R12, UR4 ;  /* 0x00000004000c7c02 */ /* 0x002fe20008000f00 */
[----:B------:R-:W-:-:S03]  /*0080*/  UMOV UR4, 0x400 ;  /* 0x0000040000047882 */ /* 0x000fc60000000000 */
[----:B------:R-:W-:Y:S01]  /*0090*/  R2UR UR6, R12 ;  /* 0x000000000c0672ca */ /* 0x000fe200000e0000 */
[----:B--2---:R-:W-:Y:S01]  /*00a0*/  ULEA UR5, UR5, UR4, 0x18 ;  /* 0x0000000405057291 */ /* 0x004fe2000f8ec0ff */
[----:B0-----:R-:W-:-:S11]  /*00b0*/  ISETP.GE.AND P0, PT, R3, R12, PT ;  /* 0x0000000c0300720c */ /* 0x001fd60003f06270 */
[----:B---3--:R-:W-:-:S04]  /*00c0*/  UIMAD UR4, UR15, UR6, URZ ;  /* 0x000000060f0472a4 */ /* 0x008fc8000f8e02ff */
[----:B------:R-:W-:-:S04]  /*00d0*/  ULEA UR4, UR4, UR5, 0x2 ;  /* 0x0000000504047291 */ /* 0x000fc8000f8e10ff */
[----:B------:R-:W-:Y:S01]  /*00e0*/  ULEA UR5, UR6, UR4, 0x2 ;  /* 0x0000000406057291 */ /* 0x000fe2000f8e10ff */
[----:B----4-:R-:W-:Y:S11]  /*00f0*/  @P0 BRA `(.L_x_158) ;  /* 0x00000004001c0947 */ /* 0x010ff60003800000 */
[----:B------:R-:W0:Y:S01]  /*0100*/  I2F.U32.RP R6, UR14 ;  /* 0x0000000e00067d06 */ /* 0x000e220008209000 */
[----:B------:R-:W-:Y:S01]  /*0110*/  IADD3 R7, PT, PT, R3, UR14, RZ ;  /* 0x0000000e03077c10 */ /* 0x000fe2000fffe0ff */
[----:B------:R-:W-:Y:S01]  /*0120*/  BSSY.RECONVERGENT B1, `(.L_x_159) ;  /* 0x0000029000017945 */ /* 0x000fe20003800200 */
[----:B------:R-:W-:Y:S02]  /*0130*/  ISETP.NE.U32.AND P2, PT, RZ, UR14, PT ;  /* 0x0000000eff007c0c */ /* 0x000fe4000bf45070 */
[CC--:B------:R-:W-:Y:S02]  /*0140*/  ISETP.GE.U32.AND P0, PT, R7.reuse, R12.reuse, PT ;  /* 0x0000000c0700720c */ /* 0x0c0fe40003f06070 */
[----:B------:R-:W-:Y:S02]  /*0150*/  VIMNMX.U32 R0, PT, PT, R7, R12, !PT ;  /* 0x0000000c07007248 */ /* 0x000fe40007fe0000 */
[----:B------:R-:W-:-:S04]  /*0160*/  SEL R2, RZ, 0x1, P0 ;  /* 0x00000001ff027807 */ /* 0x000fc80000000000 */
[----:B------:R-:W-:Y:S01]  /*0170*/  IADD3 R0, PT, PT, R0, -R7, -R2 ;  /* 0x8000000700007210 */ /* 0x000fe20007ffe802 */
[----:B0-----:R-:W0:Y:S02]  /*0180*/  MUFU.RCP R6, R6 ;  /* 0x0000000600067308 */ /* 0x001e240000001000 */
[----:B0-----:R-:W-:-:S06]  /*0190*/  IADD3 R4, PT, PT, R6, 0xffffffe, RZ ;  /* 0x0ffffffe06047810 */ /* 0x001fcc0007ffe0ff */
[----:B------:R0:W1:Y:S02]  /*01a0*/  F2I.FTZ.U32.TRUNC.NTZ R5, R4 ;  /* 0x0000000400057305 */ /* 0x000064000021f000 */
[----:B0-----:R-:W-:Y:S01]  /*01b0*/  HFMA2 R4, -RZ, RZ, 0, 0 ;  /* 0x00000000ff047431 */ /* 0x001fe200000001ff */
[----:B-1----:R-:W-:-:S05]  /*01c0*/  IADD3 R9, PT, PT, RZ, -R5, RZ ;  /* 0x80000005ff097210 */ /* 0x002fca0007ffe0ff */
[----:B------:R-:W-:-:S04]  /*01d0*/  IMAD R9, R9, UR14, RZ ;  /* 0x0000000e09097c24 */ /* 0x000fc8000f8e02ff */
[----:B------:R-:W-:-:S06]  /*01e0*/  IMAD.HI.U32 R5, R5, R9, R4 ;  /* 0x0000000905057227 */ /* 0x000fcc00078e0004 */
[----:B------:R-:W-:-:S05]  /*01f0*/  IMAD.HI.U32 R5, R5, R0, RZ ;  /* 0x0000000005057227 */ /* 0x000fca00078e00ff */
[----:B------:R-:W-:-:S05]  /*0200*/  IADD3 R7, PT, PT, -R5, RZ, RZ ;  /* 0x000000ff05077210 */ /* 0x000fca0007ffe1ff */
[----:B------:R-:W-:-:S05]  /*0210*/  IMAD R0, R7, UR14, R0 ;  /* 0x0000000e07007c24 */ /* 0x000fca000f8e0200 */
[----:B------:R-:W-:-:S13]  /*0220*/  ISETP.GE.U32.AND P0, PT, R0, UR14, PT ;  /* 0x0000000e00007c0c */ /* 0x000fda000bf06070 */
[----:B------:R-:W-:Y:S02]  /*0230*/  @P0 IADD3 R0, PT, PT, R0, -UR14, RZ ;  /* 0x8000000e00000c10 */ /* 0x000fe4000fffe0ff */
[----:B------:R-:W-:Y:S02]  /*0240*/  @P0 IADD3 R5, PT, PT, R5, 0x1, RZ ;  /* 0x0000000105050810 */ /* 0x000fe40007ffe0ff */
[----:B------:R-:W-:-:S13]  /*0250*/  ISETP.GE.U32.AND P1, PT, R0, UR14, PT ;  /* 0x0000000e00007c0c */ /* 0x000fda000bf26070 */
[----:B------:R-:W-:Y:S02]  /*0260*/  @P1 IADD3 R5, PT, PT, R5, 0x1, RZ ;  /* 0x0000000105051810 */ /* 0x000fe40007ffe0ff */
[----:B------:R-:W-:-:S04]  /*0270*/  @!P2 LOP3.LUT R5, RZ, UR14, RZ, 0x33, !PT ;  /* 0x0000000eff05ac12 */ /* 0x000fc8000f8e33ff */
[----:B------:R-:W-:Y:S02]  /*0280*/  IADD3 R0, PT, PT, R2, R5, RZ ;  /* 0x0000000502007210 */ /* 0x000fe40007ffe0ff */
[----:B------:R-:W-:Y:S02]  /*0290*/  MOV R5, R3 ;  /* 0x0000000300057202 */ /* 0x000fe40000000f00 */
[C---:B------:R-:W-:Y:S02]  /*02a0*/  LOP3.LUT R2, R0.reuse, 0x3, RZ, 0xc0, !PT ;  /* 0x0000000300027812 */ /* 0x040fe400078ec0ff */
[----:B------:R-:W-:Y:S02]  /*02b0*/  ISETP.GE.U32.AND P1, PT, R0, 0x3, PT ;  /* 0x000000030000780c */ /* 0x000fe40003f26070 */
[----:B------:R-:W-:-:S13]  /*02c0*/  ISETP.NE.AND P0, PT, R2, 0x3, PT ;  /* 0x000000030200780c */ /* 0x000fda0003f05270 */
[----:B------:R-:W-:Y:S05]  /*02d0*/  @!P0 BRA `(.L_x_160) ;  /* 0x0000000000348947 */ /* 0x000fea0003800000 */
[----:B------:R-:W-:Y:S02]  /*02e0*/  IADD3 R0, PT, PT, R0, 0x1, RZ ;  /* 0x0000000100007810 */ /* 0x000fe40007ffe0ff */
[----:B------:R-:W-:Y:S02]  /*02f0*/  MOV R2, RZ ;  /* 0x000000ff00027202 */ /* 0x000fe40000000f00 */
[----:B------:R-:W-:Y:S02]  /*0300*/  MOV R5, R3 ;  /* 0x0000000300057202 */ /* 0x000fe40000000f00 */
[----:B------:R-:W-:Y:S02]  /*0310*/  MOV R7, 0xff800000 ;  /* 0xff80000000077802 */ /* 0x000fe40000000f00 */
[----:B------:R-:W-:-:S07]  /*0320*/  LOP3.LUT R9, R0, 0x3, RZ, 0xc0, !PT ;  /* 0x0000000300097812 */ /* 0x000fce00078ec0ff */
.L_x_161:
[C---:B------:R-:W-:Y:S02]  /*0330*/  LEA R0, R5.reuse, UR4, 0x2 ;  /* 0x0000000405007c11 */ /* 0x040fe4000f8e10ff */
[C---:B------:R-:W-:Y:S02]  /*0340*/  LEA R4, R5.reuse, UR5, 0x2 ;  /* 0x0000000505047c11 */ /* 0x040fe4000f8e10ff */
[----:B------:R-:W-:Y:S01]  /*0350*/  IADD3 R2, PT, PT, R2, 0x1, RZ ;  /* 0x0000000102027810 */ /* 0x000fe20007ffe0ff */
[----:B------:R0:W-:Y:S01]  /*0360*/  STS [R0], R7 ;  /* 0x0000000700007388 */ /* 0x0001e20000000800 */
[----:B------:R-:W-:Y:S02]  /*0370*/  IADD3 R5, PT, PT, R5, UR14, RZ ;  /* 0x0000000e05057c10 */ /* 0x000fe4000fffe0ff */
[----:B------:R-:W-:Y:S01]  /*0380*/  ISETP.NE.AND P0, PT, R2, R9, PT ;  /* 0x000000090200720c */ /* 0x000fe20003f05270 */
[----:B------:R0:W-:-:S12]  /*0390*/  STS [R4], RZ ;  /* 0x000000ff04007388 */ /* 0x0001d80000000800 */
[----:B0-----:R-:W-:Y:S05]  /*03a0*/  @P0 BRA `(.L_x_161) ;  /* 0xfffffffc00e00947 */ /* 0x001fea000383ffff */
.L_x_160:
[----:B------:R-:W-:Y:S05]  /*03b0*/  BSYNC.RECONVERGENT B1 ;  /* 0x0000000000017941 */ /* 0x000fea0003800200 */
.L_x_159:
[----:B------:R-:W-:Y:S05]  /*03c0*/  @!P1 BRA `(.L_x_158) ;  /* 0x0000000000689947 */ /* 0x000fea0003800000 */
[----:B------:R-:W-:-:S07]  /*03d0*/  MOV R9, 0xff800000 ;  /* 0xff80000000097802 */ /* 0x000fce0000000f00 */
.L_x_162:
[C---:B------:R-:W-:Y:S02]  /*03e0*/  LEA R7, R5.reuse, UR4, 0x2 ;  /* 0x0000000405077c11 */ /* 0x040fe4000f8e10ff */
[----:B------:R-:W-:Y:S02]  /*03f0*/  MOV R0, UR14 ;  /* 0x0000000e00007c02 */ /* 0x000fe40008000f00 */
[----:B------:R-:W-:Y:S01]  /*0400*/  LEA R10, R5, UR5, 0x2 ;  /* 0x00000005050a7c11 */ /* 0x000fe2000f8e10ff */
[----:B------:R0:W-:Y:S01]  /*0410*/  STS [R7], R9 ;  /* 0x0000000907007388 */ /* 0x0001e20000000800 */
[----:B------:R-:W-:Y:S02]  /*0420*/  MOV R11, UR14 ;  /* 0x0000000e000b7c02 */ /* 0x000fe40008000f00 */
[----:B------:R-:W-:Y:S01]  /*0430*/  LEA R0, R0, R7, 0x2 ;  /* 0x0000000700007211 */ /* 0x000fe200078e10ff */
[----:B------:R1:W-:Y:S01]  /*0440*/  STS [R10], RZ ;  /* 0x000000ff0a007388 */ /* 0x0003e20000000800 */
[----:B------:R-:W-:-:S02]  /*0450*/  MOV R13, UR14 ;  /* 0x0000000e000d7c02 */ /* 0x000fc40008000f00 */
[----:B------:R-:W-:Y:S01]  /*0460*/  MOV R15, UR14 ;  /* 0x0000000e000f7c02 */ /* 0x000fe20008000f00 */
[----:B------:R1:W-:Y:S01]  /*0470*/  STS [R0], R9 ;  /* 0x0000000900007388 */ /* 0x0003e20000000800 */
[----:B------:R-:W-:Y:S02]  /*0480*/  LEA R2, R11, R10, 0x2 ;  /* 0x0000000a0b027211 */ /* 0x000fe400078e10ff */
[----:B------:R-:W-:Y:S02]  /*0490*/  LEA R4, R13, R0, 0x2 ;  /* 0x000000000d047211 */ /* 0x000fe400078e10ff */
[----:B------:R-:W-:Y:S01]  /*04a0*/  MOV R17, UR14 ;  /* 0x0000000e00117c02 */ /* 0x000fe20008000f00 */
[----:B------:R1:W-:Y:S01]  /*04b0*/  STS [R2], RZ ;  /* 0x000000ff02007388 */ /* 0x0003e20000000800 */
[----:B------:R-:W-:Y:S02]  /*04c0*/  LEA R6, R15, R2, 0x2 ;  /* 0x000000020f067211 */ /* 0x000fe400078e10ff */
[----:B0-----:R-:W-:Y:S01]  /*04d0*/  LEA R7, R11, R4, 0x2 ;  /* 0x000000040b077211 */ /* 0x001fe200078e10ff */
[----:B------:R1:W-:Y:S01]  /*04e0*/  STS [R4], R9 ;  /* 0x0000000904007388 */ /* 0x0003e20000000800 */
[----:B------:R-:W-:-:S02]  /*04f0*/  LEA R8, R17, R6, 0x2 ;  /* 0x0000000611087211 */ /* 0x000fc400078e10ff */
[----:B------:R-:W-:Y:S01]  /*0500*/  MOV R14, UR14 ;  /* 0x0000000e000e7c02 */ /* 0x000fe20008000f00 */
[----:B------:R1:W-:Y:S03]  /*0510*/  STS [R6], RZ ;  /* 0x000000ff06007388 */ /* 0x0003e60000000800 */
[----:B------:R-:W-:Y:S01]  /*0520*/  LEA R5, R14, R5, 0x2 ;  /* 0x000000050e057211 */ /* 0x000fe200078e10ff */
[----:B------:R1:W-:Y:S03]  /*0530*/  STS [R7], R9 ;  /* 0x0000000907007388 */ /* 0x0003e60000000800 */
[----:B------:R-:W-:Y:S01]  /*0540*/  ISETP.GE.AND P0, PT, R5, R12, PT ;  /* 0x0000000c0500720c */ /* 0x000fe20003f06270 */
[----:B------:R1:W-:-:S12]  /*0550*/  STS [R8], RZ ;  /* 0x000000ff08007388 */ /* 0x0003d80000000800 */
[----:B-1----:R-:W-:Y:S05]  /*0560*/  @!P0 BRA `(.L_x_162) ;  /* 0xfffffffc009c8947 */ /* 0x002fea000383ffff */
.L_x_158:
[----:B------:R-:W-:Y:S05]  /*0570*/  BSYNC.RECONVERGENT B0 ;  /* 0x0000000000007941 */ /* 0x000fea0003800200 */
.L_x_157:
[----:B------:R-:W0:Y:S01]  /*0580*/  LDCU UR6, c[0x0][0x3b8] ;  /* 0x00007700ff0677ac */ /* 0x000e220008000800 */
[----:B------:R-:W1:Y:S01]  /*0590*/  LDCU.64 UR8, c[0x0][0x358] ;  /* 0x00006b00ff0877ac */ /* 0x000e620008000a00 */
[----:B0-----:R-:W-:-:S09]  /*05a0*/  UISETP.GE.AND UP0, UPT, UR6, 0x1, UPT ;  /* 0x000000010600788c */ /* 0x001fd2000bf06270 */
[----:B-1----:R-:W-:Y:S05]  /*05b0*/  BRA.U !UP0, `(.L_x_163) ;  /* 0x0000003108307547 */ /* 0x002fea000b800000 */
[----:B------:R-:W0:Y:S01]  /*05c0*/  LDC R8, c[0x0][0x3b0] ;  /* 0x0000ec00ff087b82 */ /* 0x000e220000000800 */
[----:B------:R-:W1:Y:S01]  /*05d0*/  LDCU UR6, c[0x0][0x3bc] ;  /* 0x00007780ff0677ac */ /* 0x000e620008000800 */
[----:B------:R-:W-:Y:S01]  /*05e0*/  HFMA2 R0, -RZ, RZ, 0, 0 ;  /* 0x00000000ff007431 */ /* 0x000fe200000001ff */
[----:B------:R-:W-:Y:S01]  /*05f0*/  BSSY.RECONVERGENT B0, `(.L_x_163) ;  /* 0x0000308000007945 */ /* 0x000fe20003800200 */
[----:B------:R-:W-:Y:S02]  /*0600*/  ULOP3.LUT UR10, UR15, 0x7, URZ, 0xc0, !UPT ;  /* 0x000000070f0a7892 */ /* 0x000fe4000f8ec0ff */
[----:B------:R-:W-:Y:S02]  /*0610*/  ULOP3.LUT UR11, UR15, 0x3, URZ, 0xc0, !UPT ;  /* 0x000000030f0b7892 */ /* 0x000fe4000f8ec0ff */
[----:B------:R-:W-:Y:S02]  /*0620*/  ULOP3.LUT UR12, UR15, 0x7ffffff8, URZ, 0xc0, !UPT ;  /* 0x7ffffff80f0c7892 */ /* 0x000fe4000f8ec0ff */
[----:B------:R-:W-:Y:S01]  /*0630*/  ULOP3.LUT UR13, UR15, 0x1, URZ, 0xc0, !UPT ;  /* 0x000000010f0d7892 */ /* 0x000fe2000f8ec0ff */
[----:B-1----:R-:W-:Y:S01]  /*0640*/  FMUL R2, RZ, UR6 ;  /* 0x00000006ff027c20 */ /* 0x002fe20008400000 */
[----:B0-----:R-:W-:-:S02]  /*0650*/  IADD3 R4, PT, PT, R8, -0x1, RZ ;  /* 0xffffffff08047810 */ /* 0x001fc40007ffe0ff */
[C---:B------:R-:W-:Y:S02]  /*0660*/  LOP3.LUT R5, R8.reuse, 0xf, RZ, 0xc0, !PT ;  /* 0x0000000f08057812 */ /* 0x040fe400078ec0ff */
[C---:B------:R-:W-:Y:S02]  /*0670*/  LOP3.LUT R6, R8.reuse, 0x7, RZ, 0xc0, !PT ;  /* 0x0000000708067812 */ /* 0x040fe400078ec0ff */
[C---:B------:R-:W-:Y:S02]  /*0680*/  LOP3.LUT R7, R8.reuse, 0x7ffffff0, RZ, 0xc0, !PT ;  /* 0x7ffffff008077812 */ /* 0x040fe400078ec0ff */
[----:B------:R-:W-:-:S07]  /*0690*/  LOP3.LUT R8, R8, 0x3, RZ, 0xc0, !PT ;  /* 0x0000000308087812 */ /* 0x000fce00078ec0ff */
.L_x_202:
[----:B------:R-:W0:Y:S02]  /*06a0*/  LDCU UR6, c[0x0][0x3a4] ;  /* 0x00007480ff0677ac */ /* 0x000e240008000800 */
[----:B0-----:R-:W-:-:S04]  /*06b0*/  MOV R12, UR6 ;  /* 0x00000006000c7c02 */ /* 0x001fc80008000f00 */
[----:B------:R-:W-:-:S13]  /*06c0*/  ISETP.GE.AND P0, PT, R3, R12, PT ;  /* 0x0000000c0300720c */ /* 0x000fda0003f06270 */
[----:B------:R-:W-:Y:S05]  /*06d0*/  @P0 BRA `(.L_x_164) ;  /* 0x0000002c00d40947 */ /* 0x000fea0003800000 */
[----:B------:R-:W-:-:S07]  /*06e0*/  MOV R9, R3 ;  /* 0x0000000300097202 */ /* 0x000fce0000000f00 */
.L_x_201:
[C---:B------:R-:W-:Y:S01]  /*06f0*/  LEA R11, R9.reuse, UR5, 0x2 ;  /* 0x00000005090b7c11 */ /* 0x040fe2000f8e10ff */
[----:B------:R-:W0:Y:S01]  /*0700*/  LDCU UR6, c[0x0][0x3a8] ;  /* 0x00007500ff0677ac */ /* 0x000e220008000800 */
[----:B------:R-:W-:Y:S02]  /*0710*/  LEA R10, R9, UR4, 0x2 ;  /* 0x00000004090a7c11 */ /* 0x000fe4000f8e10ff */
[----:B------:R-:W-:Y:S02]  /*0720*/  MOV R13, 0xff800000 ;  /* 0xff800000000d7802 */ /* 0x000fe40000000f00 */
[----:B------:R-:W1:Y:S04]  /*0730*/  LDS R11, [R11] ;  /* 0x000000000b0b7984 */ /* 0x000e680000000800 */
[----:B------:R2:W3:Y:S01]  /*0740*/  LDS R12, [R10] ;  /* 0x000000000a0c7984 */ /* 0x0004e20000000800 */
[----:B0-----:R-:W-:-:S04]  /*0750*/  MOV R18, UR6 ;  /* 0x0000000600127c02 */ /* 0x001fc80008000f00 */
[----:B------:R-:W-:-:S13]  /*0760*/  ISETP.GE.AND P0, PT, R18, 0x1, PT ;  /* 0x000000011200780c */ /* 0x000fda0003f06270 */
[----:B--2---:R-:W-:Y:S05]  /*0770*/  @!P0 BRA `(.L_x_165) ;  /* 0x0000001000088947 */ /* 0x004fea0003800000 */
[----:B------:R-:W0:Y:S01]  /*0780*/  LDCU UR7, c[0x0][0x3b0] ;  /* 0x00007600ff0777ac */ /* 0x000e220008000800 */
[----:B------:R-:W2:Y:S08]  /*0790*/  S2UR UR6, SR_CTAID.X ;  /* 0x00000000000679c3 */ /* 0x000eb00000002500 */
[----:B------:R-:W2:Y:S01]  /*07a0*/  LDC R14, c[0x0][0x3a4] ;  /* 0x0000e900ff0e7b82 */ /* 0x000ea20000000800 */
[----:B0-----:R-:W-:Y:S01]  /*07b0*/  UISETP.GE.AND UP0, UPT, UR7, 0x1, UPT ;  /* 0x000000010700788c */ /* 0x001fe2000bf06270 */
[----:B--2---:R-:W-:-:S08]  /*07c0*/  IMAD R19, R14, UR6, R9 ;  /* 0x000000060e137c24 */ /* 0x004fd0000f8e0209 */
[----:B------:R-:W-:Y:S05]  /*07d0*/  BRA.U !UP0, `(.L_x_166) ;  /* 0x0000000908e07547 */ /* 0x000fea000b800000 */
[----:B------:R-:W-:Y:S01]  /*07e0*/  HFMA2 R21, -RZ, RZ, 0, 0 ;  /* 0x00000000ff157431 */ /* 0x000fe200000001ff */
[----:B------:R-:W-:Y:S01]  /*07f0*/  BSSY.RECONVERGENT B1, `(.L_x_167) ;  /* 0x00000b5000017945 */ /* 0x000fe20003800200 */
[----:B------:R-:W-:-:S07]  /*0800*/  MOV R13, 0xff800000 ;  /* 0xff800000000d7802 */ /* 0x000fce0000000f00 */
.L_x_174:
[----:B0-----:R-:W0:Y:S01]  /*0810*/  LDCU UR6, c[0x0][0x3a8] ;  /* 0x00007500ff0677ac */ /* 0x001e220008000800 */
[----:B------:R-:W2:Y:S01]  /*0820*/  LDC R20, c[0x0][0x3b0] ;  /* 0x0000ec00ff147b82 */ /* 0x000ea20000000800 */
[----:B------:R-:W-:Y:S02]  /*0830*/  ISETP.GE.U32.AND P1, PT, R4, 0xf, PT ;  /* 0x0000000f0400780c */ /* 0x000fe40003f26070 */
[----:B------:R-:W-:Y:S02]  /*0840*/  MOV R24, RZ ;  /* 0x000000ff00187202 */ /* 0x000fe40000000f00 */
[----:B------:R-:W-:Y:S02]  /*0850*/  MOV R23, RZ ;  /* 0x000000ff00177202 */ /* 0x000fe40000000f00 */
[----:B0-----:R-:W-:-:S05]  /*0860*/  MOV R18, UR6 ;  /* 0x0000000600127c02 */ /* 0x001fca0008000f00 */
[----:B------:R-:W-:-:S04]  /*0870*/  IMAD R15, R0, R18, R21 ;  /* 0x00000012000f7224 */ /* 0x000fc800078e0215 */
[----:B--2---:R-:W-:Y:S01]  /*0880*/  IMAD R22, R15, R20, RZ ;  /* 0x000000140f167224 */ /* 0x004fe200078e02ff */
[----:B------:R-:W-:Y:S06]  /*0890*/  @!P1 BRA `(.L_x_168) ;  /* 0x0000000000f89947 */ /* 0x000fec0003800000 */
[----:B------:R-:W-:Y:S01]  /*08a0*/  HFMA2 R23, -RZ, RZ, 0, 0 ;  /* 0x00000000ff177431 */ /* 0x000fe200000001ff */
[----:B------:R-:W-:Y:S01]  /*08b0*/  BSSY.RECONVERGENT B2, `(.L_x_169) ;  /* 0x000003b000027945 */ /* 0x000fe20003800200 */
[----:B------:R-:W-:-:S07]  /*08c0*/  MOV R24, RZ ;  /* 0x000000ff00187202 */ /* 0x000fce0000000f00 */
.L_x_170:
[----:B------:R-:W0:Y:S01]  /*08d0*/  LDC.64 R16, c[0x0][0x380] ;  /* 0x0000e000ff107b82 */ /* 0x000e220000000a00 */
[----:B------:R-:W-:Y:S01]  /*08e0*/  IADD3 R27, PT, PT, R22, R23, RZ ;  /* 0x00000017161b7210 */ /* 0x000fe20007ffe0ff */
[----:B------:R-:W-:-:S06]  /*08f0*/  IMAD R25, R19, R20, R23 ;  /* 0x0000001413197224 */ /* 0x000fcc00078e0217 */
[----:B------:R-:W2:Y:S01]  /*0900*/  LDC.64 R14, c[0x0][0x388] ;  /* 0x0000e200ff0e7b82 */ /* 0x000ea20000000a00 */
[----:B0-----:R-:W-:-:S05]  /*0910*/  IMAD.WIDE R16, R25, 0x4, R16 ;  /* 0x0000000419107825 */ /* 0x001fca00078e0210 */
[----:B------:R-:W4:Y:S01]  /*0920*/  LDG.E R25, desc[UR8][R16.64] ;  /* 0x0000000810197981 */ /* 0x000f22000c1e1900 */
[----:B--2---:R-:W-:-:S03]  /*0930*/  IMAD.WIDE.U32 R14, R27, 0x4, R14 ;  /* 0x000000041b0e7825 */ /* 0x004fc600078e000e */
[----:B------:R-:W2:Y:S04]  /*0940*/  LDG.E R28, desc[UR8][R16.64+0x4] ;  /* 0x00000408101c7981 */ /* 0x000ea8000c1e1900 */
[----:B------:R-:W4:Y:S04]  /*0950*/  LDG.E R26, desc[UR8][R14.64] ;  /* 0x000000080e1a7981 */ /* 0x000f28000c1e1900 */
[----:B------:R-:W2:Y:S01]  /*0960*/  LDG.E R27, desc[UR8][R14.64+0x4] ;  /* 0x000004080e1b7981 */ /* 0x000ea2000c1e1900 */
[----:B----4-:R-:W-:-:S03]  /*0970*/  FFMA R25, R25, R26, R24 ;  /* 0x0000001a19197223 */ /* 0x010fc60000000018 */
[----:B------:R-:W4:Y:S04]  /*0980*/  LDG.E R24, desc[UR8][R16.64+0x8] ;  /* 0x0000080810187981 */ /* 0x000f28000c1e1900 */
[----:B------:R-:W4:Y:S01]  /*0990*/  LDG.E R26, desc[UR8][R14.64+0x8] ;  /* 0x000008080e1a7981 */ /* 0x000f22000c1e1900 */
[----:B--2---:R-:W-:-:S03]  /*09a0*/  FFMA R25, R28, R27, R25 ;  /* 0x0000001b1c197223 */ /* 0x004fc60000000019 */
[----:B------:R-:W2:Y:S04]  /*09b0*/  LDG.E R27, desc[UR8][R16.64+0xc] ;  /* 0x00000c08101b7981 */ /* 0x000ea8000c1e1900 */
        /* <DEDUP_REMOVED lines=31> */
[----:B------:R-:W-:Y:S01]  /*0bb0*/  IADD3 R23, PT, PT, R23, 0x10, RZ ;  /* 0x0000001017177810 */ /* 0x000fe20007ffe0ff */
[----:B----4-:R-:W-:Y:S02]  /*0bc0*/  FFMA R24, R25, R26, R24 ;  /* 0x0000001a19187223 */ /* 0x010fe40000000018 */
[----:B------:R-:W4:Y:S04]  /*0bd0*/  LDG.E R25, desc[UR8][R16.64+0x38] ;  /* 0x0000380810197981 */ /* 0x000f28000c1e1900 */
[----:B------:R-:W4:Y:S01]  /*0be0*/  LDG.E R26, desc[UR8][R14.64+0x38] ;  /* 0x000038080e1a7981 */ /* 0x000f22000c1e1900 */
[----:B--2---:R-:W-:-:S03]  /*0bf0*/  FFMA R24, R27, R28, R24 ;  /* 0x0000001c1b187223 */ /* 0x004fc60000000018 */
[----:B------:R-:W2:Y:S04]  /*0c00*/  LDG.E R27, desc[UR8][R16.64+0x3c] ;  /* 0x00003c08101b7981 */ /* 0x000ea8000c1e1900 */
[----:B------:R-:W2:Y:S01]  /*0c10*/  LDG.E R28, desc[UR8][R14.64+0x3c] ;  /* 0x00003c080e1c7981 */ /* 0x000ea2000c1e1900 */
[----:B------:R-:W-:Y:S01]  /*0c20*/  ISETP.NE.AND P1, PT, R23, R7, PT ;  /* 0x000000071700720c */ /* 0x000fe20003f25270 */
[----:B----4-:R-:W-:-:S04]  /*0c30*/  FFMA R24, R25, R26, R24 ;  /* 0x0000001a19187223 */ /* 0x010fc80000000018 */
[----:B--2---:R-:W-:-:S08]  /*0c40*/  FFMA R24, R27, R28, R24 ;  /* 0x0000001c1b187223 */ /* 0x004fd00000000018 */
[----:B------:R-:W-:Y:S05]  /*0c50*/  @P1 BRA `(.L_x_170) ;  /* 0xfffffffc001c1947 */ /* 0x000fea000383ffff */
[----:B------:R-:W-:Y:S05]  /*0c60*/  BSYNC.RECONVERGENT B2 ;  /* 0x0000000000027941 */ /* 0x000fea0003800200 */
.L_x_169:
[----:B------:R-:W-:-:S07]  /*0c70*/  MOV R23, R7 ;  /* 0x0000000700177202 */ /* 0x000fce0000000f00 */
.L_x_168:
[----:B------:R-:W-:-:S13]  /*0c80*/  ISETP.NE.AND P1, PT, R5, RZ, PT ;  /* 0x000000ff0500720c */ /* 0x000fda0003f25270 */
[----:B------:R-:W-:Y:S05]  /*0c90*/  @!P1 BRA `(.L_x_171) ;  /* 0x0000000400749947 */ /* 0x000fea0003800000 */
[----:B------:R-:W-:Y:S02]  /*0ca0*/  IADD3 R14, PT, PT, R5, -0x1, RZ ;  /* 0xffffffff050e7810 */ /* 0x000fe40007ffe0ff */
[----:B------:R-:W-:Y:S02]  /*0cb0*/  ISETP.NE.AND P2, PT, R6, RZ, PT ;  /* 0x000000ff0600720c */ /* 0x000fe40003f45270 */
[----:B------:R-:W-:-:S13]  /*0cc0*/  ISETP.GE.U32.AND P1, PT, R14, 0x7, PT ;  /* 0x000000070e00780c */ /* 0x000fda0003f26070 */
[----:B------:R-:W-:Y:S05]  /*0cd0*/  @!P1 BRA `(.L_x_172) ;  /* 0x0000000000909947 */ /* 0x000fea0003800000 */
[----:B------:R-:W0:Y:S01]  /*0ce0*/  LDC.64 R14, c[0x0][0x388] ;  /* 0x0000e200ff0e7b82 */ /* 0x000e220000000a00 */
[----:B------:R-:W2:Y:S01]  /*0cf0*/  LDCU.64 UR6, c[0x0][0x388] ;  /* 0x00007100ff0677ac */ /* 0x000ea20008000a00 */
[----:B------:R-:W-:-:S06]  /*0d00*/  IADD3 R25, PT, PT, R22, R23, RZ ;  /* 0x0000001716197210 */ /* 0x000fcc0007ffe0ff */
[----:B------:R-:W4:Y:S01]  /*0d10*/  LDC.64 R16, c[0x0][0x380] ;  /* 0x0000e000ff107b82 */ /* 0x000f220000000a00 */
[----:B------:R-:W-:Y:S02]  /*0d20*/  IMAD R27, R19, R20, R23 ;  /* 0x00000014131b7224 */ /* 0x000fe400078e0217 */
[----:B0-----:R-:W-:Y:S01]  /*0d30*/  IMAD.WIDE.U32 R14, R25, 0x4, R14 ;  /* 0x00000004190e7825 */ /* 0x001fe200078e000e */
[----:B------:R-:W-:-:S04]  /*0d40*/  IADD3 R25, P1, PT, R22, R23, RZ ;  /* 0x0000001716197210 */ /* 0x000fc80007f3e0ff */
[----:B------:R-:W-:Y:S01]  /*0d50*/  IADD3.X R28, PT, PT, RZ, RZ, RZ, P1, !PT ;  /* 0x000000ffff1c7210 */ /* 0x000fe20000ffe4ff */
[----:B------:R-:W5:Y:S01]  /*0d60*/  LDG.E R15, desc[UR8][R14.64] ;  /* 0x000000080e0f7981 */ /* 0x000f62000c1e1900 */
[----:B----4-:R-:W-:Y:S01]  /*0d70*/  IMAD.WIDE R26, R27, 0x4, R16 ;  /* 0x000000041b1a7825 */ /* 0x010fe200078e0210 */
[----:B--2---:R-:W-:-:S04]  /*0d80*/  LEA R16, P1, R25, UR6, 0x2 ;  /* 0x0000000619107c11 */ /* 0x004fc8000f8210ff */
[----:B------:R-:W-:Y:S02]  /*0d90*/  LEA.HI.X R17, R25, UR7, R28, 0x2, P1 ;  /* 0x0000000719117c11 */ /* 0x000fe400088f141c */
[----:B------:R-:W5:Y:S04]  /*0da0*/  LDG.E R25, desc[UR8][R26.64] ;  /* 0x000000081a197981 */ /* 0x000f68000c1e1900 */
[----:B------:R-:W2:Y:S04]  /*0db0*/  LDG.E R28, desc[UR8][R26.64+0x4] ;  /* 0x000004081a1c7981 */ /* 0x000ea8000c1e1900 */
[----:B------:R-:W2:Y:S04]  /*0dc0*/  LDG.E R29, desc[UR8][R16.64+0x4] ;  /* 0x00000408101d7981 */ /* 0x000ea8000c1e1900 */
[----:B------:R-:W4:Y:S01]  /*0dd0*/  LDG.E R14, desc[UR8][R26.64+0x8] ;  /* 0x000008081a0e7981 */ /* 0x000f22000c1e1900 */
[----:B-----5:R-:W-:-:S03]  /*0de0*/  FFMA R25, R25, R15, R24 ;  /* 0x0000000f19197223 */ /* 0x020fc60000000018 */
[----:B------:R-:W4:Y:S04]  /*0df0*/  LDG.E R15, desc[UR8][R16.64+0x8] ;  /* 0x00000808100f7981 */ /* 0x000f28000c1e1900 */
[----:B------:R-:W5:Y:S01]  /*0e00*/  LDG.E R24, desc[UR8][R16.64+0xc] ;  /* 0x00000c0810187981 */ /* 0x000f62000c1e1900 */
[----:B--2---:R-:W-:-:S03]  /*0e10*/  FFMA R25, R28, R29, R25 ;  /* 0x0000001d1c197223 */ /* 0x004fc60000000019 */
[----:B------:R-:W5:Y:S04]  /*0e20*/  LDG.E R29, desc[UR8][R26.64+0xc] ;  /* 0x00000c081a1d7981 */ /* 0x000f68000c1e1900 */
[----:B------:R-:W2:Y:S01]  /*0e30*/  LDG.E R28, desc[UR8][R16.64+0x14] ;  /* 0x00001408101c7981 */ /* 0x000ea2000c1e1900 */
[----:B----4-:R-:W-:-:S03]  /*0e40*/  FFMA R14, R14, R15, R25 ;  /* 0x0000000f0e0e7223 */ /* 0x010fc60000000019 */
[----:B------:R-:W4:Y:S04]  /*0e50*/  LDG.E R15, desc[UR8][R26.64+0x10] ;  /* 0x000010081a0f7981 */ /* 0x000f28000c1e1900 */
[----:B------:R-:W2:Y:S01]  /*0e60*/  LDG.E R25, desc[UR8][R26.64+0x14] ;  /* 0x000014081a197981 */ /* 0x000ea2000c1e1900 */
[----:B-----5:R-:W-:-:S03]  /*0e70*/  FFMA R14, R29, R24, R14 ;  /* 0x000000181d0e7223 */ /* 0x020fc6000000000e */
[----:B------:R-:W4:Y:S02]  /*0e80*/  LDG.E R24, desc[UR8][R16.64+0x10] ;  /* 0x0000100810187981 */ /* 0x000f24000c1e1900 */
[----:B----4-:R-:W-:Y:S02]  /*0e90*/  FFMA R14, R15, R24, R14 ;  /* 0x000000180f0e7223 */ /* 0x010fe4000000000e */
[----:B------:R-:W4:Y:S04]  /*0ea0*/  LDG.E R24, desc[UR8][R16.64+0x18] ;  /* 0x0000180810187981 */ /* 0x000f28000c1e1900 */
[----:B------:R-:W4:Y:S01]  /*0eb0*/  LDG.E R15, desc[UR8][R26.64+0x18] ;  /* 0x000018081a0f7981 */ /* 0x000f22000c1e1900 */
[----:B--2---:R-:W-:-:S03]  /*0ec0*/  FFMA R14, R25, R28, R14 ;  /* 0x0000001c190e7223 */ /* 0x004fc6000000000e */
[----:B------:R-:W2:Y:S04]  /*0ed0*/  LDG.E R28, desc[UR8][R16.64+0x1c] ;  /* 0x00001c08101c7981 */ /* 0x000ea8000c1e1900 */
[----:B------:R-:W2:Y:S01]  /*0ee0*/  LDG.E R25, desc[UR8][R26.64+0x1c] ;  /* 0x00001c081a197981 */ /* 0x000ea2000c1e1900 */
[----:B------:R-:W-:Y:S01]  /*0ef0*/  IADD3 R23, PT, PT, R23, 0x8, RZ ;  /* 0x0000000817177810 */ /* 0x000fe20007ffe0ff */
[----:B----4-:R-:W-:-:S04]  /*0f00*/  FFMA R24, R15, R24, R14 ;  /* 0x000000180f187223 */ /* 0x010fc8000000000e */
[----:B--2---:R-:W-:-:S07]  /*0f10*/  FFMA R24, R25, R28, R24 ;  /* 0x0000001c19187223 */ /* 0x004fce0000000018 */
.L_x_172:
        /* <DEDUP_REMOVED lines=25> */
[----:B------:R-:W5:Y:S01]  /*10b0*/  LDG.E R29, desc[UR8][R26.64+0xc] ;  /* 0x00000c081a1d7981 */ /* 0x000f62000c1e1900 */
[----:B------:R-:W-:Y:S01]  /*10c0*/  IADD3 R23, PT, PT, R23, 0x4, RZ ;  /* 0x0000000417177810 */ /* 0x000fe20007ffe0ff */
[----:B----4-:R-:W-:-:S04]  /*10d0*/  FFMA R16, R16, R17, R25 ;  /* 0x0000001110107223 */ /* 0x010fc80000000019 */
[----:B-----5:R-:W-:-:S07]  /*10e0*/  FFMA R24, R29, R24, R16 ;  /* 0x000000181d187223 */ /* 0x020fce0000000010 */
.L_x_173:
[----:B------:R-:W-:Y:S05]  /*10f0*/  @!P2 BRA `(.L_x_171) ;  /* 0x00000000005ca947 */ /* 0x000fea0003800000 */
[----:B------:R-:W0:Y:S01]  /*1100*/  LDC.64 R14, c[0x0][0x388] ;  /* 0x0000e200ff0e7b82 */ /* 0x000e220000000a00 */
[----:B------:R-:W-:Y:S01]  /*1110*/  IADD3 R27, PT, PT, R22, R23, RZ ;  /* 0x00000017161b7210 */ /* 0x000fe20007ffe0ff */
[----:B------:R-:W-:-:S06]  /*1120*/  IMAD R25, R19, R20, R23 ;  /* 0x0000001413197224 */ /* 0x000fcc00078e0217 */
[----:B------:R-:W2:Y:S01]  /*1130*/  LDC.64 R16, c[0x0][0x380] ;  /* 0x0000e000ff107b82 */ /* 0x000ea20000000a00 */
[----:B0-----:R-:W-:-:S06]  /*1140*/  IMAD.WIDE.U32 R14, R27, 0x4, R14 ;  /* 0x000000041b0e7825 */ /* 0x001fcc00078e000e */
[----:B------:R-:W4:Y:S01]  /*1150*/  LDG.E R14, desc[UR8][R14.64] ;  /* 0x000000080e0e7981 */ /* 0x000f22000c1e1900 */
[----:B--2---:R-:W-:-:S05]  /*1160*/  IMAD.WIDE R16, R25, 0x4, R16 ;  /* 0x0000000419107825 */ /* 0x004fca00078e0210 */
[----:B------:R-:W4:Y:S01]  /*1170*/  LDG.E R25, desc[UR8][R16.64] ;  /* 0x0000000810197981 */ /* 0x000f22000c1e1900 */
[----:B------:R-:W-:Y:S01]  /*1180*/  ISETP.NE.AND P1, PT, R8, 0x1, PT ;  /* 0x000000010800780c */ /* 0x000fe20003f25270 */
[----:B----4-:R-:W-:-:S12]  /*1190*/  FFMA R24, R25, R14, R24 ;  /* 0x0000000e19187223 */ /* 0x010fd80000000018 */
[----:B------:R-:W-:Y:S05]  /*11a0*/  @!P1 BRA `(.L_x_171) ;  /* 0x0000000000309947 */ /* 0x000fea0003800000 */
[----:B------:R-:W0:Y:S01]  /*11b0*/  LDCU.64 UR6, c[0x0][0x388] ;  /* 0x00007100ff0677ac */ /* 0x000e220008000a00 */
[----:B------:R-:W-:Y:S02]  /*11c0*/  IADD3 R22, P2, PT, R22, R23, RZ ;  /* 0x0000001716167210 */ /* 0x000fe40007f5e0ff */
[----:B------:R-:W-:Y:S01]  /*11d0*/  ISETP.NE.AND P1, PT, R8, 0x2, PT ;  /* 0x000000020800780c */ /* 0x000fe20003f25270 */
[----:B------:R-:W2:Y:S01]  /*11e0*/  LDG.E R23, desc[UR8][R16.64+0x4] ;  /* 0x0000040810177981 */ /* 0x000ea2000c1e1900 */
[----:B------:R-:W-:-:S11]  /*11f0*/  IADD3.X R15, PT, PT, RZ, RZ, RZ, P2, !PT ;  /* 0x000000ffff0f7210 */ /* 0x000fd600017fe4ff */
[----:B------:R-:W4:Y:S01]  /*1200*/  @P1 LDG.E R25, desc[UR8][R16.64+0x8] ;  /* 0x0000080810191981 */ /* 0x000f22000c1e1900 */
[----:B0-----:R-:W-:-:S04]  /*1210*/  LEA R14, P2, R22, UR6, 0x2 ;  /* 0x00000006160e7c11 */ /* 0x001fc8000f8410ff */
[----:B------:R-:W-:-:S05]  /*1220*/  LEA.HI.X R15, R22, UR7, R15, 0x2, P2 ;  /* 0x00000007160f7c11 */ /* 0x000fca00090f140f */
[----:B------:R-:W2:Y:S04]  /*1230*/  LDG.E R20, desc[UR8][R14.64+0x4] ;  /* 0x000004080e147981 */ /* 0x000ea8000c1e1900 */
[----:B------:R-:W4:Y:S01]  /*1240*/  @P1 LDG.E R22, desc[UR8][R14.64+0x8] ;  /* 0x000008080e161981 */ /* 0x000f22000c1e1900 */
[----:B--2---:R-:W-:-:S04]  /*1250*/  FFMA R24, R23, R20, R24 ;  /* 0x0000001417187223 */ /* 0x004fc80000000018 */
[----:B----4-:R-:W-:-:S07]  /*1260*/  @P1 FFMA R24, R25, R22, R24 ;  /* 0x0000001619181223 */ /* 0x010fce0000000018 */
.L_x_171:
[----:B------:R-:W0:Y:S01]  /*1270*/  S2UR UR7, SR_CgaCtaId ;  /* 0x00000000000779c3 */ /* 0x000e220000008800 */
[----:B------:R-:W2:Y:S01]  /*1280*/  LDCU UR16, c[0x0][0x3bc] ;  /* 0x00007780ff1077ac */ /* 0x000ea20008000800 */
[----:B------:R-:W-:Y:S01]  /*1290*/  IMAD R14, R9, R18, R21 ;  /* 0x00000012090e7224 */ /* 0x000fe200078e0215 */
[----:B------:R-:W-:Y:S01]  /*12a0*/  IADD3 R21, PT, PT, R21, 0x1, RZ ;  /* 0x0000000115157810 */ /* 0x000fe20007ffe0ff */
[----:B------:R-:W-:-:S03]  /*12b0*/  UMOV UR6, 0x400 ;  /* 0x0000040000067882 */ /* 0x000fc60000000000 */
[----:B------:R-:W-:Y:S01]  /*12c0*/  ISETP.NE.AND P2, PT, R21, R18, PT ;  /* 0x000000121500720c */ /* 0x000fe20003f45270 */
[----:B--2---:R-:W-:Y:S01]  /*12d0*/  FMUL R24, R24, UR16 ;  /* 0x0000001018187c20 */ /* 0x004fe20008400000 */
[----:B0-----:R-:W-:-:S04]  /*12e0*/  ULEA UR6, UR7, UR6, 0x18 ;  /* 0x0000000607067291 */ /* 0x001fc8000f8ec0ff */
[----:B------:R-:W-:-:S04]  /*12f0*/  FSETP.GT.AND P1, PT, R24, R13, PT ;  /* 0x0000000d1800720b */ /* 0x000fc80003f24000 */
[----:B------:R-:W-:Y:S02]  /*1300*/  FSEL R13, R24, R13, P1 ;  /* 0x0000000d180d7208 */ /* 0x000fe40000800000 */
[----:B------:R-:W-:-:S05]  /*1310*/  LEA R15, R14, UR6, 0x2 ;  /* 0x000000060e0f7c11 */ /* 0x000fca000f8e10ff */
[----:B------:R0:W-:Y:S01]  /*1320*/  STS [R15], R24 ;  /* 0x000000180f007388 */ /* 0x0001e20000000800 */
[----:B------:R-:W-:Y:S05]  /*1330*/  @P2 BRA `(.L_x_174) ;  /* 0xfffffff400342947 */ /* 0x000fea000383ffff */
[----:B------:R-:W-:Y:S05]  /*1340*/  BSYNC.RECONVERGENT B1 ;  /* 0x0000000000017941 */ /* 0x000fea0003800200 */
.L_x_167:
[----:B------:R-:W-:Y:S05]  /*1350*/  BRA `(.L_x_165) ;  /* 0x0000000400107947 */ /* 0x000fea0003800000 */
.L_x_166:
[----:B------:R-:W-:Y:S01]  /*1360*/  ISETP.GE.U32.AND P1, PT, R18, 0x8, PT ;  /* 0x000000081200780c */ /* 0x000fe20003f26070 */
[----:B------:R-:W-:Y:S01]  /*1370*/  HFMA2 R14, -RZ, RZ, 0, 0 ;  /* 0x00000000ff0e7431 */ /* 0x000fe200000001ff */
[----:B------:R-:W-:-:S11]  /*1380*/  MOV R13, 0xff800000 ;  /* 0xff800000000d7802 */ /* 0x000fd60000000f00 */
[----:B------:R-:W-:Y:S05]  /*1390*/  @!P1 BRA `(.L_x_175) ;  /* 0x00000000005c9947 */ /* 0x000fea0003800000 */
[----:B------:R-:W0:Y:S01]  /*13a0*/  S2R R16, SR_CgaCtaId ;  /* 0x0000000000107919 */ /* 0x000e220000008800 */
[----:B------:R-:W-:Y:S01]  /*13b0*/  MOV R15, 0x400 ;  /* 0x00000400000f7802 */ /* 0x000fe20000000f00 */
[----:B------:R-:W-:Y:S01]  /*13c0*/  BSSY.RECONVERGENT B1, `(.L_x_176) ;  /* 0x0000013000017945 */ /* 0x000fe20003800200 */
[----:B------:R-:W-:Y:S02]  /*13d0*/  MOV R13, 0xff800000 ;  /* 0xff800000000d7802 */ /* 0x000fe40000000f00 */
[----:B------:R-:W-:Y:S02]  /*13e0*/  MOV R14, RZ ;  /* 0x000000ff000e7202 */ /* 0x000fe40000000f00 */
[----:B0-----:R-:W-:-:S07]  /*13f0*/  LEA R16, R16, R15, 0x18 ;  /* 0x0000000f10107211 */ /* 0x001fce00078ec0ff */
.L_x_177:
[----:B0-----:R-:W-:Y:S01]  /*1400*/  IMAD R15, R9, R18, R14 ;  /* 0x00000012090f7224 */ /* 0x001fe200078e020e */
[----:B------:R-:W-:Y:S02]  /*1410*/  IADD3 R14, PT, PT, R14, 0x8, RZ ;  /* 0x000000080e0e7810 */ /* 0x000fe40007ffe0ff */
[-C--:B------:R-:W-:Y:S02]  /*1420*/  FSETP.GT.AND P1, PT, R2, R13.reuse, PT ;  /* 0x0000000d0200720b */ /* 0x080fe40003f24000 */
[----:B------:R-:W-:Y:S02]  /*1430*/  LEA R15, R15, R16, 0x2 ;  /* 0x000000100f0f7211 */ /* 0x000fe400078e10ff */
[----:B------:R-:W-:Y:S02]  /*1440*/  ISETP.NE.AND P2, PT, R14, UR12, PT ;  /* 0x0000000c0e007c0c */ /* 0x000fe4000bf45270 */
[----:B------:R-:W-:Y:S01]  /*1450*/  FSEL R13, R2, R13, P1 ;  /* 0x0000000d020d7208 */ /* 0x000fe20000800000 */
[----:B------:R0:W-:Y:S04]  /*1460*/  STS [R15], R2 ;  /* 0x000000020f007388 */ /* 0x0001e80000000800 */
[----:B------:R0:W-:Y:S04]  /*1470*/  STS [R15+0x4], R2 ;  /* 0x000004020f007388 */ /* 0x0001e80000000800 */
[----:B------:R0:W-:Y:S04]  /*1480*/  STS [R15+0x8], R2 ;  /* 0x000008020f007388 */ /* 0x0001e80000000800 */
[----:B------:R0:W-:Y:S04]  /*1490*/  STS [R15+0xc], R2 ;  /* 0x00000c020f007388 */ /* 0x0001e80000000800 */
[----:B------:R0:W-:Y:S04]  /*14a0*/  STS [R15+0x10], R2 ;  /* 0x000010020f007388 */ /* 0x0001e80000000800 */
[----:B------:R0:W-:Y:S04]  /*14b0*/  STS [R15+0x14], R2 ;  /* 0x000014020f007388 */ /* 0x0001e80000000800 */
[----:B------:R0:W-:Y:S04]  /*14c0*/  STS [R15+0x18], R2 ;  /* 0x000018020f007388 */ /* 0x0001e80000000800 */
[----:B------:R0:W-:Y:S01]  /*14d0*/  STS [R15+0x1c], R2 ;  /* 0x00001c020f007388 */ /* 0x0001e20000000800 */
[----:B------:R-:W-:Y:S05]  /*14e0*/  @P2 BRA `(.L_x_177) ;  /* 0xfffffffc00c42947 */ /* 0x000fea000383ffff */
[----:B------:R-:W-:Y:S05]  /*14f0*/  BSYNC.RECONVERGENT B1 ;  /* 0x0000000000017941 */ /* 0x000fea0003800200 */
.L_x_176:
[----:B------:R-:W-:-:S07]  /*1500*/  MOV R14, UR12 ;  /* 0x0000000c000e7c02 */ /* 0x000fce0008000f00 */
.L_x_175:
[----:B------:R-:W-:-:S09]  /*1510*/  UISETP.NE.AND UP0, UPT, UR10, URZ, UPT ;  /* 0x000000ff0a00728c */ /* 0x000fd2000bf05270 */
[----:B------:R-:W-:Y:S05]  /*1520*/  BRA.U !UP0, `(.L_x_165) ;  /* 0x00000001089c7547 */ /* 0x000fea000b800000 */
[----:B------:R-:W-:Y:S02]  /*1530*/  UIADD3 UR6, UPT, UPT, UR10, -0x1, URZ ;  /* 0xffffffff0a067890 */ /* 0x000fe4000fffe0ff */
[----:B------:R-:W-:Y:S02]  /*1540*/  UISETP.NE.AND UP1, UPT, UR11, URZ, UPT ;  /* 0x000000ff0b00728c */ /* 0x000fe4000bf25270 */
[----:B------:R-:W-:-:S09]  /*1550*/  UISETP.GE.U32.AND UP0, UPT, UR6, 0x3, UPT ;  /* 0x000000030600788c */ /* 0x000fd2000bf06070 */
[----:B------:R-:W-:Y:S05]  /*1560*/  BRA.U !UP0, `(.L_x_178) ;  /* 0x0000000108307547 */ /* 0x000fea000b800000 */
[----:B------:R-:W2:Y:S01]  /*1570*/  S2UR UR7, SR_CgaCtaId ;  /* 0x00000000000779c3 */ /* 0x000ea20000008800 */
[----:B------:R-:W-:Y:S01]  /*1580*/  UMOV UR6, 0x400 ;  /* 0x0000040000067882 */ /* 0x000fe20000000000 */
[----:B0-----:R-:W-:Y:S01]  /*1590*/  IMAD R15, R9, R18, R14 ;  /* 0x00000012090f7224 */ /* 0x001fe200078e020e */
[-C--:B------:R-:W-:Y:S02]  /*15a0*/  FSETP.GT.AND P1, PT, R2, R13.reuse, PT ;  /* 0x0000000d0200720b */ /* 0x080fe40003f24000 */
[----:B------:R-:W-:Y:S02]  /*15b0*/  IADD3 R14, PT, PT, R14, 0x4, RZ ;  /* 0x000000040e0e7810 */ /* 0x000fe40007ffe0ff */
[----:B------:R-:W-:Y:S01]  /*15c0*/  FSEL R13, R2, R13, P1 ;  /* 0x0000000d020d7208 */ /* 0x000fe20000800000 */
[----:B--2---:R-:W-:-:S06]  /*15d0*/  ULEA UR6, UR7, UR6, 0x18 ;  /* 0x0000000607067291 */ /* 0x004fcc000f8ec0ff */
[----:B------:R-:W-:-:S05]  /*15e0*/  LEA R15, R15, UR6, 0x2 ;  /* 0x000000060f0f7c11 */ /* 0x000fca000f8e10ff */
[----:B------:R2:W-:Y:S04]  /*15f0*/  STS [R15], R2 ;  /* 0x000000020f007388 */ /* 0x0005e80000000800 */
[----:B------:R2:W-:Y:S04]  /*1600*/  STS [R15+0x4], R2 ;  /* 0x000004020f007388 */ /* 0x0005e80000000800 */
[----:B------:R2:W-:Y:S04]  /*1610*/  STS [R15+0x8], R2 ;  /* 0x000008020f007388 */ /* 0x0005e80000000800 */
[----:B------:R2:W-:Y:S02]  /*1620*/  STS [R15+0xc], R2 ;  /* 0x00000c020f007388 */ /* 0x0005e40000000800 */
.L_x_178:
[----:B------:R-:W-:Y:S05]  /*1630*/  BRA.U !UP1, `(.L_x_165) ;  /* 0x0000000109587547 */ /* 0x000fea000b800000 */
[----:B------:R-:W-:Y:S02]  /*1640*/  UISETP.NE.AND UP0, UPT, UR11, 0x1, UPT ;  /* 0x000000010b00788c */ /* 0x000fe4000bf05270 */
[----:B------:R-:W-:-:S07]  /*1650*/  UISETP.NE.AND UP1, UPT, UR13, URZ, UPT ;  /* 0x000000ff0d00728c */ /* 0x000fce000bf25270 */
[----:B------:R-:W-:Y:S05]  /*1660*/  BRA.U !UP0, `(.L_x_179) ;  /* 0x0000000108287547 */ /* 0x000fea000b800000 */
[----:B------:R-:W4:Y:S01]  /*1670*/  S2UR UR7, SR_CgaCtaId ;  /* 0x00000000000779c3 */ /* 0x000f220000008800 */
[----:B------:R-:W-:Y:S01]  /*1680*/  UMOV UR6, 0x400 ;  /* 0x0000040000067882 */ /* 0x000fe20000000000 */
[----:B0-2---:R-:W-:Y:S01]  /*1690*/  IMAD R15, R9, R18, R14 ;  /* 0x00000012090f7224 */ /* 0x005fe200078e020e */
[-C--:B------:R-:W-:Y:S02]  /*16a0*/  FSETP.GT.AND P1, PT, R2, R13.reuse, PT ;  /* 0x0000000d0200720b */ /* 0x080fe40003f24000 */
[----:B------:R-:W-:Y:S02]  /*16b0*/  IADD3 R14, PT, PT, R14, 0x2, RZ ;  /* 0x000000020e0e7810 */ /* 0x000fe40007ffe0ff */
[----:B------:R-:W-:Y:S01]  /*16c0*/  FSEL R13, R2, R13, P1 ;  /* 0x0000000d020d7208 */ /* 0x000fe20000800000 */
[----:B----4-:R-:W-:-:S06]  /*16d0*/  ULEA UR6, UR7, UR6, 0x18 ;  /* 0x0000000607067291 */ /* 0x010fcc000f8ec0ff */
[----:B------:R-:W-:-:S05]  /*16e0*/  LEA R15, R15, UR6, 0x2 ;  /* 0x000000060f0f7c11 */ /* 0x000fca000f8e10ff */
[----:B------:R4:W-:Y:S04]  /*16f0*/  STS [R15], R2 ;  /* 0x000000020f007388 */ /* 0x0009e80000000800 */
[----:B------:R4:W-:Y:S02]  /*1700*/  STS [R15+0x4], R2 ;  /* 0x000004020f007388 */ /* 0x0009e40000000800 */
.L_x_179:
[----:B------:R-:W-:Y:S05]  /*1710*/  BRA.U !UP1, `(.L_x_165) ;  /* 0x0000000109207547 */ /* 0x000fea000b800000 */
[----:B------:R-:W5:Y:S01]  /*1720*/  S2UR UR7, SR_CgaCtaId ;  /* 0x00000000000779c3 */ /* 0x000f620000008800 */
[----:B------:R-:W-:Y:S01]  /*1730*/  UMOV UR6, 0x400 ;  /* 0x0000040000067882 */ /* 0x000fe20000000000 */
[----:B------:R-:W-:Y:S01]  /*1740*/  IMAD R14, R9, R18, R14 ;  /* 0x00000012090e7224 */ /* 0x000fe200078e020e */
[----:B------:R-:W-:-:S04]  /*1750*/  FSETP.GT.AND P1, PT, R2, R13, PT ;  /* 0x0000000d0200720b */ /* 0x000fc80003f24000 */
[----:B------:R-:W-:Y:S01]  /*1760*/  FSEL R13, R2, R13, P1 ;  /* 0x0000000d020d7208 */ /* 0x000fe20000800000 */
[----:B-----5:R-:W-:-:S06]  /*1770*/  ULEA UR6, UR7, UR6, 0x18 ;  /* 0x0000000607067291 */ /* 0x020fcc000f8ec0ff */
[----:B0-2-4-:R-:W-:-:S05]  /*1780*/  LEA R15, R14, UR6, 0x2 ;  /* 0x000000060e0f7c11 */ /* 0x015fca000f8e10ff */
[----:B------:R0:W-:Y:S02]  /*1790*/  STS [R15], R2 ;  /* 0x000000020f007388 */ /* 0x0001e40000000800 */
.L_x_165:
[----:B---3--:R-:W-:Y:S02]  /*17a0*/  FMNMX R13, R12, R13, !PT ;  /* 0x0000000d0c0d7209 */ /* 0x008fe40007800000 */
[----:B------:R-:W-:Y:S01]  /*17b0*/  MOV R14, RZ ;  /* 0x000000ff000e7202 */ /* 0x000fe20000000f00 */
[----:B------:R-:W-:Y:S06]  /*17c0*/  @!P0 BRA `(.L_x_180) ;  /* 0x0000000800d48947 */ /* 0x000fec0003800000 */
[----:B------:R-:W-:Y:S01]  /*17d0*/  ISETP.GE.U32.AND P1, PT, R18, 0x8, PT ;  /* 0x000000081200780c */ /* 0x000fe20003f26070 */
[----:B------:R-:W-:Y:S01]  /*17e0*/  BSSY.RECONVERGENT B1, `(.L_x_181) ;  /* 0x0000058000017945 */ /* 0x000fe20003800200 */
[----:B0-2-4-:R-:W-:-:S11]  /*17f0*/  CS2R R14, SRZ ;  /* 0x00000000000e7805 */ /* 0x015fd6000001ff00 */
[----:B------:R-:W-:Y:S05]  /*1800*/  @!P1 BRA `(.L_x_182) ;  /* 0x0000000400549947 */ /* 0x000fea0003800000 */
[----:B------:R-:W0:Y:S01]  /*1810*/  S2R R20, SR_CgaCtaId ;  /* 0x0000000000147919 */ /* 0x000e220000008800 */
[----:B------:R-:W-:Y:S01]  /*1820*/  MOV R15, 0x400 ;  /* 0x00000400000f7802 */ /* 0x000fe20000000f00 */
[----:B------:R-:W-:Y:S01]  /*1830*/  HFMA2 R14, -RZ, RZ, 0, 0 ;  /* 0x00000000ff0e7431 */ /* 0x000fe200000001ff */
[----:B------:R-:W-:Y:S01]  /*1840*/  BSSY.RECONVERGENT B2, `(.L_x_183) ;  /* 0x0000050000027945 */ /* 0x000fe20003800200 */
[----:B------:R-:W-:Y:S02]  /*1850*/  MOV R16, RZ ;  /* 0x000000ff00107202 */ /* 0x000fe40000000f00 */
[----:B0-----:R-:W-:-:S07]  /*1860*/  LEA R15, R20, R15, 0x18 ;  /* 0x0000000f140f7211 */ /* 0x001fce00078ec0ff */
.L_x_184:
[----:B0-----:R-:W-:Y:S01]  /*1870*/  IMAD R20, R9, R18, R16 ;  /* 0x0000001209147224 */ /* 0x001fe200078e0210 */
[----:B------:R-:W-:-:S04]  /*1880*/  IADD3 R16, PT, PT, R16, 0x8, RZ ;  /* 0x0000000810107810 */ /* 0x000fc80007ffe0ff */
[----:B------:R-:W-:-:S05]  /*1890*/  LEA R17, R20, R15, 0x2 ;  /* 0x0000000f14117211 */ /* 0x000fca00078e10ff */
[----:B------:R-:W0:Y:S04]  /*18a0*/  LDS R20, [R17] ;  /* 0x0000000011147984 */ /* 0x000e280000000800 */
[----:B------:R-:W2:Y:S04]  /*18b0*/  LDS R21, [R17+0x4] ;  /* 0x0000040011157984 */ /* 0x000ea80000000800 */
[----:B------:R-:W3:Y:S04]  /*18c0*/  LDS R23, [R17+0x8] ;  /* 0x0000080011177984 */ /* 0x000ee80000000800 */
[----:B------:R-:W4:Y:S04]  /*18d0*/  LDS R26, [R17+0x10] ;  /* 0x00001000111a7984 */ /* 0x000f280000000800 */
[----:B------:R-:W5:Y:S04]  /*18e0*/  LDS R28, [R17+0xc] ;  /* 0x00000c00111c7984 */ /* 0x000f680000000800 */
[----:B------:R-:W1:Y:S04]  /*18f0*/  LDS R24, [R17+0x14] ;  /* 0x0000140011187984 */ /* 0x000e680000000800 */
[----:B------:R-:W1:Y:S01]  /*1900*/  LDS R22, [R17+0x1c] ;  /* 0x00001c0011167984 */ /* 0x000e620000000800 */
[----:B0-----:R-:W-:-:S03]  /*1910*/  FADD R19, -R13, R20 ;  /* 0x000000140d137221 */ /* 0x001fc60000000100 */
[----:B------:R-:W0:Y:S01]  /*1920*/  LDS R20, [R17+0x18] ;  /* 0x0000180011147984 */ /* 0x000e220000000800 */
[----:B--2---:R-:W-:Y:S01]  /*1930*/  FADD R21, -R13, R21 ;  /* 0x000000150d157221 */ /* 0x004fe20000000100 */
[----:B------:R-:W-:-:S03]  /*1940*/  FMUL R19, R19, 1.4426950216293334961 ;  /* 0x3fb8aa3b13137820 */ /* 0x000fc60000400000 */
[----:B------:R-:W-:Y:S01]  /*1950*/  FMUL R27, R21, 1.4426950216293334961 ;  /* 0x3fb8aa3b151b7820 */ /* 0x000fe20000400000 */
[----:B---3--:R-:W-:Y:S01]  /*1960*/  FADD R23, -R13, R23 ;  /* 0x000000170d177221 */ /* 0x008fe20000000100 */
[----:B------:R-:W-:Y:S01]  /*1970*/  FSETP.GEU.AND P6, PT, R19, -126, PT ;  /* 0xc2fc00001300780b */ /* 0x000fe20003fce000 */
[----:B----4-:R-:W-:Y:S02]  /*1980*/  FADD R26, -R13, R26 ;  /* 0x0000001a0d1a7221 */ /* 0x010fe40000000100 */
[----:B------:R-:W-:Y:S01]  /*1990*/  FSETP.GEU.AND P1, PT, R27, -126, PT ;  /* 0xc2fc00001b00780b */ /* 0x000fe20003f2e000 */
[----:B------:R-:W-:Y:S01]  /*19a0*/  FMUL R21, R23, 1.4426950216293334961 ;  /* 0x3fb8aa3b17157820 */ /* 0x000fe20000400000 */
[----:B------:R-:W-:Y:S01]  /*19b0*/  FMUL R25, R26, 1.4426950216293334961 ;  /* 0x3fb8aa3b1a197820 */ /* 0x000fe20000400000 */
[----:B-----5:R-:W-:-:S03]  /*19c0*/  FADD R28, -R13, R28 ;  /* 0x0000001c0d1c7221 */ /* 0x020fc60000000100 */
[----:B------:R-:W-:Y:S01]  /*19d0*/  FSETP.GEU.AND P2, PT, R21, -126, PT ;  /* 0xc2fc00001500780b */ /* 0x000fe20003f4e000 */
[----:B------:R-:W-:Y:S01]  /*19e0*/  FMUL R23, R28, 1.4426950216293334961 ;  /* 0x3fb8aa3b1c177820 */ /* 0x000fe20000400000 */
[----:B-1----:R-:W-:Y:S02]  /*19f0*/  FADD R28, -R13, R24 ;  /* 0x000000180d1c7221 */ /* 0x002fe40000000100 */
[----:B------:R-:W-:Y:S01]  /*1a00*/  @!P6 FMUL R19, R19, 0.5 ;  /* 0x3f0000001313e820 */ /* 0x000fe20000400000 */
[----:B------:R-:W-:Y:S01]  /*1a10*/  FADD R22, -R13, R22 ;  /* 0x000000160d167221 */ /* 0x000fe20000000100 */
[----:B------:R-:W-:Y:S01]  /*1a20*/  FSETP.GEU.AND P4, PT, R25, -126, PT ;  /* 0xc2fc00001900780b */ /* 0x000fe20003f8e000 */
[----:B------:R-:W-:Y:S01]  /*1a30*/  @!P1 FMUL R27, R27, 0.5 ;  /* 0x3f0000001b1b9820 */ /* 0x000fe20000400000 */
[----:B------:R-:W-:Y:S01]  /*1a40*/  FMUL R28, R28, 1.4426950216293334961 ;  /* 0x3fb8aa3b1c1c7820 */ /* 0x000fe20000400000 */
[----:B------:R-:W-:Y:S01]  /*1a50*/  FSETP.GEU.AND P3, PT, R23, -126, PT ;  /* 0xc2fc00001700780b */ /* 0x000fe20003f6e000 */
[----:B------:R-:W1:Y:S03]  /*1a60*/  MUFU.EX2 R19, R19 ;  /* 0x0000001300137308 */ /* 0x000e660000000800 */
[----:B------:R-:W-:Y:S01]  /*1a70*/  @!P2 FMUL R21, R21, 0.5 ;  /* 0x3f0000001515a820 */ /* 0x000fe20000400000 */
[----:B------:R-:W-:-:S04]  /*1a80*/  FSETP.GEU.AND P5, PT, R28, -126, PT ;  /* 0xc2fc00001c00780b */ /* 0x000fc80003fae000 */
[----:B------:R2:W3:Y:S01]  /*1a90*/  MUFU.EX2 R26, R27 ;  /* 0x0000001b001a7308 */ /* 0x0004e20000000800 */
[----:B------:R-:W-:-:S03]  /*1aa0*/  @!P4 FMUL R25, R25, 0.5 ;  /* 0x3f0000001919c820 */ /* 0x000fc60000400000 */
[----:B------:R-:W-:Y:S01]  /*1ab0*/  @!P3 FMUL R23, R23, 0.5 ;  /* 0x3f0000001717b820 */ /* 0x000fe20000400000 */
[----:B0-----:R-:W-:-:S03]  /*1ac0*/  FADD R20, -R13, R20 ;  /* 0x000000140d147221 */ /* 0x001fc60000000100 */
[----:B------:R0:W4:Y:S01]  /*1ad0*/  MUFU.EX2 R24, R21 ;  /* 0x0000001500187308 */ /* 0x0001220000000800 */
[----:B------:R-:W-:Y:S01]  /*1ae0*/  FMUL R29, R20, 1.4426950216293334961 ;  /* 0x3fb8aa3b141d7820 */ /* 0x000fe20000400000 */
[----:B-1----:R-:W-:Y:S01]  /*1af0*/  @!P6 FMUL R19, R19, R19 ;  /* 0x000000131313e220 */ /* 0x002fe20000400000 */
[----:B------:R-:W-:-:S03]  /*1b00*/  @!P5 FMUL R28, R28, 0.5 ;  /* 0x3f0000001c1cd820 */ /* 0x000fc60000400000 */
[----:B------:R-:W-:Y:S01]  /*1b10*/  FSETP.GEU.AND P6, PT, R29, -126, PT ;  /* 0xc2fc00001d00780b */ /* 0x000fe20003fce000 */
[----:B--2---:R-:W-:Y:S01]  /*1b20*/  FADD R27, R19, R14 ;  /* 0x0000000e131b7221 */ /* 0x004fe20000000000 */
[----:B------:R-:W1:Y:S01]  /*1b30*/  MUFU.EX2 R20, R23 ;  /* 0x0000001700147308 */ /* 0x000e620000000800 */
[----:B0-----:R-:W-:Y:S01]  /*1b40*/  FMUL R21, R22, 1.4426950216293334961 ;  /* 0x3fb8aa3b16157820 */ /* 0x001fe20000400000 */
[----:B---3--:R-:W-:Y:S01]  /*1b50*/  @!P1 FMUL R26, R26, R26 ;  /* 0x0000001a1a1a9220 */ /* 0x008fe20000400000 */
[----:B------:R0:W-:Y:S03]  /*1b60*/  STS [R17], R19 ;  /* 0x0000001311007388 */ /* 0x0001e60000000800 */
[----:B------:R-:W-:Y:S01]  /*1b70*/  FSETP.GEU.AND P1, PT, R21, -126, PT ;  /* 0xc2fc00001500780b */ /* 0x000fe20003f2e000 */
[----:B------:R-:W-:Y:S01]  /*1b80*/  FADD R27, R27, R26 ;  /* 0x0000001a1b1b7221 */ /* 0x000fe20000000000 */
[----:B------:R-:W2:Y:S01]  /*1b90*/  MUFU.EX2 R22, R25 ;  /* 0x0000001900167308 */ /* 0x000ea20000000800 */
[----:B----4-:R-:W-:Y:S01]  /*1ba0*/  @!P2 FMUL R24, R24, R24 ;  /* 0x000000181818a220 */ /* 0x010fe20000400000 */
[----:B------:R0:W-:Y:S01]  /*1bb0*/  STS [R17+0x4], R26 ;  /* 0x0000041a11007388 */ /* 0x0001e20000000800 */
[----:B------:R-:W-:-:S02]  /*1bc0*/  @!P6 FMUL R29, R29, 0.5 ;  /* 0x3f0000001d1de820 */ /* 0x000fc40000400000 */
[----:B------:R-:W-:Y:S01]  /*1bd0*/  FADD R27, R27, R24 ;  /* 0x000000181b1b7221 */ /* 0x000fe20000000000 */
[----:B------:R0:W-:Y:S02]  /*1be0*/  STS [R17+0x8], R24 ;  /* 0x0000081811007388 */ /* 0x0001e40000000800 */
[----:B------:R-:W3:Y:S01]  /*1bf0*/  MUFU.EX2 R28, R28 ;  /* 0x0000001c001c7308 */ /* 0x000ee20000000800 */
[----:B-1----:R-:W-:Y:S02]  /*1c00*/  @!P3 FMUL R20, R20, R20 ;  /* 0x000000141414b220 */ /* 0x002fe40000400000 */
[----:B------:R-:W-:Y:S02]  /*1c10*/  @!P1 FMUL R21, R21, 0.5 ;  /* 0x3f00000015159820 */ /* 0x000fe40000400000 */
[----:B------:R-:W-:Y:S01]  /*1c20*/  FADD R27, R27, R20 ;  /* 0x000000141b1b7221 */ /* 0x000fe20000000000 */
[----:B------:R0:W-:Y:S02]  /*1c30*/  STS [R17+0xc], R20 ;  /* 0x00000c1411007388 */ /* 0x0001e40000000800 */
[----:B------:R-:W1:Y:S01]  /*1c40*/  MUFU.EX2 R23, R29 ;  /* 0x0000001d00177308 */ /* 0x000e620000000800 */
[----:B--2---:R-:W-:-:S04]  /*1c50*/  @!P4 FMUL R22, R22, R22 ;  /* 0x000000161616c220 */ /* 0x004fc80000400000 */
[----:B------:R-:W-:Y:S01]  /*1c60*/  FADD R27, R27, R22 ;  /* 0x000000161b1b7221 */ /* 0x000fe20000000000 */
[----:B------:R0:W-:Y:S02]  /*1c70*/  STS [R17+0x10], R22 ;  /* 0x0000101611007388 */ /* 0x0001e40000000800 */
[----:B------:R-:W2:Y:S01]  /*1c80*/  MUFU.EX2 R21, R21 ;  /* 0x0000001500157308 */ /* 0x000ea20000000800 */
[----:B---3--:R-:W-:-:S04]  /*1c90*/  @!P5 FMUL R28, R28, R28 ;  /* 0x0000001c1c1cd220 */ /* 0x008fc80000400000 */
[----:B------:R-:W-:Y:S01]  /*1ca0*/  FADD R14, R27, R28 ;  /* 0x0000001c1b0e7221 */ /* 0x000fe20000000000 */
[----:B------:R0:W-:Y:S01]  /*1cb0*/  STS [R17+0x14], R28 ;  /* 0x0000141c11007388 */ /* 0x0001e20000000800 */
[----:B-1----:R-:W-:-:S04]  /*1cc0*/  @!P6 FMUL R23, R23, R23 ;  /* 0x000000171717e220 */ /* 0x002fc80000400000 */
[----:B------:R-:W-:Y:S01]  /*1cd0*/  FADD R14, R14, R23 ;  /* 0x000000170e0e7221 */ /* 0x000fe20000000000 */
[----:B------:R0:W-:Y:S01]  /*1ce0*/  STS [R17+0x18], R23 ;  /* 0x0000181711007388 */ /* 0x0001e20000000800 */
[----:B--2---:R-:W-:Y:S01]  /*1cf0*/  @!P1 FMUL R21, R21, R21 ;  /* 0x0000001515159220 */ /* 0x004fe20000400000 */
[----:B------:R-:W-:-:S03]  /*1d00*/  ISETP.NE.AND P1, PT, R16, UR12, PT ;  /* 0x0000000c10007c0c */ /* 0x000fc6000bf25270 */
[----:B------:R-:W-:Y:S01]  /*1d10*/  FADD R14, R14, R21 ;  /* 0x000000150e0e7221 */ /* 0x000fe20000000000 */
[----:B------:R0:W-:Y:S09]  /*1d20*/  STS [R17+0x1c], R21 ;  /* 0x00001c1511007388 */ /* 0x0001f20000000800 */
[----:B------:R-:W-:Y:S05]  /*1d30*/  @P1 BRA `(.L_x_184) ;  /* 0xfffffff800cc1947 */ /* 0x000fea000383ffff */
[----:B------:R-:W-:Y:S05]  /*1d40*/  BSYNC.RECONVERGENT B2 ;  /* 0x0000000000027941 */ /* 0x000fea0003800200 */
.L_x_183:
[----:B------:R-:W-:-:S07]  /*1d50*/  MOV R15, UR12 ;  /* 0x0000000c000f7c02 */ /* 0x000fce0008000f00 */
.L_x_182:
[----:B------:R-:W-:Y:S05]  /*1d60*/  BSYNC.RECONVERGENT B1 ;  /* 0x0000000000017941 */ /* 0x000fea0003800200 */
.L_x_181:
        /* <DEDUP_REMOVED lines=8> */
[----:B------:R-:W-:Y:S01]  /*1df0*/  IMAD R16, R9, R18, R15 ;  /* 0x0000001209107224 */ /* 0x000fe200078e020f */
[----:B------:R-:W-:Y:S01]  /*1e00*/  IADD3 R15, PT, PT, R15, 0x4, RZ ;  /* 0x000000040f0f7810 */ /* 0x000fe20007ffe0ff */
[----:B--2---:R-:W-:-:S06]  /*1e10*/  ULEA UR6, UR7, UR6, 0x18 ;  /* 0x0000000607067291 */ /* 0x004fcc000f8ec0ff */
[----:B------:R-:W-:-:S05]  /*1e20*/  LEA R16, R16, UR6, 0x2 ;  /* 0x0000000610107c11 */ /* 0x000fca000f8e10ff */
[----:B0-----:R-:W0:Y:S04]  /*1e30*/  LDS R20, [R16] ;  /* 0x0000000010147984 */ /* 0x001e280000000800 */
[----:B------:R-:W2:Y:S04]  /*1e40*/  LDS R22, [R16+0x4] ;  /* 0x0000040010167984 */ /* 0x000ea80000000800 */
[----:B------:R-:W3:Y:S04]  /*1e50*/  LDS R24, [R16+0x8] ;  /* 0x0000080010187984 */ /* 0x000ee80000000800 */
[----:B------:R-:W4:Y:S01]  /*1e60*/  LDS R26, [R16+0xc] ;  /* 0x00000c00101a7984 */ /* 0x000f220000000800 */
[C---:B0-----:R-:W-:Y:S01]  /*1e70*/  FADD R20, -R13.reuse, R20 ;  /* 0x000000140d147221 */ /* 0x041fe20000000100 */
[----:B--2---:R-:W-:-:S03]  /*1e80*/  FADD R22, -R13, R22 ;  /* 0x000000160d167221 */ /* 0x004fc60000000100 */
[----:B------:R-:W-:Y:S01]  /*1e90*/  FMUL R20, R20, 1.4426950216293334961 ;  /* 0x3fb8aa3b14147820 */ /* 0x000fe20000400000 */
[----:B---3--:R-:W-:Y:S01]  /*1ea0*/  FADD R24, -R13, R24 ;  /* 0x000000180d187221 */ /* 0x008fe20000000100 */
[----:B------:R-:W-:-:S03]  /*1eb0*/  FMUL R22, R22, 1.4426950216293334961 ;  /* 0x3fb8aa3b16167820 */ /* 0x000fc60000400000 */
[----:B------:R-:W-:Y:S01]  /*1ec0*/  FSETP.GEU.AND P1, PT, R20, -126, PT ;  /* 0xc2fc00001400780b */ /* 0x000fe20003f2e000 */
[----:B----4-:R-:W-:Y:S01]  /*1ed0*/  FADD R26, -R13, R26 ;  /* 0x0000001a0d1a7221 */ /* 0x010fe20000000100 */
[----:B------:R-:W-:Y:S01]  /*1ee0*/  FMUL R24, R24, 1.4426950216293334961 ;  /* 0x3fb8aa3b18187820 */ /* 0x000fe20000400000 */
[----:B------:R-:W-:Y:S02]  /*1ef0*/  FSETP.GEU.AND P2, PT, R22, -126, PT ;  /* 0xc2fc00001600780b */ /* 0x000fe40003f4e000 */
[----:B------:R-:W-:Y:S02]  /*1f00*/  FMUL R26, R26, 1.4426950216293334961 ;  /* 0x3fb8aa3b1a1a7820 */ /* 0x000fe40000400000 */
[----:B------:R-:W-:-:S03]  /*1f10*/  FSETP.GEU.AND P3, PT, R24, -126, PT ;  /* 0xc2fc00001800780b */ /* 0x000fc60003f6e000 */
[----:B------:R-:W-:-:S03]  /*1f20*/  FSETP.GEU.AND P4, PT, R26, -126, PT ;  /* 0xc2fc00001a00780b */ /* 0x000fc60003f8e000 */
[----:B------:R-:W-:-:S03]  /*1f30*/  @!P1 FMUL R20, R20, 0.5 ;  /* 0x3f00000014149820 */ /* 0x000fc60000400000 */
[----:B------:R-:W-:Y:S01]  /*1f40*/  @!P2 FMUL R22, R22, 0.5 ;  /* 0x3f0000001616a820 */ /* 0x000fe20000400000 */
[----:B------:R-:W0:Y:S03]  /*1f50*/  MUFU.EX2 R17, R20 ;  /* 0x0000001400117308 */ /* 0x000e260000000800 */
[----:B------:R-:W-:-:S03]  /*1f60*/  @!P3 FMUL R24, R24, 0.5 ;  /* 0x3f0000001818b820 */ /* 0x000fc60000400000 */
[----:B------:R-:W-:Y:S02]  /*1f70*/  @!P4 FMUL R26, R26, 0.5 ;  /* 0x3f0000001a1ac820 */ /* 0x000fe40000400000 */
[----:B------:R-:W2:Y:S08]  /*1f80*/  MUFU.EX2 R19, R22 ;  /* 0x0000001600137308 */ /* 0x000eb00000000800 */
[----:B------:R-:W3:Y:S01]  /*1f90*/  MUFU.EX2 R21, R24 ;  /* 0x0000001800157308 */ /* 0x000ee20000000800 */
[----:B0-----:R-:W-:-:S04]  /*1fa0*/  @!P1 FMUL R17, R17, R17 ;  /* 0x0000001111119220 */ /* 0x001fc80000400000 */
[----:B------:R-:W-:Y:S01]  /*1fb0*/  FADD R14, R14, R17 ;  /* 0x000000110e0e7221 */ /* 0x000fe20000000000 */
[----:B------:R4:W-:Y:S02]  /*1fc0*/  STS [R16], R17 ;  /* 0x0000001110007388 */ /* 0x0009e40000000800 */
[----:B------:R-:W0:Y:S01]  /*1fd0*/  MUFU.EX2 R23, R26 ;  /* 0x0000001a00177308 */ /* 0x000e220000000800 */
[----:B--2---:R-:W-:-:S04]  /*1fe0*/  @!P2 FMUL R19, R19, R19 ;  /* 0x000000131313a220 */ /* 0x004fc80000400000 */
[----:B------:R-:W-:Y:S01]  /*1ff0*/  FADD R14, R14, R19 ;  /* 0x000000130e0e7221 */ /* 0x000fe20000000000 */
[----:B------:R4:W-:Y:S01]  /*2000*/  STS [R16+0x4], R19 ;  /* 0x0000041310007388 */ /* 0x0009e20000000800 */
[----:B---3--:R-:W-:-:S04]  /*2010*/  @!P3 FMUL R21, R21, R21 ;  /* 0x000000151515b220 */ /* 0x008fc80000400000 */
[----:B------:R-:W-:Y:S01]  /*2020*/  FADD R14, R14, R21 ;  /* 0x000000150e0e7221 */ /* 0x000fe20000000000 */
[----:B------:R4:W-:Y:S01]  /*2030*/  STS [R16+0x8], R21 ;  /* 0x0000081510007388 */ /* 0x0009e20000000800 */
[----:B0-----:R-:W-:-:S04]  /*2040*/  @!P4 FMUL R23, R23, R23 ;  /* 0x000000171717c220 */ /* 0x001fc80000400000 */
[----:B------:R-:W-:Y:S01]  /*2050*/  FADD R14, R14, R23 ;  /* 0x000000170e0e7221 */ /* 0x000fe20000000000 */
[----:B------:R4:W-:Y:S06]  /*2060*/  STS [R16+0xc], R23 ;  /* 0x00000c1710007388 */ /* 0x0009ec0000000800 */
.L_x_185:
[----:B------:R-:W-:Y:S05]  /*2070*/  BRA.U !UP1, `(.L_x_180) ;  /* 0x0000000109a87547 */ /* 0x000fea000b800000 */
[----:B------:R-:W-:Y:S02]  /*2080*/  UISETP.NE.AND UP0, UPT, UR11, 0x1, UPT ;  /* 0x000000010b00788c */ /* 0x000fe4000bf05270 */
[----:B------:R-:W-:-:S07]  /*2090*/  UISETP.NE.AND UP1, UPT, UR13, URZ, UPT ;  /* 0x000000ff0d00728c */ /* 0x000fce000bf25270 */
[----:B------:R-:W-:Y:S05]  /*20a0*/  BRA.U !UP0, `(.L_x_186) ;  /* 0x0000000108607547 */ /* 0x000fea000b800000 */
[----:B------:R-:W2:Y:S01]  /*20b0*/  S2UR UR7, SR_CgaCtaId ;  /* 0x00000000000779c3 */ /* 0x000ea20000008800 */
[----:B------:R-:W-:Y:S01]  /*20c0*/  UMOV UR6, 0x400 ;  /* 0x0000040000067882 */ /* 0x000fe20000000000 */
[----:B----4-:R-:W-:Y:S01]  /*20d0*/  IMAD R16, R9, R18, R15 ;  /* 0x0000001209107224 */ /* 0x010fe200078e020f */
[----:B------:R-:W-:Y:S01]  /*20e0*/  IADD3 R15, PT, PT, R15, 0x2, RZ ;  /* 0x000000020f0f7810 */ /* 0x000fe20007ffe0ff */
[----:B--2---:R-:W-:-:S06]  /*20f0*/  ULEA UR6, UR7, UR6, 0x18 ;  /* 0x0000000607067291 */ /* 0x004fcc000f8ec0ff */
[----:B0-----:R-:W-:-:S05]  /*2100*/  LEA R22, R16, UR6, 0x2 ;  /* 0x0000000610167c11 */ /* 0x001fca000f8e10ff */
[----:B------:R-:W0:Y:S04]  /*2110*/  LDS R16, [R22] ;  /* 0x0000000016107984 */ /* 0x000e280000000800 */
[----:B------:R-:W2:Y:S01]  /*2120*/  LDS R20, [R22+0x4] ;  /* 0x0000040016147984 */ /* 0x000ea20000000800 */
[C---:B0-----:R-:W-:Y:S01]  /*2130*/  FADD R16, -R13.reuse, R16 ;  /* 0x000000100d107221 */ /* 0x041fe20000000100 */
[----:B--2---:R-:W-:-:S03]  /*2140*/  FADD R20, -R13, R20 ;  /* 0x000000140d147221 */ /* 0x004fc60000000100 */
[----:B------:R-:W-:Y:S01]  /*2150*/  FMUL R16, R16, 1.4426950216293334961 ;  /* 0x3fb8aa3b10107820 */ /* 0x000fe20000400000 */
[----:B------:R-:W-:-:S04]  /*2160*/  FMUL R20, R20, 1.4426950216293334961 ;  /* 0x3fb8aa3b14147820 */ /* 0x000fc80000400000 */
[----:B------:R-:W-:Y:S02]  /*2170*/  FSETP.GEU.AND P1, PT, R16, -126, PT ;  /* 0xc2fc00001000780b */ /* 0x000fe40003f2e000 */
[----:B------:R-:W-:-:S11]  /*2180*/  FSETP.GEU.AND P2, PT, R20, -126, PT ;  /* 0xc2fc00001400780b */ /* 0x000fd60003f4e000 */
[----:B------:R-:W-:Y:S02]  /*2190*/  @!P1 FMUL R16, R16, 0.5 ;  /* 0x3f00000010109820 */ /* 0x000fe40000400000 */
[----:B------:R-:W-:Y:S02]  /*21a0*/  @!P2 FMUL R20, R20, 0.5 ;  /* 0x3f0000001414a820 */ /* 0x000fe40000400000 */
[----:B------:R-:W0:Y:S08]  /*21b0*/  MUFU.EX2 R17, R16 ;  /* 0x0000001000117308 */ /* 0x000e300000000800 */
[----:B------:R-:W2:Y:S01]  /*21c0*/  MUFU.EX2 R19, R20 ;  /* 0x0000001400137308 */ /* 0x000ea20000000800 */
[----:B0-----:R-:W-:-:S04]  /*21d0*/  @!P1 FMUL R17, R17, R17 ;  /* 0x0000001111119220 */ /* 0x001fc80000400000 */
[----:B------:R-:W-:Y:S01]  /*21e0*/  FADD R14, R14, R17 ;  /* 0x000000110e0e7221 */ /* 0x000fe20000000000 */
[----:B------:R3:W-:Y:S01]  /*21f0*/  STS [R22], R17 ;  /* 0x0000001116007388 */ /* 0x0007e20000000800 */
[----:B--2---:R-:W-:-:S04]  /*2200*/  @!P2 FMUL R19, R19, R19 ;  /* 0x000000131313a220 */ /* 0x004fc80000400000 */
[----:B------:R-:W-:Y:S01]  /*2210*/  FADD R14, R14, R19 ;  /* 0x000000130e0e7221 */ /* 0x000fe20000000000 */
[----:B------:R3:W-:Y:S06]  /*2220*/  STS [R22+0x4], R19 ;  /* 0x0000041316007388 */ /* 0x0007ec0000000800 */
.L_x_186:
[----:B------:R-:W-:Y:S05]  /*2230*/  BRA.U !UP1, `(.L_x_180) ;  /* 0x0000000109387547 */ /* 0x000fea000b800000 */
[----:B------:R-:W2:Y:S01]  /*2240*/  S2UR UR7, SR_CgaCtaId ;  /* 0x00000000000779c3 */ /* 0x000ea20000008800 */
[----:B------:R-:W-:Y:S01]  /*2250*/  UMOV UR6, 0x400 ;  /* 0x0000040000067882 */ /* 0x000fe20000000000 */
[----:B------:R-:W-:Y:S01]  /*2260*/  IMAD R15, R9, R18, R15 ;  /* 0x00000012090f7224 */ /* 0x000fe200078e020f */
[----:B--2---:R-:W-:-:S06]  /*2270*/  ULEA UR6, UR7, UR6, 0x18 ;  /* 0x0000000607067291 */ /* 0x004fcc000f8ec0ff */
[----:B------:R-:W-:-:S05]  /*2280*/  LEA R15, R15, UR6, 0x2 ;  /* 0x000000060f0f7c11 */ /* 0x000fca000f8e10ff */
[----:B----4-:R-:W2:Y:S02]  /*2290*/  LDS R16, [R15] ;  /* 0x000000000f107984 */ /* 0x010ea40000000800 */
[----:B--2---:R-:W-:-:S04]  /*22a0*/  FADD R16, -R13, R16 ;  /* 0x000000100d107221 */ /* 0x004fc80000000100 */
[----:B------:R-:W-:-:S05]  /*22b0*/  FMUL R16, R16, 1.4426950216293334961 ;  /* 0x3fb8aa3b10107820 */ /* 0x000fca0000400000 */
[----:B------:R-:W-:-:S13]  /*22c0*/  FSETP.GEU.AND P1, PT, R16, -126, PT ;  /* 0xc2fc00001000780b */ /* 0x000fda0003f2e000 */
[----:B------:R-:W-:-:S04]  /*22d0*/  @!P1 FMUL R16, R16, 0.5 ;  /* 0x3f00000010109820 */ /* 0x000fc80000400000 */
[----:B0--3--:R-:W0:Y:S02]  /*22e0*/  MUFU.EX2 R17, R16 ;  /* 0x0000001000117308 */ /* 0x009e240000000800 */
[----:B0-----:R-:W-:-:S04]  /*22f0*/  @!P1 FMUL R17, R17, R17 ;  /* 0x0000001111119220 */ /* 0x001fc80000400000 */
[----:B------:R-:W-:Y:S01]  /*2300*/  FADD R14, R14, R17 ;  /* 0x000000110e0e7221 */ /* 0x000fe20000000000 */
[----:B------:R0:W-:Y:S06]  /*2310*/  STS [R15], R17 ;  /* 0x000000110f007388 */ /* 0x0001ec0000000800 */
.L_x_180:
[----:B------:R-:W-:Y:S01]  /*2320*/  FADD R12, R12, -R13 ;  /* 0x8000000d0c0c7221 */ /* 0x000fe20000000000 */
[----:B0--34-:R-:W0:Y:S03]  /*2330*/  LDC R17, c[0x0][0x3b0] ;  /* 0x0000ec00ff117b82 */ /* 0x019e260000000800 */
[----:B--2---:R-:W-:-:S05]  /*2340*/  FMUL R15, R12, 1.4426950216293334961 ;  /* 0x3fb8aa3b0c0f7820 */ /* 0x004fca0000400000 */
[----:B------:R-:W-:-:S13]  /*2350*/  FSETP.GEU.AND P1, PT, R15, -126, PT ;  /* 0xc2fc00000f00780b */ /* 0x000fda0003f2e000 */
[----:B------:R-:W-:Y:S01]  /*2360*/  @!P1 FMUL R15, R15, 0.5 ;  /* 0x3f0000000f0f9820 */ /* 0x000fe20000400000 */
[----:B0-----:R-:W-:-:S03]  /*2370*/  ISETP.GE.AND P2, PT, R17, 0x1, PT ;  /* 0x000000011100780c */ /* 0x001fc60003f46270 */
[----:B------:R-:W0:Y:S02]  /*2380*/  MUFU.EX2 R12, R15 ;  /* 0x0000000f000c7308 */ /* 0x000e240000000800 */
[----:B0-----:R-:W-:-:S04]  /*2390*/  @!P1 FMUL R12, R12, R12 ;  /* 0x0000000c0c0c9220 */ /* 0x001fc80000400000 */
[----:B-1----:R-:W-:-:S04]  /*23a0*/  FFMA R11, R11, R12, R14 ;  /* 0x0000000c0b0b7223 */ /* 0x002fc8000000000e */
[----:B------:R-:W-:Y:S05]  /*23b0*/  @!P2 BRA `(.L_x_187) ;  /* 0x000000100074a947 */ /* 0x000fea0003800000 */
[----:B------:R-:W0:Y:S08]  /*23c0*/  S2UR UR6, SR_CTAID.X ;  /* 0x00000000000679c3 */ /* 0x000e300000002500 */
[----:B------:R-:W0:Y:S02]  /*23d0*/  LDC R22, c[0x0][0x3a4] ;  /* 0x0000e900ff167b82 */ /* 0x000e240000000800 */
[----:B0-----:R-:W-:Y:S01]  /*23e0*/  IMAD R22, R22, UR6, R9 ;  /* 0x0000000616167c24 */ /* 0x001fe2000f8e0209 */
[----:B------:R-:W-:Y:S06]  /*23f0*/  @!P0 BRA `(.L_x_188) ;  /* 0x0000000800508947 */ /* 0x000fec0003800000 */
[----:B------:R-:W-:Y:S01]  /*2400*/  HFMA2 R23, -RZ, RZ, 0, 0 ;  /* 0x00000000ff177431 */ /* 0x000fe200000001ff */
[----:B------:R-:W-:Y:S06]  /*2410*/  BSSY.RECONVERGENT B1, `(.L_x_189) ;  /* 0x0000091000017945 */ /* 0x000fec0003800200 */
.L_x_195:
[----:B0-----:R-:W0:Y:S01]  /*2420*/  LDC R24, c[0x0][0x3a8] ;  /* 0x0000ea00ff187b82 */ /* 0x001e220000000800 */
[----:B------:R-:W-:Y:S02]  /*2430*/  MOV R19, RZ ;  /* 0x000000ff00137202 */ /* 0x000fe40000000f00 */
[----:B------:R-:W-:Y:S02]  /*2440*/  MOV R25, RZ ;  /* 0x000000ff00197202 */ /* 0x000fe40000000f00 */
[----:B0-----:R-:W-:-:S13]  /*2450*/  ISETP.GE.U32.AND P0, PT, R24, 0x8, PT ;  /* 0x000000081800780c */ /* 0x001fda0003f06070 */
[----:B------:R-:W-:Y:S05]  /*2460*/  @!P0 BRA `(.L_x_190) ;  /* 0x0000000000e08947 */ /* 0x000fea0003800000 */
[----:B------:R-:W0:Y:S01]  /*2470*/  S2R R14, SR_CgaCtaId ;  /* 0x00000000000e7919 */ /* 0x000e220000008800 */
[----:B------:R-:W-:Y:S01]  /*2480*/  MOV R25, 0x400 ;  /* 0x0000040000197802 */ /* 0x000fe20000000f00 */
[----:B------:R-:W-:Y:S01]  /*2490*/  HFMA2 R27, -RZ, RZ, 0, 0 ;  /* 0x00000000ff1b7431 */ /* 0x000fe200000001ff */
[----:B------:R-:W-:Y:S01]  /*24a0*/  BSSY.RECONVERGENT B2, `(.L_x_191) ;  /* 0x0000033000027945 */ /* 0x000fe20003800200 */
[----:B------:R-:W-:Y:S02]  /*24b0*/  MOV R19, RZ ;  /* 0x000000ff00137202 */ /* 0x000fe40000000f00 */
[----:B0-----:R-:W-:-:S07]  /*24c0*/  LEA R25, R14, R25, 0x18 ;  /* 0x000000190e197211 */ /* 0x001fce00078ec0ff */
.L_x_192:
[----:B------:R-:W0:Y:S01]  /*24d0*/  LDC.64 R14, c[0x0][0x390] ;  /* 0x0000e400ff0e7b82 */ /* 0x000e220000000a00 */
[----:B------:R-:W1:Y:S01]  /*24e0*/  LDCU UR6, c[0x0][0x3b0] ;  /* 0x00007600ff0677ac */ /* 0x000e620008000800 */
[----:B------:R-:W-:-:S04]  /*24f0*/  IMAD R16, R0, R24, R27 ;  /* 0x0000001800107224 */ /* 0x000fc800078e021b */
[----:B-1----:R-:W-:-:S04]  /*2500*/  IMAD R21, R16, UR6, R23 ;  /* 0x0000000610157c24 */ /* 0x002fc8000f8e0217 */
[----:B0-----:R-:W-:-:S06]  /*2510*/  IMAD.WIDE.U32 R16, R21, 0x4, R14 ;  /* 0x0000000415107825 */ /* 0x001fcc00078e000e */
[----:B------:R0:W2:Y:S01]  /*2520*/  LDG.E R16, desc[UR8][R16.64] ;  /* 0x0000000810107981 */ /* 0x0000a2000c1e1900 */
[----:B------:R-:W-:Y:S01]  /*2530*/  IMAD R26, R9, R24, R27 ;  /* 0x00000018091a7224 */ /* 0x000fe200078e021b */
[----:B------:R-:W-:-:S04]  /*2540*/  IADD3 R21, PT, PT, R21, UR6, RZ ;  /* 0x0000000615157c10 */ /* 0x000fc8000fffe0ff */
[----:B------:R-:W-:-:S05]  /*2550*/  LEA R26, R26, R25, 0x2 ;  /* 0x000000191a1a7211 */ /* 0x000fca00078e10ff */
[----:B------:R-:W2:Y:S04]  /*2560*/  LDS R18, [R26] ;  /* 0x000000001a127984 */ /* 0x000ea80000000800 */
[----:B------:R-:W1:Y:S01]  /*2570*/  LDS R28, [R26+0x4] ;  /* 0x000004001a1c7984 */ /* 0x000e620000000800 */
[----:B------:R-:W-:-:S03]  /*2580*/  IADD3 R29, PT, PT, R21, UR6, RZ ;  /* 0x00000006151d7c10 */ /* 0x000fc6000fffe0ff */
[----:B0-----:R-:W0:Y:S01]  /*2590*/  LDS R17, [R26+0x8] ;  /* 0x000008001a117984 */ /* 0x001e220000000800 */
[----:B--2---:R-:W-:Y:S01]  /*25a0*/  FFMA R20, R18, R16, R19 ;  /* 0x0000001012147223 */ /* 0x004fe20000000013 */
[----:B------:R-:W-:-:S06]  /*25b0*/  IMAD.WIDE.U32 R18, R21, 0x4, R14 ;  /* 0x0000000415127825 */ /* 0x000fcc00078e000e */
[----:B------:R-:W1:Y:S02]  /*25c0*/  LDG.E R19, desc[UR8][R18.64] ;  /* 0x0000000812137981 */ /* 0x000e64000c1e1900 */
[----:B-1----:R-:W-:Y:S01]  /*25d0*/  FFMA R28, R28, R19, R20 ;  /* 0x000000131c1c7223 */ /* 0x002fe20000000014 */
[C---:B------:R-:W-:Y:S01]  /*25e0*/  IMAD.WIDE.U32 R20, R29.reuse, 0x4, R14 ;  /* 0x000000041d147825 */ /* 0x040fe200078e000e */
[----:B------:R-:W1:Y:S05]  /*25f0*/  LDS R19, [R26+0xc] ;  /* 0x00000c001a137984 */ /* 0x000e6a0000000800 */
[----:B------:R2:W0:Y:S01]  /*2600*/  LDG.E R20, desc[UR8][R20.64] ;  /* 0x0000000814147981 */ /* 0x000422000c1e1900 */
[----:B------:R-:W-:-:S03]  /*2610*/  IADD3 R29, PT, PT, R29, UR6, RZ ;  /* 0x000000061d1d7c10 */ /* 0x000fc6000fffe0ff */
[----:B--2---:R-:W2:Y:S01]  /*2620*/  LDS R21, [R26+0x10] ;  /* 0x000010001a157984 */ /* 0x004ea20000000800 */
[----:B0-----:R-:W-:Y:S01]  /*2630*/  FFMA R28, R17, R20, R28 ;  /* 0x00000014111c7223 */ /* 0x001fe2000000001c */
[----:B------:R-:W-:-:S06]  /*2640*/  IMAD.WIDE.U32 R16, R29, 0x4, R14 ;  /* 0x000000041d107825 */ /* 0x000fcc00078e000e */
[----:B------:R0:W1:Y:S01]  /*2650*/  LDG.E R16, desc[UR8][R16.64] ;  /* 0x0000000810107981 */ /* 0x000062000c1e1900 */
[----:B------:R-:W-:-:S03]  /*2660*/  IADD3 R29, PT, PT, R29, UR6, RZ ;  /* 0x000000061d1d7c10 */ /* 0x000fc6000fffe0ff */
[----:B0-----:R-:W0:Y:S01]  /*2670*/  LDS R17, [R26+0x14] ;  /* 0x000014001a117984 */ /* 0x001e220000000800 */
[----:B-1----:R-:W-:Y:S01]  /*2680*/  FFMA R28, R19, R16, R28 ;  /* 0x00000010131c7223 */ /* 0x002fe2000000001c */
[----:B------:R-:W-:-:S06]  /*2690*/  IMAD.WIDE.U32 R18, R29, 0x4, R14 ;  /* 0x000000041d127825 */ /* 0x000fcc00078e000e */
[----:B------:R-:W2:Y:S01]  /*26a0*/  LDG.E R18, desc[UR8][R18.64] ;  /* 0x0000000812127981 */ /* 0x000ea2000c1e1900 */
[----:B------:R-:W-:Y:S01]  /*26b0*/  IADD3 R29, PT, PT, R29, UR6, RZ ;  /* 0x000000061d1d7c10 */ /* 0x000fe2000fffe0ff */
[----:B--2---:R-:W-:-:S04]  /*26c0*/  FFMA R28, R21, R18, R28 ;  /* 0x00000012151c7223 */ /* 0x004fc8000000001c */
[C---:B------:R-:W-:Y:S01]  /*26d0*/  IMAD.WIDE.U32 R20, R29.reuse, 0x4, R14 ;  /* 0x000000041d147825 */ /* 0x040fe200078e000e */
[----:B------:R-:W-:Y:S05]  /*26e0*/  LDS R18, [R26+0x1c] ;  /* 0x00001c001a127984 */ /* 0x000fea0000000800 */
[----:B------:R-:W0:Y:S01]  /*26f0*/  LDG.E R20, desc[UR8][R20.64] ;  /* 0x0000000814147981 */ /* 0x000e22000c1e1900 */
[----:B------:R-:W-:-:S04]  /*2700*/  IADD3 R29, PT, PT, R29, UR6, RZ ;  /* 0x000000061d1d7c10 */ /* 0x000fc8000fffe0ff */
[----:B------:R-:W-:Y:S02]  /*2710*/  IADD3 R19, PT, PT, R29, UR6, RZ ;  /* 0x000000061d137c10 */ /* 0x000fe4000fffe0ff */
[----:B------:R-:W-:Y:S01]  /*2720*/  IADD3 R27, PT, PT, R27, 0x8, RZ ;  /* 0x000000081b1b7810 */ /* 0x000fe20007ffe0ff */
[----:B0-----:R-:W-:Y:S01]  /*2730*/  FFMA R28, R17, R20, R28 ;  /* 0x00000014111c7223 */ /* 0x001fe2000000001c */
[----:B------:R-:W-:-:S04]  /*2740*/  IMAD.WIDE.U32 R16, R29, 0x4, R14 ;  /* 0x000000041d107825 */ /* 0x000fc800078e000e */
[----:B------:R-:W-:Y:S02]  /*2750*/  IMAD.WIDE.U32 R14, R19, 0x4, R14 ;  /* 0x00000004130e7825 */ /* 0x000fe400078e000e */
[----:B------:R-:W2:Y:S04]  /*2760*/  LDG.E R16, desc[UR8][R16.64] ;  /* 0x0000000810107981 */ /* 0x000ea8000c1e1900 */
[----:B------:R-:W3:Y:S01]  /*2770*/  LDG.E R14, desc[UR8][R14.64] ;  /* 0x000000080e0e7981 */ /* 0x000ee2000c1e1900 */
[----:B------:R-:W-:-:S03]  /*2780*/  ISETP.NE.AND P0, PT, R27, UR12, PT ;  /* 0x0000000c1b007c0c */ /* 0x000fc6000bf05270 */
[----:B------:R-:W2:Y:S02]  /*2790*/  LDS R19, [R26+0x18] ;  /* 0x000018001a137984 */ /* 0x000ea40000000800 */
[----:B--2---:R-:W-:-:S04]  /*27a0*/  FFMA R19, R19, R16, R28 ;  /* 0x0000001013137223 */ /* 0x004fc8000000001c */
[----:B---3--:R-:W-:-:S04]  /*27b0*/  FFMA R19, R18, R14, R19 ;  /* 0x0000000e12137223 */ /* 0x008fc80000000013 */
[----:B------:R-:W-:Y:S05]  /*27c0*/  @P0 BRA `(.L_x_192) ;  /* 0xfffffffc00400947 */ /* 0x000fea000383ffff */
[----:B------:R-:W-:Y:S05]  /*27d0*/  BSYNC.RECONVERGENT B2 ;  /* 0x0000000000027941 */ /* 0x000fea0003800200 */
.L_x_191:
[----:B------:R-:W-:-:S07]  /*27e0*/  MOV R25, UR12 ;  /* 0x0000000c00197c02 */ /* 0x000fce0008000f00 */
.L_x_190:
[----:B------:R-:W-:-:S09]  /*27f0*/  UISETP.NE.AND UP0, UPT, UR10, URZ, UPT ;  /* 0x000000ff0a00728c */ /* 0x000fd2000bf05270 */
[----:B------:R-:W-:Y:S05]  /*2800*/  BRA.U !UP0, `(.L_x_193) ;  /* 0x00000005081c7547 */ /* 0x000fea000b800000 */
[----:B------:R-:W-:Y:S02]  /*2810*/  UIADD3 UR6, UPT, UPT, UR10, -0x1, URZ ;  /* 0xffffffff0a067890 */ /* 0x000fe4000fffe0ff */
[----:B------:R-:W-:Y:S02]  /*2820*/  UISETP.NE.AND UP1, UPT, UR11, URZ, UPT ;  /* 0x000000ff0b00728c */ /* 0x000fe4000bf25270 */
[----:B------:R-:W-:-:S09]  /*2830*/  UISETP.GE.U32.AND UP0, UPT, UR6, 0x3, UPT ;  /* 0x000000030600788c */ /* 0x000fd2000bf06070 */
[----:B------:R-:W-:Y:S05]  /*2840*/  BRA.U !UP0, `(.L_x_194) ;  /* 0x0000000108747547 */ /* 0x000fea000b800000 */
[----:B------:R-:W0:Y:S01]  /*2850*/  LDC.64 R14, c[0x0][0x390] ;  /* 0x0000e400ff0e7b82 */ /* 0x000e220000000a00 */
[----:B------:R-:W1:Y:S01]  /*2860*/  LDCU UR16, c[0x0][0x3b0] ;  /* 0x00007600ff1077ac */ /* 0x000e620008000800 */
[----:B------:R-:W-:-:S04]  /*2870*/  IMAD R16, R0, R24, R25 ;  /* 0x0000001800107224 */ /* 0x000fc800078e0219 */
[----:B-1----:R-:W-:-:S04]  /*2880*/  IMAD R17, R16, UR16, R23 ;  /* 0x0000001010117c24 */ /* 0x002fc8000f8e0217 */
[----:B0-----:R-:W-:-:S06]  /*2890*/  IMAD.WIDE.U32 R20, R17, 0x4, R14 ;  /* 0x0000000411147825 */ /* 0x001fcc00078e000e */
[----:B------:R-:W2:Y:S01]  /*28a0*/  LDG.E R20, desc[UR8][R20.64] ;  /* 0x0000000814147981 */ /* 0x000ea2000c1e1900 */
[----:B------:R-:W0:Y:S01]  /*28b0*/  S2UR UR7, SR_CgaCtaId ;  /* 0x00000000000779c3 */ /* 0x000e220000008800 */
[----:B------:R-:W-:Y:S01]  /*28c0*/  UMOV UR6, 0x400 ;  /* 0x0000040000067882 */ /* 0x000fe20000000000 */
[----:B------:R-:W-:Y:S01]  /*28d0*/  IMAD R18, R9, R24, R25 ;  /* 0x0000001809127224 */ /* 0x000fe200078e0219 */
[----:B------:R-:W-:-:S05]  /*28e0*/  IADD3 R27, PT, PT, R17, UR16, RZ ;  /* 0x00000010111b7c10 */ /* 0x000fca000fffe0ff */
[----:B------:R-:W-:-:S06]  /*28f0*/  IMAD.WIDE.U32 R16, R27, 0x4, R14 ;  /* 0x000000041b107825 */ /* 0x000fcc00078e000e */
[----:B------:R-:W3:Y:S01]  /*2900*/  LDG.E R16, desc[UR8][R16.64] ;  /* 0x0000000810107981 */ /* 0x000ee2000c1e1900 */
[----:B0-----:R-:W-:-:S06]  /*2910*/  ULEA UR6, UR7, UR6, 0x18 ;  /* 0x0000000607067291 */ /* 0x001fcc000f8ec0ff */
[----:B------:R-:W-:-:S05]  /*2920*/  LEA R18, R18, UR6, 0x2 ;  /* 0x0000000612127c11 */ /* 0x000fca000f8e10ff */
[----:B------:R-:W2:Y:S01]  /*2930*/  LDS R26, [R18] ;  /* 0x00000000121a7984 */ /* 0x000ea20000000800 */
[----:B------:R-:W-:-:S04]  /*2940*/  IADD3 R27, PT, PT, R27, UR16, RZ ;  /* 0x000000101b1b7c10 */ /* 0x000fc8000fffe0ff */
[C---:B------:R-:W-:Y:S01]  /*2950*/  IADD3 R29, PT, PT, R27.reuse, UR16, RZ ;  /* 0x000000101b1d7c10 */ /* 0x040fe2000fffe0ff */
[----:B--2---:R-:W-:Y:S01]  /*2960*/  FFMA R19, R26, R20, R19 ;  /* 0x000000141a137223 */ /* 0x004fe20000000013 */
[--C-:B------:R-:W-:Y:S01]  /*2970*/  IMAD.WIDE.U32 R20, R27, 0x4, R14.reuse ;  /* 0x000000041b147825 */ /* 0x100fe200078e000e */
[----:B------:R-:W3:Y:S03]  /*2980*/  LDS R26, [R18+0x4] ;  /* 0x00000400121a7984 */ /* 0x000ee60000000800 */
[----:B------:R-:W-:Y:S02]  /*2990*/  IMAD.WIDE.U32 R14, R29, 0x4, R14 ;  /* 0x000000041d0e7825 */ /* 0x000fe400078e000e */
[----:B------:R-:W2:Y:S04]  /*29a0*/  LDG.E R20, desc[UR8][R20.64] ;  /* 0x0000000814147981 */ /* 0x000ea8000c1e1900 */
[----:B------:R-:W4:Y:S01]  /*29b0*/  LDG.E R14, desc[UR8][R14.64] ;  /* 0x000000080e0e7981 */ /* 0x000f22000c1e1900 */
[----:B---3--:R-:W-:-:S03]  /*29c0*/  FFMA R19, R26, R16, R19 ;  /* 0x000000101a137223 */ /* 0x008fc60000000013 */
[----:B------:R-:W2:Y:S04]  /*29d0*/  LDS R26, [R18+0x8] ;  /* 0x00000800121a7984 */ /* 0x000ea80000000800 */
[----:B------:R-:W4:Y:S01]  /*29e0*/  LDS R16, [R18+0xc] ;  /* 0x00000c0012107984 */ /* 0x000f220000000800 */
[----:B------:R-:W-:Y:S01]  /*29f0*/  IADD3 R25, PT, PT, R25, 0x4, RZ ;  /* 0x0000000419197810 */ /* 0x000fe20007ffe0ff */
[----:B--2---:R-:W-:-:S04]  /*2a00*/  FFMA R19, R26, R20, R19 ;  /* 0x000000141a137223 */ /* 0x004fc80000000013 */
[----:B----4-:R-:W-:-:S07]  /*2a10*/  FFMA R19, R16, R14, R19 ;  /* 0x0000000e10137223 */ /* 0x010fce0000000013 */
.L_x_194:
[----:B------:R-:W-:Y:S05]  /*2a20*/  BRA.U !UP1, `(.L_x_193) ;  /* 0x0000000109947547 */ /* 0x000fea000b800000 */
[----:B------:R-:W-:Y:S01]  /*2a30*/  UISETP.NE.AND UP0, UPT, UR11, 0x1, UPT ;  /* 0x000000010b00788c */ /* 0x000fe2000bf05270 */
[----:B------:R-:W-:Y:S02]  /*2a40*/  ISETP.NE.AND P0, PT, RZ, UR13, PT ;  /* 0x0000000dff007c0c */ /* 0x000fe4000bf05270 */
[----:B------:R-:W-:-:S03]  /*2a50*/  MOV R20, 0x4 ;  /* 0x0000000400147802 */ /* 0x000fc60000000f00 */
[----:B------:R-:W-:-:S05]  /*2a60*/  PLOP3.LUT P1, PT, PT, PT, UP0, 0x80, 0x8 ;  /* 0x000000000008781c */ /* 0x000fca0003f2f008 */
[----:B------:R-:W0:Y:S03]  /*2a70*/  @UP0 LDCU UR6, c[0x0][0x3b0] ;  /* 0x00007600ff0607ac */ /* 0x000e260008000800 */
[----:B------:R-:W1:Y:S01]  /*2a80*/  @P0 LDC R16, c[0x0][0x3b0] ;  /* 0x0000ec00ff100b82 */ /* 0x000e620000000800 */
[----:B------:R-:W2:Y:S04]  /*2a90*/  @UP0 LDCU.64 UR16, c[0x0][0x390] ;  /* 0x00007200ff1007ac */ /* 0x000ea80008000a00 */
[----:B------:R-:W-:-:S03]  /*2aa0*/  @P1 IMAD R18, R0, R24, R25 ;  /* 0x0000001800121224 */ /* 0x000fc600078e0219 */
[----:B------:R-:W3:Y:S01]  /*2ab0*/  @P0 LDC.64 R14, c[0x0][0x390] ;  /* 0x0000e400ff0e0b82 */ /* 0x000ee20000000a00 */
[----:B------:R-:W-:Y:S02]  /*2ac0*/  HFMA2 R29, -RZ, RZ, 0, 2.384185791015625e-07 ;  /* 0x00000004ff1d7431 */ /* 0x000fe400000001ff */
[----:B0-----:R-:W-:Y:S02]  /*2ad0*/  @P1 IMAD R17, R18, UR6, R23 ;  /* 0x0000000612111c24 */ /* 0x001fe4000f8e0217 */
[----:B------:R-:W-:Y:S01]  /*2ae0*/  @P1 IMAD R18, R9, R24, R25 ;  /* 0x0000001809121224 */ /* 0x000fe200078e0219 */
[----:B------:R-:W-:Y:S01]  /*2af0*/  @P1 IADD3 R25, PT, PT, R25, 0x2, RZ ;  /* 0x0000000219191810 */ /* 0x000fe20007ffe0ff */
[C---:B--2---:R-:W-:Y:S01]  /*2b00*/  @P1 IMAD.WIDE.U32 R20, R17.reuse, R20, UR16 ;  /* 0x0000001011141e25 */ /* 0x044fe2000f8e0014 */
[----:B------:R-:W-:-:S03]  /*2b10*/  @P1 IADD3 R26, PT, PT, R17, UR6, RZ ;  /* 0x00000006111a1c10 */ /* 0x000fc6000fffe0ff */
[----:B------:R-:W-:Y:S02]  /*2b20*/  @P0 IMAD R17, R0, R24, R25 ;  /* 0x0000001800110224 */ /* 0x000fe400078e0219 */
[----:B------:R0:W2:Y:S02]  /*2b30*/  @P1 LDG.E R20, desc[UR8][R20.64] ;  /* 0x0000000814141981 */ /* 0x0000a4000c1e1900 */
[----:B-1----:R-:W-:Y:S02]  /*2b40*/  @P0 IMAD R27, R17, R16, R23 ;  /* 0x00000010111b0224 */ /* 0x002fe400078e0217 */
[----:B------:R-:W-:-:S04]  /*2b50*/  @P1 IMAD.WIDE.U32 R16, R26, R29, UR16 ;  /* 0x000000101a101e25 */ /* 0x000fc8000f8e001d */
[----:B---3--:R-:W-:Y:S02]  /*2b60*/  @P0 IMAD.WIDE.U32 R14, R27, 0x4, R14 ;  /* 0x000000041b0e0825 */ /* 0x008fe400078e000e */
[----:B------:R-:W3:Y:S04]  /*2b70*/  @P1 LDG.E R16, desc[UR8][R16.64] ;  /* 0x0000000810101981 */ /* 0x000ee8000c1e1900 */
[----:B------:R2:W4:Y:S01]  /*2b80*/  @P0 LDG.E R14, desc[UR8][R14.64] ;  /* 0x000000080e0e0981 */ /* 0x000522000c1e1900 */
[----:B------:R-:W1:Y:S01]  /*2b90*/  @UP0 S2UR UR7, SR_CgaCtaId ;  /* 0x00000000000709c3 */ /* 0x000e620000008800 */
[----:B------:R-:W-:Y:S01]  /*2ba0*/  @UP0 UMOV UR6, 0x400 ;  /* 0x0000040000060882 */ /* 0x000fe20000000000 */
[----:B0-----:R-:W-:Y:S01]  /*2bb0*/  @P0 MOV R21, 0x400 ;  /* 0x0000040000150802 */ /* 0x001fe20000000f00 */
[----:B------:R-:W0:Y:S01]  /*2bc0*/  @P0 S2R R26, SR_CgaCtaId ;  /* 0x00000000001a0919 */ /* 0x000e220000008800 */
[----:B------:R-:W-:Y:S01]  /*2bd0*/  @P0 IMAD R24, R9, R24, R25 ;  /* 0x0000001809180224 */ /* 0x000fe200078e0219 */
[----:B-1----:R-:W-:-:S06]  /*2be0*/  @UP0 ULEA UR6, UR7, UR6, 0x18 ;  /* 0x0000000607060291 */ /* 0x002fcc000f8ec0ff */
[----:B------:R-:W-:Y:S02]  /*2bf0*/  @P1 LEA R18, R18, UR6, 0x2 ;  /* 0x0000000612121c11 */ /* 0x000fe4000f8e10ff */
[----:B0-----:R-:W-:-:S03]  /*2c00*/  @P0 LEA R21, R26, R21, 0x18 ;  /* 0x000000151a150211 */ /* 0x001fc600078ec0ff */
[----:B------:R-:W-:Y:S01]  /*2c10*/  @P1 LDS R28, [R18+0x4] ;  /* 0x00000400121c1984 */ /* 0x000fe20000000800 */
[----:B------:R-:W-:-:S03]  /*2c20*/  @P0 LEA R24, R24, R21, 0x2 ;  /* 0x0000001518180211 */ /* 0x000fc600078e10ff */
[----:B------:R-:W2:Y:S04]  /*2c30*/  @P1 LDS R26, [R18] ;  /* 0x00000000121a1984 */ /* 0x000ea80000000800 */
[----:B------:R-:W4:Y:S01]  /*2c40*/  @P0 LDS R24, [R24] ;  /* 0x0000000018180984 */ /* 0x000f220000000800 */
[----:B--2---:R-:W-:-:S04]  /*2c50*/  @P1 FFMA R15, R26, R20, R19 ;  /* 0x000000141a0f1223 */ /* 0x004fc80000000013 */
[----:B---3--:R-:W-:-:S04]  /*2c60*/  @P1 FFMA R19, R28, R16, R15 ;  /* 0x000000101c131223 */ /* 0x008fc8000000000f */
[----:B----4-:R-:W-:-:S07]  /*2c70*/  @P0 FFMA R19, R24, R14, R19 ;  /* 0x0000000e18130223 */ /* 0x010fce0000000013 */
.L_x_193:
[----:B------:R-:W0:Y:S01]  /*2c80*/  LDC.64 R14, c[0x0][0x398] ;  /* 0x0000e600ff0e7b82 */ /* 0x000e220000000a00 */
[----:B------:R-:W1:Y:S02]  /*2c90*/  LDCU UR6, c[0x0][0x3b0] ;  /* 0x00007600ff0677ac */ /* 0x000e640008000800 */
[----:B-1----:R-:W-:-:S04]  /*2ca0*/  IMAD R17, R22, UR6, R23 ;  /* 0x0000000616117c24 */ /* 0x002fc8000f8e0217 */
[----:B0-----:R-:W-:-:S05]  /*2cb0*/  IMAD.WIDE R14, R17, 0x4, R14 ;  /* 0x00000004110e7825 */ /* 0x001fca00078e020e */
[----:B------:R-:W2:Y:S01]  /*2cc0*/  LDG.E R16, desc[UR8][R14.64] ;  /* 0x000000080e107981 */ /* 0x000ea2000c1e1900 */
[----:B------:R-:W-:-:S04]  /*2cd0*/  IADD3 R23, PT, PT, R23, 0x1, RZ ;  /* 0x0000000117177810 */ /* 0x000fc80007ffe0ff */
[----:B------:R-:W-:Y:S01]  /*2ce0*/  ISETP.NE.AND P0, PT, R23, UR6, PT ;  /* 0x0000000617007c0c */ /* 0x000fe2000bf05270 */
[----:B--2---:R-:W-:-:S05]  /*2cf0*/  FFMA R19, R12, R16, R19 ;  /* 0x000000100c137223 */ /* 0x004fca0000000013 */
[----:B------:R0:W-:Y:S07]  /*2d00*/  STG.E desc[UR8][R14.64], R19 ;  /* 0x000000130e007986 */ /* 0x0001ee000c101908 */
[----:B------:R-:W-:Y:S05]  /*2d10*/  @P0 BRA `(.L_x_195) ;  /* 0xfffffff400c00947 */ /* 0x000fea000383ffff */
[----:B------:R-:W-:Y:S05]  /*2d20*/  BSYNC.RECONVERGENT B1 ;  /* 0x0000000000017941 */ /* 0x000fea0003800200 */
.L_x_189:
[----:B------:R-:W-:Y:S05]  /*2d30*/  BRA `(.L_x_187) ;  /* 0x0000000800147947 */ /* 0x000fea0003800000 */
.L_x_188:
[----:B------:R-:W-:Y:S02]  /*2d40*/  ISETP.GE.U32.AND P0, PT, R4, 0xf, PT ;  /* 0x0000000f0400780c */ /* 0x000fe40003f06070 */
[----:B------:R-:W-:-:S11]  /*2d50*/  MOV R16, RZ ;  /* 0x000000ff00107202 */ /* 0x000fd60000000f00 */
[----:B------:R-:W-:Y:S05]  /*2d60*/  @!P0 BRA `(.L_x_196) ;  /* 0x0000000000e88947 */ /* 0x000fea0003800000 */
[----:B------:R-:W-:Y:S01]  /*2d70*/  HFMA2 R16, -RZ, RZ, 0, 0 ;  /* 0x00000000ff107431 */ /* 0x000fe200000001ff */
[----:B------:R-:W-:Y:S06]  /*2d80*/  BSSY.RECONVERGENT B1, `(.L_x_197) ;  /* 0x0000037000017945 */ /* 0x000fec0003800200 */
.L_x_198:
[----:B0-----:R-:W0:Y:S01]  /*2d90*/  LDC.64 R14, c[0x0][0x398] ;  /* 0x0000e600ff0e7b82 */ /* 0x001e220000000a00 */
[----:B------:R-:W-:-:S04]  /*2da0*/  IMAD R19, R22, R17, R16 ;  /* 0x0000001116137224 */ /* 0x000fc800078e0210 */
[----:B0-----:R-:W-:-:S05]  /*2db0*/  IMAD.WIDE R14, R19, 0x4, R14 ;  /* 0x00000004130e7825 */ /* 0x001fca00078e020e */
[----:B------:R-:W2:Y:S04]  /*2dc0*/  LDG.E R20, desc[UR8][R14.64] ;  /* 0x000000080e147981 */ /* 0x000ea8000c1e1900 */
[----:B------:R-:W3:Y:S04]  /*2dd0*/  LDG.E R21, desc[UR8][R14.64+0x14] ;  /* 0x000014080e157981 */ /* 0x000ee8000c1e1900 */
[----:B------:R-:W4:Y:S04]  /*2de0*/  LDG.E R25, desc[UR8][R14.64+0x4] ;  /* 0x000004080e197981 */ /* 0x000f28000c1e1900 */
[----:B------:R-:W5:Y:S04]  /*2df0*/  LDG.E R27, desc[UR8][R14.64+0x8] ;  /* 0x000008080e1b7981 */ /* 0x000f68000c1e1900 */
[----:B------:R-:W5:Y:S04]  /*2e00*/  LDG.E R29, desc[UR8][R14.64+0xc] ;  /* 0x00000c080e1d7981 */ /* 0x000f68000c1e1900 */
[----:B------:R-:W5:Y:S04]  /*2e10*/  LDG.E R19, desc[UR8][R14.64+0x1c] ;  /* 0x00001c080e137981 */ /* 0x000f68000c1e1900 */
[----:B------:R-:W5:Y:S04]  /*2e20*/  LDG.E R23, desc[UR8][R14.64+0x18] ;  /* 0x000018080e177981 */ /* 0x000f68000c1e1900 */
[----:B------:R-:W5:Y:S01]  /*2e30*/  LDG.E R18, desc[UR8][R14.64+0x10] ;  /* 0x000010080e127981 */ /* 0x000f62000c1e1900 */
[----:B--2---:R-:W-:-:S03]  /*2e40*/  FFMA R24, R12, R20, RZ ;  /* 0x000000140c187223 */ /* 0x004fc600000000ff */
[----:B------:R-:W2:Y:S01]  /*2e50*/  LDG.E R20, desc[UR8][R14.64+0x20] ;  /* 0x000020080e147981 */ /* 0x000ea2000c1e1900 */
[C---:B---3--:R-:W-:Y:S01]  /*2e60*/  FFMA R28, R12.reuse, R21, RZ ;  /* 0x000000150c1c7223 */ /* 0x048fe200000000ff */
[C---:B----4-:R-:W-:Y:S01]  /*2e70*/  FFMA R26, R12.reuse, R25, RZ ;  /* 0x000000190c1a7223 */ /* 0x050fe200000000ff */
[C---:B-----5:R-:W-:Y:S01]  /*2e80*/  FFMA R27, R12.reuse, R27, RZ ;  /* 0x0000001b0c1b7223 */ /* 0x060fe200000000ff */
[C---:B------:R-:W-:Y:S01]  /*2e90*/  FFMA R29, R12.reuse, R29, RZ ;  /* 0x0000001d0c1d7223 */ /* 0x040fe200000000ff */
[C---:B------:R-:W-:Y:S01]  /*2ea0*/  FFMA R21, R12.reuse, R19, RZ ;  /* 0x000000130c157223 */ /* 0x040fe200000000ff */
[----:B------:R0:W-:Y:S04]  /*2eb0*/  STG.E desc[UR8][R14.64], R24 ;  /* 0x000000180e007986 */ /* 0x0001e8000c101908 */
[----:B------:R1:W-:Y:S04]  /*2ec0*/  STG.E desc[UR8][R14.64+0x4], R26 ;  /* 0x0000041a0e007986 */ /* 0x0003e8000c101908 */
[----:B------:R-:W-:Y:S04]  /*2ed0*/  STG.E desc[UR8][R14.64+0x8], R27 ;  /* 0x0000081b0e007986 */ /* 0x000fe8000c101908 */
[----:B------:R3:W-:Y:S01]  /*2ee0*/  STG.E desc[UR8][R14.64+0xc], R29 ;  /* 0x00000c1d0e007986 */ /* 0x0007e2000c101908 */
[----:B0-----:R-:W-:-:S03]  /*2ef0*/  FFMA R24, R12, R23, RZ ;  /* 0x000000170c187223 */ /* 0x001fc600000000ff */
[----:B------:R0:W-:Y:S04]  /*2f00*/  STG.E desc[UR8][R14.64+0x1c], R21 ;  /* 0x00001c150e007986 */ /* 0x0001e8000c101908 */
[----:B------:R-:W4:Y:S04]  /*2f10*/  LDG.E R25, desc[UR8][R14.64+0x24] ;  /* 0x000024080e197981 */ /* 0x000f28000c1e1900 */
[----:B------:R-:W5:Y:S04]  /*2f20*/  LDG.E R19, desc[UR8][R14.64+0x28] ;  /* 0x000028080e137981 */ /* 0x000f68000c1e1900 */
[----:B-1----:R-:W5:Y:S04]  /*2f30*/  LDG.E R26, desc[UR8][R14.64+0x2c] ;  /* 0x00002c080e1a7981 */ /* 0x002f68000c1e1900 */
[----:B---3--:R-:W3:Y:S04]  /*2f40*/  LDG.E R29, desc[UR8][R14.64+0x30] ;  /* 0x000030080e1d7981 */ /* 0x008ee8000c1e1900 */
[----:B------:R-:W3:Y:S04]  /*2f50*/  LDG.E R27, desc[UR8][R14.64+0x34] ;  /* 0x000034080e1b7981 */ /* 0x000ee8000c1e1900 */
[----:B------:R-:W3:Y:S04]  /*2f60*/  LDG.E R23, desc[UR8][R14.64+0x38] ;  /* 0x000038080e177981 */ /* 0x000ee8000c1e1900 */
[----:B0-----:R-:W3:Y:S01]  /*2f70*/  LDG.E R21, desc[UR8][R14.64+0x3c] ;  /* 0x00003c080e157981 */ /* 0x001ee2000c1e1900 */
[----:B------:R-:W-:Y:S01]  /*2f80*/  FFMA R18, R12, R18, RZ ;  /* 0x000000120c127223 */ /* 0x000fe200000000ff */
[----:B------:R-:W-:-:S02]  /*2f90*/  IADD3 R16, PT, PT, R16, 0x10, RZ ;  /* 0x0000001010107810 */ /* 0x000fc40007ffe0ff */
[----:B------:R0:W-:Y:S04]  /*2fa0*/  STG.E desc[UR8][R14.64+0x14], R28 ;  /* 0x0000141c0e007986 */ /* 0x0001e8000c101908 */
[----:B------:R0:W-:Y:S04]  /*2fb0*/  STG.E desc[UR8][R14.64+0x10], R18 ;  /* 0x000010120e007986 */ /* 0x0001e8000c101908 */
[----:B------:R0:W-:Y:S01]  /*2fc0*/  STG.E desc[UR8][R14.64+0x18], R24 ;  /* 0x000018180e007986 */ /* 0x0001e2000c101908 */
[----:B------:R-:W-:Y:S01]  /*2fd0*/  ISETP.NE.AND P0, PT, R16, R7, PT ;  /* 0x000000071000720c */ /* 0x000fe20003f05270 */
[----:B--2---:R-:W-:-:S05]  /*2fe0*/  FFMA R20, R12, R20, RZ ;  /* 0x000000140c147223 */ /* 0x004fca00000000ff */
[----:B------:R0:W-:Y:S01]  /*2ff0*/  STG.E desc[UR8][R14.64+0x20], R20 ;  /* 0x000020140e007986 */ /* 0x0001e2000c101908 */
[C---:B----4-:R-:W-:Y:S01]  /*3000*/  FFMA R25, R12.reuse, R25, RZ ;  /* 0x000000190c197223 */ /* 0x050fe200000000ff */
[C---:B-----5:R-:W-:Y:S01]  /*3010*/  FFMA R19, R12.reuse, R19, RZ ;  /* 0x000000130c137223 */ /* 0x060fe200000000ff */
[C---:B------:R-:W-:Y:S01]  /*3020*/  FFMA R26, R12.reuse, R26, RZ ;  /* 0x0000001a0c1a7223 */ /* 0x040fe200000000ff */
[C---:B---3--:R-:W-:Y:S01]  /*3030*/  FFMA R29, R12.reuse, R29, RZ ;  /* 0x0000001d0c1d7223 */ /* 0x048fe200000000ff */
[C---:B------:R-:W-:Y:S01]  /*3040*/  FFMA R27, R12.reuse, R27, RZ ;  /* 0x0000001b0c1b7223 */ /* 0x040fe200000000ff */
[C---:B------:R-:W-:Y:S01]  /*3050*/  FFMA R23, R12.reuse, R23, RZ ;  /* 0x000000170c177223 */ /* 0x040fe200000000ff */
[----:B------:R-:W-:Y:S01]  /*3060*/  FFMA R21, R12, R21, RZ ;  /* 0x000000150c157223 */ /* 0x000fe200000000ff */
[----:B------:R0:W-:Y:S04]  /*3070*/  STG.E desc[UR8][R14.64+0x24], R25 ;  /* 0x000024190e007986 */ /* 0x0001e8000c101908 */
[----:B------:R0:W-:Y:S04]  /*3080*/  STG.E desc[UR8][R14.64+0x28], R19 ;  /* 0x000028130e007986 */ /* 0x0001e8000c101908 */
[----:B------:R0:W-:Y:S04]  /*3090*/  STG.E desc[UR8][R14.64+0x2c], R26 ;  /* 0x00002c1a0e007986 */ /* 0x0001e8000c101908 */
[----:B------:R0:W-:Y:S04]  /*30a0*/  STG.E desc[UR8][R14.64+0x30], R29 ;  /* 0x0000301d0e007986 */ /* 0x0001e8000c101908 */
[----:B------:R0:W-:Y:S04]  /*30b0*/  STG.E desc[UR8][R14.64+0x34], R27 ;  /* 0x0000341b0e007986 */ /* 0x0001e8000c101908 */
[----:B------:R0:W-:Y:S04]  /*30c0*/  STG.E desc[UR8][R14.64+0x38], R23 ;  /* 0x000038170e007986 */ /* 0x0001e8000c101908 */
[----:B------:R0:W-:Y:S01]  /*30d0*/  STG.E desc[UR8][R14.64+0x3c], R21 ;  /* 0x00003c150e007986 */ /* 0x0001e2000c101908 */
[----:B------:R-:W-:Y:S05]  /*30e0*/  @P0 BRA `(.L_x_198) ;  /* 0xfffffffc00280947 */ /* 0x000fea000383ffff */
[----:B------:R-:W-:Y:S05]  /*30f0*/  BSYNC.RECONVERGENT B1 ;  /* 0x0000000000017941 */ /* 0x000fea0003800200 */
.L_x_197:
[----:B------:R-:W-:-:S07]  /*3100*/  MOV R16, R7 ;  /* 0x0000000700107202 */ /* 0x000fce0000000f00 */
.L_x_196:
[----:B------:R-:W-:-:S13]  /*3110*/  ISETP.NE.AND P0, PT, R5, RZ, PT ;  /* 0x000000ff0500720c */ /* 0x000fda0003f05270 */
[----:B------:R-:W-:Y:S05]  /*3120*/  @!P0 BRA `(.L_x_187) ;  /* 0x0000000400188947 */ /* 0x000fea0003800000 */
[----:B0-----:R-:W-:Y:S02]  /*3130*/  IADD3 R14, PT, PT, R5, -0x1, RZ ;  /* 0xffffffff050e7810 */ /* 0x001fe40007ffe0ff */
[----:B------:R-:W-:Y:S02]  /*3140*/  ISETP.NE.AND P1, PT, R6, RZ, PT ;  /* 0x000000ff0600720c */ /* 0x000fe40003f25270 */
[----:B------:R-:W-:-:S13]  /*3150*/  ISETP.GE.U32.AND P0, PT, R14, 0x7, PT ;  /* 0x000000070e00780c */ /* 0x000fda0003f06070 */
[----:B------:R-:W-:Y:S05]  /*3160*/  @!P0 BRA `(.L_x_199) ;  /* 0x0000000000708947 */ /* 0x000fea0003800000 */
[----:B------:R-:W0:Y:S01]  /*3170*/  LDC.64 R14, c[0x0][0x398] ;  /* 0x0000e600ff0e7b82 */ /* 0x000e220000000a00 */
        /* <DEDUP_REMOVED lines=10> */
[----:B------:R-:W-:Y:S01]  /*3220*/  IADD3 R16, PT, PT, R16, 0x8, RZ ;  /* 0x0000000810107810 */ /* 0x000fe20007ffe0ff */
[C---:B--2---:R-:W-:Y:S01]  /*3230*/  FFMA R18, R12.reuse, R18, RZ ;  /* 0x000000120c127223 */ /* 0x044fe200000000ff */
[----:B---3--:R-:W-:-:S04]  /*3240*/  FFMA R27, R12, R27, RZ ;  /* 0x0000001b0c1b7223 */ /* 0x008fc800000000ff */
[----:B------:R0:W-:Y:S01]  /*3250*/  STG.E desc[UR8][R14.64], R18 ;  /* 0x000000120e007986 */ /* 0x0001e2000c101908 */
[----:B----4-:R-:W-:-:S03]  /*3260*/  FFMA R29, R12, R29, RZ ;  /* 0x0000001d0c1d7223 */ /* 0x010fc600000000ff */
[----:B------:R0:W-:Y:S01]  /*3270*/  STG.E desc[UR8][R14.64+0x4], R27 ;  /* 0x0000041b0e007986 */ /* 0x0001e2000c101908 */
[----:B-----5:R-:W-:-:S03]  /*3280*/  FFMA R20, R12, R20, RZ ;  /* 0x000000140c147223 */ /* 0x020fc600000000ff */
[----:B------:R0:W-:Y:S01]  /*3290*/  STG.E desc[UR8][R14.64+0x8], R29 ;  /* 0x0000081d0e007986 */ /* 0x0001e2000c101908 */
[----:B------:R-:W-:-:S03]  /*32a0*/  FFMA R25, R12, R25, RZ ;  /* 0x000000190c197223 */ /* 0x000fc600000000ff */
[----:B------:R0:W-:Y:S01]  /*32b0*/  STG.E desc[UR8][R14.64+0xc], R20 ;  /* 0x00000c140e007986 */ /* 0x0001e2000c101908 */
[----:B------:R-:W-:-:S03]  /*32c0*/  FFMA R23, R12, R23, RZ ;  /* 0x000000170c177223 */ /* 0x000fc600000000ff */
[----:B------:R0:W-:Y:S01]  /*32d0*/  STG.E desc[UR8][R14.64+0x10], R25 ;  /* 0x000010190e007986 */ /* 0x0001e2000c101908 */
[----:B------:R-:W-:-:S03]  /*32e0*/  FFMA R21, R12, R21, RZ ;  /* 0x000000150c157223 */ /* 0x000fc600000000ff */
[----:B------:R0:W-:Y:S01]  /*32f0*/  STG.E desc[UR8][R14.64+0x14], R23 ;  /* 0x000014170e007986 */ /* 0x0001e2000c101908 */
[----:B------:R-:W-:-:S03]  /*3300*/  FFMA R19, R12, R19, RZ ;  /* 0x000000130c137223 */ /* 0x000fc600000000ff */
[----:B------:R0:W-:Y:S04]  /*3310*/  STG.E desc[UR8][R14.64+0x18], R21 ;  /* 0x000018150e007986 */ /* 0x0001e8000c101908 */
[----:B------:R0:W-:Y:S02]  /*3320*/  STG.E desc[UR8][R14.64+0x1c], R19 ;  /* 0x00001c130e007986 */ /* 0x0001e4000c101908 */
.L_x_199:
        /* <DEDUP_REMOVED lines=19> */
[----:B------:R0:W-:Y:S04]  /*3460*/  STG.E desc[UR8][R14.64+0x8], R21 ;  /* 0x000008150e007986 */ /* 0x0001e8000c101908 */
[----:B------:R0:W-:Y:S02]  /*3470*/  STG.E desc[UR8][R14.64+0xc], R23 ;  /* 0x00000c170e007986 */ /* 0x0001e4000c101908 */
.L_x_200:
[----:B------:R-:W-:Y:S05]  /*3480*/  @!P1 BRA `(.L_x_187) ;  /* 0x0000000000409947 */ /* 0x000fea0003800000 */
[----:B0-----:R-:W0:Y:S01]  /*3490*/  LDC.64 R14, c[0x0][0x398] ;  /* 0x0000e600ff0e7b82 */ /* 0x001e220000000a00 */
[----:B------:R-:W-:-:S04]  /*34a0*/  IMAD R17, R22, R17, R16 ;  /* 0x0000001116117224 */ /* 0x000fc800078e0210 */
[----:B0-----:R-:W-:-:S05]  /*34b0*/  IMAD.WIDE R14, R17, 0x4, R14 ;  /* 0x00000004110e7825 */ /* 0x001fca00078e020e */
[----:B------:R-:W2:Y:S01]  /*34c0*/  LDG.E R17, desc[UR8][R14.64] ;  /* 0x000000080e117981 */ /* 0x000ea2000c1e1900 */
[----:B------:R-:W-:Y:S01]  /*34d0*/  ISETP.NE.AND P0, PT, R8, 0x1, PT ;  /* 0x000000010800780c */ /* 0x000fe20003f05270 */
[----:B--2---:R-:W-:-:S05]  /*34e0*/  FFMA R17, R12, R17, RZ ;  /* 0x000000110c117223 */ /* 0x004fca00000000ff */
[----:B------:R1:W-:Y:S07]  /*34f0*/  STG.E desc[UR8][R14.64], R17 ;  /* 0x000000110e007986 */ /* 0x0003ee000c101908 */
[----:B------:R-:W-:Y:S05]  /*3500*/  @!P0 BRA `(.L_x_187) ;  /* 0x0000000000208947 */ /* 0x000fea0003800000 */
[----:B-1----:R-:W2:Y:S01]  /*3510*/  LDG.E R17, desc[UR8][R14.64+0x4] ;  /* 0x000004080e117981 */ /* 0x002ea2000c1e1900 */
[----:B------:R-:W-:Y:S01]  /*3520*/  ISETP.NE.AND P0, PT, R8, 0x2, PT ;  /* 0x000000020800780c */ /* 0x000fe20003f05270 */
[----:B--2---:R-:W-:-:S05]  /*3530*/  FFMA R17, R12, R17, RZ ;  /* 0x000000110c117223 */ /* 0x004fca00000000ff */
[----:B------:R2:W-:Y:S07]  /*3540*/  STG.E desc[UR8][R14.64+0x4], R17 ;  /* 0x000004110e007986 */ /* 0x0005ee000c101908 */
[----:B------:R-:W-:Y:S05]  /*3550*/  @!P0 BRA `(.L_x_187) ;  /* 0x00000000000c8947 */ /* 0x000fea0003800000 */
[----:B--2---:R-:W2:Y:S02]  /*3560*/  LDG.E R17, desc[UR8][R14.64+0x8] ;  /* 0x000008080e117981 */ /* 0x004ea4000c1e1900 */
[----:B--2---:R-:W-:-:S05]  /*3570*/  FFMA R17, R12, R17, RZ ;  /* 0x000000110c117223 */ /* 0x004fca00000000ff */
[----:B------:R3:W-:Y:S02]  /*3580*/  STG.E desc[UR8][R14.64+0x8], R17 ;  /* 0x000008110e007986 */ /* 0x0007e4000c101908 */
.L_x_187:
[----:B------:R-:W-:Y:S05]  /*3590*/  WARPSYNC.ALL ;  /* 0x0000000000007948 */ /* 0x000fea0003800000 */
[----:B------:R-:W4:Y:S01]  /*35a0*/  LDCU UR6, c[0x0][0x3a4] ;  /* 0x00007480ff0677ac */ /* 0x000f220008000800 */
[C---:B0123--:R-:W-:Y:S01]  /*35b0*/  LEA R14, R9.reuse, UR5, 0x2 ;  /* 0x00000005090e7c11 */ /* 0x04ffe2000f8e10ff */
[----:B------:R0:W-:Y:S01]  /*35c0*/  STS [R10], R13 ;  /* 0x0000000d0a007388 */ /* 0x0001e20000000800 */
[----:B------:R-:W-:-:S03]  /*35d0*/  IADD3 R9, PT, PT, R9, UR14, RZ ;  /* 0x0000000e09097c10 */ /* 0x000fc6000fffe0ff */
[----:B------:R0:W-:Y:S01]  /*35e0*/  STS [R14], R11 ;  /* 0x0000000b0e007388 */ /* 0x0001e20000000800 */
[----:B----4-:R-:W-:Y:S01]  /*35f0*/  MOV R12, UR6 ;  /* 0x00000006000c7c02 */ /* 0x010fe20008000f00 */
[----:B------:R-:W-:Y:S03]  /*3600*/  BAR.SYNC.DEFER_BLOCKING 0x0 ;  /* 0x0000000000007b1d */ /* 0x000fe60000010000 */
[----:B------:R-:W-:-:S13]  /*3610*/  ISETP.GE.AND P0, PT, R9, R12, PT ;  /* 0x0000000c0900720c */ /* 0x000fda0003f06270 */
[----:B0-----:R-:W-:Y:S05]  /*3620*/  @!P0 BRA `(.L_x_201) ;  /* 0xffffffd000308947 */ /* 0x001fea000383ffff */
.L_x_164:
[----:B------:R-:W0:Y:S01]  /*3630*/  LDCU UR6, c[0x0][0x3b8] ;  /* 0x00007700ff0677ac */ /* 0x000e220008000800 */
[----:B------:R-:W-:-:S04]  /*3640*/  IADD3 R0, PT, PT, R0, 0x1, RZ ;  /* 0x0000000100007810 */ /* 0x000fc80007ffe0ff */
[----:B0-----:R-:W-:-:S13]  /*3650*/  ISETP.NE.AND P0, PT, R0, UR6, PT ;  /* 0x0000000600007c0c */ /* 0x001fda000bf05270 */
[----:B------:R-:W-:Y:S05]  /*3660*/  @P0 BRA `(.L_x_202) ;  /* 0xffffffd0000c0947 */ /* 0x000fea000383ffff */
[----:B------:R-:W-:Y:S05]  /*3670*/  BSYNC.RECONVERGENT B0 ;  /* 0x0000000000007941 */ /* 0x000fea0003800200 */
.L_x_163:
[----:B------:R-:W0:Y:S01]  /*3680*/  S2R R4, SR_CTAID.X ;  /* 0x0000000000047919 */ /* 0x000e220000002500 */
[----:B------:R-:W1:Y:S01]  /*3690*/  LDCU UR6, c[0x0][0x3a0] ;  /* 0x00007400ff0677ac */ /* 0x000e620008000800 */
[----:B------:R-:W2:Y:S01]  /*36a0*/  LDC R8, c[0x0][0x3b0] ;  /* 0x0000ec00ff087b82 */ /* 0x000ea20000000800 */
[----:B0-----:R-:W-:-:S05]  /*36b0*/  IMAD R0, R4, R12, R3 ;  /* 0x0000000c04007224 */ /* 0x001fca00078e0203 */
[----:B-1----:R-:W-:-:S04]  /*36c0*/  ISETP.GE.AND P0, PT, R0, UR6, PT ;  /* 0x0000000600007c0c */ /* 0x002fc8000bf06270 */
[----:B------:R-:W-:-:S04]  /*36d0*/  ISETP.GE.OR P0, PT, R3, R12, P0 ;  /* 0x0000000c0300720c */ /* 0x000fc80000706670 */
[----:B--2---:R-:W-:-:S13]  /*36e0*/  ISETP.LT.OR P0, PT, R8, 0x1, P0 ;  /* 0x000000010800780c */ /* 0x004fda0000701670 */
[----:B------:R-:W-:Y:S05]  /*36f0*/  @P0 EXIT ;  /* 0x000000000000094d */ /* 0x000fea0003800000 */
[----:B------:R-:W0:Y:S01]  /*3700*/  LDC.64 R14, c[0x0][0x398] ;  /* 0x0000e600ff0e7b82 */ /* 0x000e220000000a00 */
[C---:B------:R-:W-:Y:S02]  /*3710*/  LOP3.LUT R5, R8.reuse, 0xf, RZ, 0xc0, !PT ;  /* 0x0000000f08057812 */ /* 0x040fe400078ec0ff */
[C---:B------:R-:W-:Y:S02]  /*3720*/  LOP3.LUT R6, R8.reuse, 0x7, RZ, 0xc0, !PT ;  /* 0x0000000708067812 */ /* 0x040fe400078ec0ff */
[C---:B------:R-:W-:Y:S02]  /*3730*/  LOP3.LUT R7, R8.reuse, 0x7ffffff0, RZ, 0xc0, !PT ;  /* 0x7ffffff008077812 */ /* 0x040fe400078ec0ff */
[----:B------:R-:W-:Y:S02]  /*3740*/  LOP3.LUT R8, R8, 0x3, RZ, 0xc0, !PT ;  /* 0x0000000308087812 */ /* 0x000fe400078ec0ff */
[----:B------:R-:W-:Y:S02]  /*3750*/  IADD3 R9, PT, PT, R5, -0x1, RZ ;  /* 0xffffffff05097810 */ /* 0x000fe40007ffe0ff */
[----:B------:R-:W-:-:S02]  /*3760*/  IADD3 R10, PT, PT, R6, -0x1, RZ ;  /* 0xffffffff060a7810 */ /* 0x000fc40007ffe0ff */
[----:B------:R-:W-:Y:S02]  /*3770*/  IADD3 R11, PT, PT, -R7, RZ, RZ ;  /* 0x000000ff070b7210 */ /* 0x000fe40007ffe1ff */
[----:B0-----:R-:W-:-:S04]  /*3780*/  IADD3 R14, P0, PT, R14, 0x20, RZ ;  /* 0x000000200e0e7810 */ /* 0x001fc80007f1e0ff */
[----:B------:R-:W-:-:S09]  /*3790*/  IADD3.X R15, PT, PT, RZ, R15, RZ, P0, !PT ;  /* 0x0000000fff0f7210 */ /* 0x000fd200007fe4ff */
.L_x_271:
[----:B-1----:R-:W-:Y:S01]  /*37a0*/  LEA R12, R3, UR5, 0x2 ;  /* 0x00000005030c7c11 */ /* 0x002fe2000f8e10ff */
[----:B0-----:R-:W0:Y:S01]  /*37b0*/  LDCU UR6, c[0x0][0x3b0] ;  /* 0x00007600ff0677ac */ /* 0x001e220008000800 */
[----:B------:R-:W-:-:S04]  /*37c0*/  HFMA2 R26, -RZ, RZ, 0, 0 ;  /* 0x00000000ff1a7431 */ /* 0x000fc800000001ff */
[----:B------:R-:W1:Y:S01]  /*37d0*/  LDS R12, [R12] ;  /* 0x000000000c0c7984 */ /* 0x000e620000000800 */
[----:B0-----:R-:W-:Y:S02]  /*37e0*/  UISETP.GE.U32.AND UP0, UPT, UR6, 0x10, UPT ;  /* 0x000000100600788c */ /* 0x001fe4000bf06070 */
[----:B----4-:R-:W-:-:S07]  /*37f0*/  IMAD R13, R0, UR6, RZ ;  /* 0x00000006000d7c24 */ /* 0x010fce000f8e02ff */
[----:B--23--:R-:W-:Y:S05]  /*3800*/  BRA.U !UP0, `(.L_x_203) ;  /* 0x0000000d08c87547 */ /* 0x00cfea000b800000 */
[----:B------:R-:W-:Y:S01]  /*3810*/  BSSY.RECONVERGENT B0, `(.L_x_204) ;  /* 0x00000f0000007945 */ /* 0x000fe20003800200 */
[----:B------:R-:W-:Y:S02]  /*3820*/  MOV R27, R13 ;  /* 0x0000000d001b7202 */ /* 0x000fe40000000f00 */
[----:B------:R-:W-:-:S07]  /*3830*/  MOV R25, R11 ;  /* 0x0000000b00197202 */ /* 0x000fce0000000f00 */
.L_x_237:
[----:B0-----:R-:W-:-:S05]  /*3840*/  IMAD.WIDE R16, R27, 0x4, R14 ;  /* 0x000000041b107825 */ /* 0x001fca00078e020e */
[----:B------:R-:W2:Y:S01]  /*3850*/  LDG.E R29, desc[UR8][R16.64+-0x20] ;  /* 0xffffe008101d7981 */ /* 0x000ea2000c1e1900 */
[----:B-1----:R-:W0:Y:S01]  /*3860*/  MUFU.RCP R19, R12 ;  /* 0x0000000c00137308 */ /* 0x002e220000001000 */
[----:B------:R-:W-:Y:S01]  /*3870*/  IADD3 R25, PT, PT, R25, 0x10, RZ ;  /* 0x0000001019197810 */ /* 0x000fe20007ffe0ff */
[----:B------:R-:W-:Y:S03]  /*3880*/  BSSY.RECONVERGENT B3, `(.L_x_205) ;  /* 0x000000c000037945 */ /* 0x000fe60003800200 */
[----:B------:R-:W-:Y:S01]  /*3890*/  ISETP.NE.AND P2, PT, R25, RZ, PT ;  /* 0x000000ff1900720c */ /* 0x000fe20003f45270 */
[----:B0-----:R-:W-:-:S04]  /*38a0*/  FFMA R0, -R12, R19, 1 ;  /* 0x3f8000000c007423 */ /* 0x001fc80000000113 */
[----:B------:R-:W-:Y:S01]  /*38b0*/  FFMA R0, R19, R0, R19 ;  /* 0x0000000013007223 */ /* 0x000fe20000000013 */
[----:B--2---:R-:W0:Y:S03]  /*38c0*/  FCHK P0, R29, R12 ;  /* 0x0000000c1d007302 */ /* 0x004e260000000000 */
[----:B------:R-:W-:-:S04]  /*38d0*/  FFMA R19, R29, R0, RZ ;  /* 0x000000001d137223 */ /* 0x000fc800000000ff */
[----:B------:R-:W-:-:S04]  /*38e0*/  FFMA R2, -R12, R19, R29 ;  /* 0x000000130c027223 */ /* 0x000fc8000000011d */
[----:B------:R-:W-:Y:S01]  /*38f0*/  FFMA R19, R0, R2, R19 ;  /* 0x0000000200137223 */ /* 0x000fe20000000013 */
[----:B0-----:R-:W-:Y:S06]  /*3900*/  @!P0 BRA `(.L_x_206) ;  /* 0x00000000000c8947 */ /* 0x001fec0003800000 */
[----:B------:R-:W-:-:S07]  /*3910*/  MOV R2, 0x3930 ;  /* 0x0000393000027802 */ /* 0x000fce0000000f00 */
[----:B------:R-:W-:Y:S05]  /*3920*/  CALL.REL.NOINC `($__internal_1_$__cuda_sm3x_div_rn_noftz_f32_slowpath) ;  /* 0x0000001c006c7944 */ /* 0x000fea0003c00000 */
[----:B------:R-:W-:-:S07]  /*3930*/  MOV R19, R21 ;  /* 0x0000001500137202 */ /* 0x000fce0000000f00 */
.L_x_206:
[----:B------:R-:W-:Y:S05]  /*3940*/  BSYNC.RECONVERGENT B3 ;  /* 0x0000000000037941 */ /* 0x000fea0003800200 */
.L_x_205:
[----:B------:R-:W2:Y:S01]  /*3950*/  LDG.E R29, desc[UR8][R16.64+-0x1c] ;  /* 0xffffe408101d7981 */ /* 0x000ea2000c1e1900 */
[----:B------:R-:W0:Y:S01]  /*3960*/  MUFU.RCP R21, R12 ;  /* 0x0000000c00157308 */ /* 0x000e220000001000 */
[----:B------:R-:W-:Y:S02]  /*3970*/  BSSY.RECONVERGENT B3, `(.L_x_207) ;  /* 0x000000b000037945 */ /* 0x000fe40003800200 */
[----:B------:R1:W-:Y:S01]  /*3980*/  STG.E desc[UR8][R16.64+-0x20], R19 ;  /* 0xffffe01310007986 */ /* 0x0003e2000c101908 */
[----:B0-----:R-:W-:-:S04]  /*3990*/  FFMA R0, -R12, R21, 1 ;  /* 0x3f8000000c007423 */ /* 0x001fc80000000115 */
[----:B------:R-:W-:Y:S01]  /*39a0*/  FFMA R0, R21, R0, R21 ;  /* 0x0000000015007223 */ /* 0x000fe20000000015 */
[----:B--2---:R-:W0:Y:S03]  /*39b0*/  FCHK P0, R29, R12 ;  /* 0x0000000c1d007302 */ /* 0x004e260000000000 */
[----:B------:R-:W-:-:S04]  /*39c0*/  FFMA R21, R0, R29, RZ ;  /* 0x0000001d00157223 */ /* 0x000fc800000000ff */
[----:B------:R-:W-:-:S04]  /*39d0*/  FFMA R2, -R12, R21, R29 ;  /* 0x000000150c027223 */ /* 0x000fc8000000011d */
[----:B------:R-:W-:Y:S01]  /*39e0*/  FFMA R21, R0, R2, R21 ;  /* 0x0000000200157223 */ /* 0x000fe20000000015 */
[----:B01----:R-:W-:Y:S06]  /*39f0*/  @!P0 BRA `(.L_x_208) ;  /* 0x0000000000088947 */ /* 0x003fec0003800000 */
[----:B------:R-:W-:-:S07]  /*3a00*/  MOV R2, 0x3a20 ;  /* 0x00003a2000027802 */ /* 0x000fce0000000f00 */
[----:B------:R-:W-:Y:S05]  /*3a10*/  CALL.REL.NOINC `($__internal_1_$__cuda_sm3x_div_rn_noftz_f32_slowpath) ;  /* 0x0000001c00307944 */ /* 0x000fea0003c00000 */
.L_x_208:
[----:B------:R-:W-:Y:S05]  /*3a20*/  BSYNC.RECONVERGENT B3 ;  /* 0x0000000000037941 */ /* 0x000fea0003800200 */
.L_x_207:
        /* <DEDUP_REMOVED lines=13> */
[----:B------:R-:W-:-:S07]  /*3b00*/  MOV R19, R21 ;  /* 0x0000001500137202 */ /* 0x000fce0000000f00 */
.L_x_210:
[----:B------:R-:W-:Y:S05]  /*3b10*/  BSYNC.RECONVERGENT B3 ;  /* 0x0000000000037941 */ /* 0x000fea0003800200 */
.L_x_209:
        /* <DEDUP_REMOVED lines=13> */
.L_x_212:
[----:B------:R-:W-:Y:S05]  /*3bf0*/  BSYNC.RECONVERGENT B3 ;  /* 0x0000000000037941 */ /* 0x000fea0003800200 */
.L_x_211:
        /* <DEDUP_REMOVED lines=14> */
.L_x_214:
[----:B------:R-:W-:Y:S05]  /*3ce0*/  BSYNC.RECONVERGENT B3 ;  /* 0x0000000000037941 */ /* 0x000fea0003800200 */
.L_x_213:
        /* <DEDUP_REMOVED lines=13> */
.L_x_216:
[----:B------:R-:W-:Y:S05]  /*3dc0*/  BSYNC.RECONVERGENT B3 ;  /* 0x0000000000037941 */ /* 0x000fea0003800200 */
.L_x_215:
        /* <DEDUP_REMOVED lines=14> */
.L_x_218:
[----:B------:R-:W-:Y:S05]  /*3eb0*/  BSYNC.RECONVERGENT B3 ;  /* 0x0000000000037941 */ /* 0x000fea0003800200 */
.L_x_217:
        /* <DEDUP_REMOVED lines=13> */
.L_x_220:
[----:B------:R-:W-:Y:S05]  /*3f90*/  BSYNC.RECONVERGENT B3 ;  /* 0x0000000000037941 */ /* 0x000fea0003800200 */
.L_x_219:
        /* <DEDUP_REMOVED lines=14> */
.L_x_222:
[----:B------:R-:W-:Y:S05]  /*4080*/  BSYNC.RECONVERGENT B3 ;  /* 0x0000000000037941 */ /* 0x000fea0003800200 */
.L_x_221:
        /* <DEDUP_REMOVED lines=13> */
.L_x_224:
[----:B------:R-:W-:Y:S05]  /*4160*/  BSYNC.RECONVERGENT B3 ;  /* 0x0000000000037941 */ /* 0x000fea0003800200 */
.L_x_223:
        /* <DEDUP_REMOVED lines=14> */
.L_x_226:
[----:B------:R-:W-:Y:S05]  /*4250*/  BSYNC.RECONVERGENT B3 ;  /* 0x0000000000037941 */ /* 0x000fea0003800200 */
.L_x_225:
        /* <DEDUP_REMOVED lines=13> */
.L_x_228:
[----:B------:R-:W-:Y:S05]  /*4330*/  BSYNC.RECONVERGENT B3 ;  /* 0x0000000000037941 */ /* 0x000fea0003800200 */
.L_x_227:
        /* <DEDUP_REMOVED lines=14> */
.L_x_230:
[----:B------:R-:W-:Y:S05]  /*4420*/  BSYNC.RECONVERGENT B3 ;  /* 0x0000000000037941 */ /* 0x000fea0003800200 */
.L_x_229:
        /* <DEDUP_REMOVED lines=13> */
.L_x_232:
[----:B------:R-:W-:Y:S05]  /*4500*/  BSYNC.RECONVERGENT B3 ;  /* 0x0000000000037941 */ /* 0x000fea0003800200 */
.L_x_231:
        /* <DEDUP_REMOVED lines=14> */
.L_x_234:
[----:B------:R-:W-:Y:S05]  /*45f0*/  BSYNC.RECONVERGENT B3 ;  /* 0x0000000000037941 */ /* 0x000fea0003800200 */
.L_x_233:
        /* <DEDUP_REMOVED lines=13> */
.L_x_236:
[----:B------:R-:W-:Y:S05]  /*46d0*/  BSYNC.RECONVERGENT B3 ;  /* 0x0000000000037941 */ /* 0x000fea0003800200 */
.L_x_235:
[----:B------:R0:W-:Y:S01]  /*46e0*/  STG.E desc[UR8][R16.64+0x1c], R21 ;  /* 0x00001c1510007986 */ /* 0x0001e2000c101908 */
[----:B------:R-:W-:Y:S01]  /*46f0*/  IADD3 R27, PT, PT, R27, 0x10, RZ ;  /* 0x000000101b1b7810 */ /* 0x000fe20007ffe0ff */
[----:B------:R-:W-:Y:S06]  /*4700*/  @P2 BRA `(.L_x_237) ;  /* 0xfffffff0004c2947 */ /* 0x000fec000383ffff */
[----:B------:R-:W-:Y:S05]  /*4710*/  BSYNC.RECONVERGENT B0 ;  /* 0x0000000000007941 */ /* 0x000fea0003800200 */
.L_x_204:
[----:B------:R-:W-:-:S07]  /*4720*/  MOV R26, R7 ;  /* 0x00000007001a7202 */ /* 0x000fce0000000f00 */
.L_x_203:
[----:B------:R-:W-:-:S13]  /*4730*/  ISETP.NE.AND P0, PT, R5, RZ, PT ;  /* 0x000000ff0500720c */ /* 0x000fda0003f05270 */
[----:B------:R-:W-:Y:S05]  /*4740*/  @!P0 BRA `(.L_x_238) ;  /* 0x0000000c00c88947 */ /* 0x000fea0003800000 */
[----:B------:R-:W-:-:S13]  /*4750*/  ISETP.GE.U32.AND P0, PT, R9, 0x7, PT ;  /* 0x000000070900780c */ /* 0x000fda0003f06070 */
[----:B------:R-:W-:Y:S05]  /*4760*/  @!P0 BRA `(.L_x_239) ;  /* 0x0000000400e08947 */ /* 0x000fea0003800000 */
[----:B0-----:R-:W0:Y:S01]  /*4770*/  LDC.64 R16, c[0x0][0x398] ;  /* 0x0000e600ff107b82 */ /* 0x001e220000000a00 */
[----:B------:R-:W-:-:S05]  /*4780*/  IADD3 R19, PT, PT, R13, R26, RZ ;  /* 0x0000001a0d137210 */ /* 0x000fca0007ffe0ff */
[----:B0-----:R-:W-:-:S05]  /*4790*/  IMAD.WIDE R16, R19, 0x4, R16 ;  /* 0x0000000413107825 */ /* 0x001fca00078e0210 */
[----:B------:R-:W2:Y:S01]  /*47a0*/  LDG.E R29, desc[UR8][R16.64] ;  /* 0x00000008101d7981 */ /* 0x000ea2000c1e1900 */
[----:B-1----:R-:W0:Y:S01]  /*47b0*/  MUFU.RCP R19, R12 ;  /* 0x0000000c00137308 */ /* 0x002e220000001000 */
[----:B------:R-:W-:Y:S01]  /*47c0*/  BSSY.RECONVERGENT B0, `(.L_x_240) ;  /* 0x000000b000007945 */ /* 0x000fe20003800200 */
[----:B0-----:R-:W-:-:S04]  /*47d0*/  FFMA R0, -R12, R19, 1 ;  /* 0x3f8000000c007423 */ /* 0x001fc80000000113 */
[----:B------:R-:W-:Y:S02]  /*47e0*/  FFMA R0, R19, R0, R19 ;  /* 0x0000000013007223 */ /* 0x000fe40000000013 */
[----:B--2---:R-:W0:Y:S02]  /*47f0*/  FCHK P0, R29, R12 ;  /* 0x0000000c1d007302 */ /* 0x004e240000000000 */
[----:B------:R-:W-:-:S04]  /*4800*/  FFMA R19, R0, R29, RZ ;  /* 0x0000001d00137223 */ /* 0x000fc800000000ff */
[----:B------:R-:W-:-:S04]  /*4810*/  FFMA R2, -R12, R19, R29 ;  /* 0x000000130c027223 */ /* 0x000fc8000000011d */
[----:B------:R-:W-:Y:S01]  /*4820*/  FFMA R19, R0, R2, R19 ;  /* 0x0000000200137223 */ /* 0x000fe20000000013 */
[----:B0-----:R-:W-:Y:S06]  /*4830*/  @!P0 BRA `(.L_x_241) ;  /* 0x00000000000c8947 */ /* 0x001fec0003800000 */
[----:B------:R-:W-:-:S07]  /*4840*/  MOV R2, 0x4860 ;  /* 0x0000486000027802 */ /* 0x000fce0000000f00 */
[----:B------:R-:W-:Y:S05]  /*4850*/  CALL.REL.NOINC `($__internal_1_$__cuda_sm3x_div_rn_noftz_f32_slowpath) ;  /* 0x0000000c00a07944 */ /* 0x000fea0003c00000 */
[----:B------:R-:W-:-:S07]  /*4860*/  MOV R19, R21 ;  /* 0x0000001500137202 */ /* 0x000fce0000000f00 */
.L_x_241:
[----:B------:R-:W-:Y:S05]  /*4870*/  BSYNC.RECONVERGENT B0 ;  /* 0x0000000000007941 */ /* 0x000fea0003800200 */
.L_x_240:
        /* <DEDUP_REMOVED lines=13> */
.L_x_243:
[----:B------:R-:W-:Y:S05]  /*4950*/  BSYNC.RECONVERGENT B0 ;  /* 0x0000000000007941 */ /* 0x000fea0003800200 */
.L_x_242:
        /* <DEDUP_REMOVED lines=14> */
.L_x_245:
[----:B------:R-:W-:Y:S05]  /*4a40*/  BSYNC.RECONVERGENT B0 ;  /* 0x0000000000007941 */ /* 0x000fea0003800200 */
.L_x_244:
        /* <DEDUP_REMOVED lines=13> */
.L_x_247:
[----:B------:R-:W-:Y:S05]  /*4b20*/  BSYNC.RECONVERGENT B0 ;  /* 0x0000000000007941 */ /* 0x000fea0003800200 */
.L_x_246:
        /* <DEDUP_REMOVED lines=14> */
.L_x_249:
[----:B------:R-:W-:Y:S05]  /*4c10*/  BSYNC.RECONVERGENT B0 ;  /* 0x0000000000007941 */ /* 0x000fea0003800200 */
.L_x_248:
        /* <DEDUP_REMOVED lines=13> */
.L_x_251:
[----:B------:R-:W-:Y:S05]  /*4cf0*/  BSYNC.RECONVERGENT B0 ;  /* 0x0000000000007941 */ /* 0x000fea0003800200 */
.L_x_250:
        /* <DEDUP_REMOVED lines=14> */
.L_x_253:
[----:B------:R-:W-:Y:S05]  /*4de0*/  BSYNC.RECONVERGENT B0 ;  /* 0x0000000000007941 */ /* 0x000fea0003800200 */
.L_x_252:
        /* <DEDUP_REMOVED lines=13> */
.L_x_255:
[----:B------:R-:W-:Y:S05]  /*4ec0*/  BSYNC.RECONVERGENT B0 ;  /* 0x0000000000007941 */ /* 0x000fea0003800200 */
.L_x_254:
[----:B------:R2:W-:Y:S01]  /*4ed0*/  STG.E desc[UR8][R16.64+0x1c], R21 ;  /* 0x00001c1510007986 */ /* 0x0005e2000c101908 */
[----:B------:R-:W-:-:S07]  /*4ee0*/  IADD3 R26, PT, PT, R26, 0x8, RZ ;  /* 0x000000081a1a7810 */ /* 0x000fce0007ffe0ff */
.L_x_239:
[----:B------:R-:W-:-:S13]  /*4ef0*/  ISETP.NE.AND P0, PT, R6, RZ, PT ;  /* 0x000000ff0600720c */ /* 0x000fda0003f05270 */
[----:B------:R-:W-:Y:S05]  /*4f00*/  @!P0 BRA `(.L_x_238) ;  /* 0x0000000400d88947 */ /* 0x000fea0003800000 */
[----:B------:R-:W-:-:S13]  /*4f10*/  ISETP.GE.U32.AND P0, PT, R10, 0x3, PT ;  /* 0x000000030a00780c */ /* 0x000fda0003f06070 */
[----:B------:R-:W-:Y:S05]  /*4f20*/  @!P0 BRA `(.L_x_256) ;  /* 0x0000000000f88947 */ /* 0x000fea0003800000 */
[----:B0-2---:R-:W0:Y:S01]  /*4f30*/  LDC.64 R16, c[0x0][0x398] ;  /* 0x0000e600ff107b82 */ /* 0x005e220000000a00 */
        /* <DEDUP_REMOVED lines=15> */
.L_x_258:
[----:B------:R-:W-:Y:S05]  /*5030*/  BSYNC.RECONVERGENT B0 ;  /* 0x0000000000007941 */ /* 0x000fea0003800200 */
.L_x_257:
        /* <DEDUP_REMOVED lines=13> */
.L_x_260:
[----:B------:R-:W-:Y:S05]  /*5110*/  BSYNC.RECONVERGENT B0 ;  /* 0x0000000000007941 */ /* 0x000fea0003800200 */
.L_x_259:
        /* <DEDUP_REMOVED lines=14> */
.L_x_262:
[----:B------:R-:W-:Y:S05]  /*5200*/  BSYNC.RECONVERGENT B0 ;  /* 0x0000000000007941 */ /* 0x000fea0003800200 */
.L_x_261:
        /* <DEDUP_REMOVED lines=13> */
.L_x_264:
[----:B------:R-:W-:Y:S05]  /*52e0*/  BSYNC.RECONVERGENT B0 ;  /* 0x0000000000007941 */ /* 0x000fea0003800200 */
.L_x_263:
[----:B------:R3:W-:Y:S01]  /*52f0*/  STG.E desc[UR8][R16.64+0xc], R21 ;  /* 0x00000c1510007986 */ /* 0x0007e2000c101908 */
[----:B------:R-:W-:-:S07]  /*5300*/  IADD3 R26, PT, PT, R26, 0x4, RZ ;  /* 0x000000041a1a7810 */ /* 0x000fce0007ffe0ff */
.L_x_256:
[----:B------:R-:W-:-:S13]  /*5310*/  ISETP.NE.AND P0, PT, R8, RZ, PT ;  /* 0x000000ff0800720c */ /* 0x000fda0003f05270 */
[----:B------:R-:W-:Y:S05]  /*5320*/  @!P0 BRA `(.L_x_238) ;  /* 0x0000000000d08947 */ /* 0x000fea0003800000 */
[----:B0-23--:R-:W0:Y:S01]  /*5330*/  LDC.64 R16, c[0x0][0x398] ;  /* 0x0000e600ff107b82 */ /* 0x00de220000000a00 */
[----:B------:R-:W-:-:S05]  /*5340*/  IADD3 R13, PT, PT, R13, R26, RZ ;  /* 0x0000001a0d0d7210 */ /* 0x000fca0007ffe0ff */
[----:B0-----:R-:W-:-:S05]  /*5350*/  IMAD.WIDE R16, R13, 0x4, R16 ;  /* 0x000000040d107825 */ /* 0x001fca00078e0210 */
[----:B------:R-:W2:Y:S01]  /*5360*/  LDG.E R29, desc[UR8][R16.64] ;  /* 0x00000008101d7981 */ /* 0x000ea2000c1e1900 */
[----:B-1----:R-:W0:Y:S01]  /*5370*/  MUFU.RCP R13, R12 ;  /* 0x0000000c000d7308 */ /* 0x002e220000001000 */
[----:B------:R-:W-:Y:S01]  /*5380*/  BSSY.RECONVERGENT B0, `(.L_x_265) ;  /* 0x000000c000007945 */ /* 0x000fe20003800200 */
[----:B------:R-:W-:Y:S01]  /*5390*/  ISETP.NE.AND P2, PT, R8, 0x1, PT ;  /* 0x000000010800780c */ /* 0x000fe20003f45270 */
        /* <DEDUP_REMOVED lines=10> */
.L_x_266:
[----:B------:R-:W-:Y:S05]  /*5440*/  BSYNC.RECONVERGENT B0 ;  /* 0x0000000000007941 */ /* 0x000fea0003800200 */
.L_x_265:
[----:B------:R4:W-:Y:S01]  /*5450*/  STG.E desc[UR8][R16.64], R13 ;  /* 0x0000000d10007986 */ /* 0x0009e2000c101908 */
[----:B------:R-:W-:Y:S05]  /*5460*/  @!P2 BRA `(.L_x_238) ;  /* 0x000000000080a947 */ /* 0x000fea0003800000 */
[----:B------:R-:W2:Y:S01]  /*5470*/  LDG.E R29, desc[UR8][R16.64+0x4] ;  /* 0x00000408101d7981 */ /* 0x000ea2000c1e1900 */
[----:B----4-:R-:W0:Y:S01]  /*5480*/  MUFU.RCP R13, R12 ;  /* 0x0000000c000d7308 */ /* 0x010e220000001000 */
        /* <DEDUP_REMOVED lines=12> */
.L_x_268:
[----:B------:R-:W-:Y:S05]  /*5550*/  BSYNC.RECONVERGENT B0 ;  /* 0x0000000000007941 */ /* 0x000fea0003800200 */
.L_x_267:
[----:B------:R0:W-:Y:S01]  /*5560*/  STG.E desc[UR8][R16.64+0x4], R13 ;  /* 0x0000040d10007986 */ /* 0x0001e2000c101908 */
[----:B------:R-:W-:Y:S05]  /*5570*/  @!P2 BRA `(.L_x_238) ;  /* 0x00000000003ca947 */ /* 0x000fea0003800000 */
[----:B------:R-:W2:Y:S01]  /*5580*/  LDG.E R29, desc[UR8][R16.64+0x8] ;  /* 0x00000808101d7981 */ /* 0x000ea2000c1e1900 */
[----:B0-----:R-:W0:Y:S01]  /*5590*/  MUFU.RCP R13, R12 ;  /* 0x0000000c000d7308 */ /* 0x001e220000001000 */
        /* <DEDUP_REMOVED lines=11> */
.L_x_270:
[----:B------:R-:W-:Y:S05]  /*5650*/  BSYNC.RECONVERGENT B0 ;  /* 0x0000000000007941 */ /* 0x000fea0003800200 */
.L_x_269:
[----:B------:R0:W-:Y:S02]  /*5660*/  STG.E desc[UR8][R16.64+0x8], R13 ;  /* 0x0000080d10007986 */ /* 0x0001e4000c101908 */
.L_x_238:
[----:B------:R-:W5:Y:S01]  /*5670*/  LDCU.64 UR6, c[0x0][0x3a0] ;  /* 0x00007400ff0677ac */ /* 0x000f620008000a00 */
[----:B------:R-:W-:-:S05]  /*5680*/  IADD3 R3, PT, PT, R3, UR14, RZ ;  /* 0x0000000e03037c10 */ /* 0x000fca000fffe0ff */
[----:B-----5:R-:W-:Y:S01]  /*5690*/  IMAD R0, R4, UR7, R3 ;  /* 0x0000000704007c24 */ /* 0x020fe2000f8e0203 */
[----:B------:R-:W-:-:S04]  /*56a0*/  ISETP.LT.AND P1, PT, R3, UR7, PT ;  /* 0x0000000703007c0c */ /* 0x000fc8000bf21270 */
[----:B------:R-:W-:-:S13]  /*56b0*/  ISETP.GE.AND P0, PT, R0, UR6, PT ;  /* 0x0000000600007c0c */ /* 0x000fda000bf06270 */
[----:B------:R-:W-:Y:S05]  /*56c0*/  @!P0 BRA P1, `(.L_x_271) ;  /* 0xffffffe000348947 */ /* 0x000fea000083ffff */
[----:B------:R-:W-:Y:S05]  /*56d0*/  EXIT ;  /* 0x000000000000794d */ /* 0x000fea0003800000 */
        .weak           $__internal_1_$__cuda_sm3x_div_rn_noftz_f32_slowpath
        .type           $__internal_1_$__cuda_sm3x_div_rn_noftz_f32_slowpath,@function
        .size           $__internal_1_$__cuda_sm3x_div_rn_noftz_f32_slowpath,(.L_x_285 - $__internal_1_$__cuda_sm3x_div_rn_noftz_f32_slowpath)
$__internal_1_$__cuda_sm3x_div_rn_noftz_f32_slowpath:
        /* <DEDUP_REMOVED lines=35> */
.L_x_273:
[----:B------:R-:W-:Y:S01]  /*5910*/  LEA R19, R21, 0xc0800000, 0x17 ;  /* 0xc080000015137811 */ /* 0x000fe200078eb8ff */
[----:B------:R-:W-:Y:S01]  /*5920*/  BSSY.RECONVERGENT B2, `(.L_x_278) ;  /* 0x0000036000027945 */ /* 0x000fe20003800200 */
[----:B------:R-:W-:Y:S02]  /*5930*/  IADD3 R18, PT, PT, R18, -0x7f, RZ ;  /* 0xffffff8112127810 */ /* 0x000fe40007ffe0ff */
[----:B------:R-:W-:Y:S02]  /*5940*/  IADD3 R28, PT, PT, -R19, R22, RZ ;  /* 0x00000016131c7210 */ /* 0x000fe40007ffe1ff */
[C---:B------:R-:W-:Y:S01]  /*5950*/  IADD3 R21, PT, PT, R18.reuse, 0x7f, -R21 ;  /* 0x0000007f12157810 */ /* 0x040fe20007ffe815 */
[----:B------:R-:W-:Y:S01]  /*5960*/  IMAD R0, R18, -0x800000, R29 ;  /* 0xff80000012007824 */ /* 0x000fe200078e021d */
[----:B------:R-:W0:Y:S01]  /*5970*/  MUFU.RCP R22, R28 ;  /* 0x0000001c00167308 */ /* 0x000e220000001000 */
[----:B------:R-:W-:Y:S01]  /*5980*/  FADD.FTZ R19, -R28, -RZ ;  /* 0x800000ff1c137221 */ /* 0x000fe20000010100 */
[----:B------:R-:W-:-:S03]  /*5990*/  IADD3 R21, PT, PT, R21, R20, RZ ;  /* 0x0000001415157210 */ /* 0x000fc60007ffe0ff */
        /* <DEDUP_REMOVED lines=20> */
[CCC-:B------:R-:W-:Y:S01]  /*5ae0*/  FFMA.RZ R20, R23.reuse, R19.reuse, R24.reuse ;  /* 0x0000001317147223 */ /* 0x1c0fe2000000c018 */
[CCC-:B------:R-:W-:Y:S01]  /*5af0*/  FFMA.RP R21, R23.reuse, R19.reuse, R24.reuse ;  /* 0x0000001317157223 */ /* 0x1c0fe20000008018 */
[----:B------:R-:W-:Y:S01]  /*5b00*/  FFMA.RM R24, R23, R19, R24 ;  /* 0x0000001317187223 */ /* 0x000fe20000004018 */
[----:B------:R-:W-:Y:S02]  /*5b10*/  IADD3 R19, PT, PT, R18, 0x20, RZ ;  /* 0x0000002012137810 */ /* 0x000fe40007ffe0ff */
[----:B------:R-:W-:Y:S02]  /*5b20*/  LOP3.LUT R20, R20, 0x7fffff, RZ, 0xc0, !PT ;  /* 0x007fffff14147812 */ /* 0x000fe400078ec0ff */
[----:B------:R-:W-:Y:S02]  /*5b30*/  ISETP.NE.AND P3, PT, R18, RZ, PT ;  /* 0x000000ff1200720c */ /* 0x000fe40003f65270 */
[----:B------:R-:W-:Y:S02]  /*5b40*/  LOP3.LUT R20, R20, 0x800000, RZ, 0xfc, !PT ;  /* 0x0080000014147812 */ /* 0x000fe400078efcff */
[----:B------:R-:W-:-:S02]  /*5b50*/  ISETP.NE.AND P1, PT, R18, RZ, PT ;  /* 0x000000ff1200720c */ /* 0x000fc40003f25270 */
        /* <DEDUP_REMOVED lines=14> */
.L_x_280:
[----:B------:R-:W-:-:S04]  /*5c40*/  LOP3.LUT R0, R0, 0x80000000, RZ, 0xc0, !PT ;  /* 0x8000000000007812 */ /* 0x000fc800078ec0ff */
[----:B------:R-:W-:Y:S01]  /*5c50*/  LOP3.LUT R0, R0, 0x7f800000, RZ, 0xfc, !PT ;  /* 0x7f80000000007812 */ /* 0x000fe200078efcff */
[----:B------:R-:W-:Y:S06]  /*5c60*/  BRA `(.L_x_281) ;  /* 0x0000000000047947 */ /* 0x000fec0003800000 */
.L_x_279:
[----:B------:R-:W-:-:S07]  /*5c70*/  LEA R0, R21, R0, 0x17 ;  /* 0x0000000015007211 */ /* 0x000fce00078eb8ff */
.L_x_281:
[----:B------:R-:W-:Y:S05]  /*5c80*/  BSYNC.RECONVERGENT B2 ;  /* 0x0000000000027941 */ /* 0x000fea0003800200 */
.L_x_278:
[----:B------:R-:W-:Y:S05]  /*5c90*/  BRA `(.L_x_282) ;  /* 0x0000000000207947 */ /* 0x000fea0003800000 */
.L_x_277:
[----:B------:R-:W-:-:S04]  /*5ca0*/  LOP3.LUT R0, R22, 0x80000000, R29, 0x48, !PT ;  /* 0x8000000016007812 */ /* 0x000fc800078e481d */
[----:B------:R-:W-:Y:S01]  /*5cb0*/  LOP3.LUT R0, R0, 0x7f800000, RZ, 0xfc, !PT ;  /* 0x7f80000000007812 */ /* 0x000fe200078efcff */
[----:B------:R-:W-:Y:S06]  /*5cc0*/  BRA `(.L_x_282) ;  /* 0x0000000000147947 */ /* 0x000fec0003800000 */
.L_x_276:
[----:B------:R-:W-:Y:S01]  /*5cd0*/  LOP3.LUT R0, R22, 0x80000000, R29, 0x48, !PT ;  /* 0x8000000016007812 */ /* 0x000fe200078e481d */
[----:B------:R-:W-:Y:S06]  /*5ce0*/  BRA `(.L_x_282) ;  /* 0x00000000000c7947 */ /* 0x000fec0003800000 */
.L_x_275:
[----:B------:R-:W0:Y:S01]  /*5cf0*/  MUFU.RSQ R0, -QNAN ;  /* 0xffc0000000007908 */ /* 0x000e220000001400 */
[----:B------:R-:W-:Y:S05]  /*5d00*/  BRA `(.L_x_282) ;  /* 0x0000000000047947 */ /* 0x000fea0003800000 */
.L_x_274:
[----:B------:R-:W-:-:S07]  /*5d10*/  FADD.FTZ R0, R29, R12 ;  /* 0x0000000c1d007221 */ /* 0x000fce0000010000 */
.L_x_282:
[----:B------:R-:W-:Y:S05]  /*5d20*/  BSYNC.RECONVERGENT B1 ;  /* 0x0000000000017941 */ /* 0x000fea0003800200 */
.L_x_272:
[----:B------:R-:W-:Y:S01]  /*5d30*/  HFMA2 R19, -RZ, RZ, 0, 0 ;  /* 0x00000000ff137431 */ /* 0x000fe200000001ff */
[----:B------:R-:W-:Y:S02]  /*5d40*/  MOV R18, R2 ;  /* 0x0000000200127202 */ /* 0x000fe40000000f00 */
[----:B0-----:R-:W-:Y:S02]  /*5d50*/  MOV R21, R0 ;  /* 0x0000000000157202 */ /* 0x001fe40000000f00 */
[----:B------:R-:W-:Y:S05]  /*5d60*/  RET.REL.NODEC R18 `(_Z16fwd_kernel_naivePKfS0_S0_Pfiiiiiiif) ;  /* 0xffffffa012a47950 */ /* 0x000fea0003c3ffff */
.L_x_283:
        /* <DEDUP_REMOVED lines=9> */
.L_x_285:


//--------------------- .nv.shared._Z10fwd_kernelPKfS0_S0_Pfiiiiiiiif --------------------------
	.section	.nv.shared._Z10fwd_kernelPKfS0_S0_Pfiiiiiiiif,"aw",@nobits
	.sectionflags	@""
	.align	16
	.zero		1024


//--------------------- .nv.shared.reserved.0     --------------------------
	.section	.nv.shared.reserved.0,"aw",@nobits
	.weak		__nv_reservedSMEM_offset_0_alias
	.size		__nv_reservedSMEM_offset_0_alias, 0, 64
	.other		__nv_reservedSMEM_offset_0_alias,@"STO_CUDA_RESERVED_SHARED STV_DEFAULT"
__nv_reservedSMEM_offset_0_alias:
	.zero		0
	.zero		64


//--------------------- .nv.shared._Z16fwd_kernel_naivePKfS0_S0_Pfiiiiiiif --------------------------
	.section	.nv.shared._Z16fwd_kernel_naivePKfS0_S0_Pfiiiiiiif,"aw",@nobits
	.sectionflags	@""
	.align	16
	.zero		1024


//--------------------- .nv.constant0._Z10fwd_kernelPKfS0_S0_Pfiiiiiiiif --------------------------
	.section	.nv.constant0._Z10fwd_kernelPKfS0_S0_Pfiiiiiiiif,"a",@progbits
	.sectionflags	@""
	.align	4
.nv.constant0._Z10fwd_kernelPKfS0_S0_Pfiiiiiiiif:
	.zero		964


//--------------------- .nv.constant0._Z16fwd_kernel_naivePKfS0_S0_Pfiiiiiiif --------------------------
	.section	.nv.constant0._Z16fwd_kernel_naivePKfS0_S0_Pfiiiiiiif,"a",@progbits
	.sectionflags	@""
	.align	4
.nv.constant0._Z16fwd_kernel_naivePKfS0_S0_Pfiiiiiiif:
	.zero		960


//--------------------- SYMBOLS --------------------------

	.type		.nv.reservedSmem.offset0,@object
	.size		.nv.reservedSmem.offset0,0x4
	.type		.nv.reservedSmem.cap,@object
	.size		.nv.reservedSmem.cap,0x4
